def matmul_kernel(
    a_ptr,
    b_ptr,
    c_ptr,
    M,
    N,
    K,
    stride_am,
    stride_ak,
    stride_bk,
    stride_bn,
    stride_cm,
    stride_cn,
    BLOCK_M: tl.constexpr,
    BLOCK_N: tl.constexpr,
    BLOCK_K: tl.constexpr,
    GROUP_M: tl.constexpr,
):
    pid = tl.program_id(axis=0)
    num_pid_m = tl.cdiv(M, BLOCK_M)
    num_pid_n = tl.cdiv(N, BLOCK_N)
    num_pid_in_group = GROUP_M * num_pid_n
    group_id = pid // num_pid_in_group
    first_pid_m = group_id * GROUP_M
    group_size_m = min(num_pid_m - first_pid_m, GROUP_M)
    pid_m = first_pid_m + ((pid % num_pid_in_group) % group_size_m)
    pid_n = (pid % num_pid_in_group) // group_size_m

    offs_am = (pid_m * BLOCK_M + tl.arange(0, BLOCK_M)) % M
    offs_bn = (pid_n * BLOCK_N + tl.arange(0, BLOCK_N)) % N
    offs_k = tl.arange(0, BLOCK_K)
    a_ptrs = a_ptr + offs_am[:, None] * stride_am + offs_k[None, :] * stride_ak
    b_ptrs = b_ptr + offs_k[:, None] * stride_bk + offs_bn[None, :] * stride_bn

    acc = tl.zeros((BLOCK_M, BLOCK_N), dtype=tl.float32)
    for kk in range(0, tl.cdiv(K, BLOCK_K)):
        a = tl.load(a_ptrs, mask=offs_k[None, :] < K - kk * BLOCK_K, other=0.0)
        b = tl.load(b_ptrs, mask=offs_k[:, None] < K - kk * BLOCK_K, other=0.0)
        acc = tl.dot(a, b, acc)
        a_ptrs += BLOCK_K * stride_ak
        b_ptrs += BLOCK_K * stride_bk

    c = acc.to(c_ptr.dtype.element_ty)
    offs_cm = pid_m * BLOCK_M + tl.arange(0, BLOCK_M)
    offs_cn = pid_n * BLOCK_N + tl.arange(0, BLOCK_N)
    c_ptrs = c_ptr + offs_cm[:, None] * stride_cm + offs_cn[None, :] * stride_cn
    mask = (offs_cm[:, None] < M) & (offs_cn[None, :] < N)
    tl.store(c_ptrs, c, mask=mask)

# config = {"BLOCK_K": 32, "BLOCK_M": 128, "BLOCK_N": 64, "GROUP_M": 8, "arch": "sm_100", "dtype": "fp8e4m3", "num_ctas": 1, "num_stages": 2, "num_warps": 2}
# arch = sm_100


// ===== COMPILED SASS (sm_100a) =====

	.target	sm_100a

	.elftype	@"ET_EXEC"


//--------------------- .note.nv.tkinfo           --------------------------
	.section	.note.nv.tkinfo,"",@"SHT_NOTE"
	.sectionflags	@"SHF_NOTE_NV_TKINFO"
	.tkinfo
        /*0018*/ 	.word	0x00000081
        /*0030*/ 	.string	""
        /*0030*/ 	.string	"ptxas-blackwell"
        /*0030*/ 	.string	"Cuda compilation tools, release 12.9, V12.9.86"
        /*0030*/ 	.string	"Build cuda_12.9.r12.9/compiler.36037853_0"
        /*0030*/ 	.string	"-v  -suppress-debug-info  -lineinfo  -arch sm_100a "



//--------------------- .note.nv.cuver            --------------------------
	.section	.note.nv.cuver,"",@"SHT_NOTE"
	.sectionflags	@"SHF_NOTE_NV_CUVER"
        /*0018*/ 	.short	0x0001
        /*001a*/ 	.short	0x0064
        /*001c*/ 	.short	0x0001
        /*001e*/ 	.short	0x0000
        /*0020*/ 	.short	0x0001
        /*0022*/ 	.short	0x0000


//--------------------- .nv.info                  --------------------------
	.section	.nv.info,"",@"SHT_CUDA_INFO"
	.align	4


	//----- nvinfo : EIATTR_REGCOUNT
	.align		4
        /*0000*/ 	.byte	0x04, 0x2f
        /*0002*/ 	.short	(.L_1 - .L_0)
	.align		4
.L_0:
        /*0004*/ 	.word	index@(matmul_kernel)
        /*0008*/ 	.word	0x000000ff


	//----- nvinfo : EIATTR_FRAME_SIZE
	.align		4
.L_1:
        /*000c*/ 	.byte	0x04, 0x11
        /*000e*/ 	.short	(.L_3 - .L_2)
	.align		4
.L_2:
        /*0010*/ 	.word	index@(matmul_kernel)
        /*0014*/ 	.word	0x000001b8


	//----- nvinfo : EIATTR_MIN_STACK_SIZE
	.align		4
.L_3:
        /*0018*/ 	.byte	0x04, 0x12
        /*001a*/ 	.short	(.L_5 - .L_4)
	.align		4
.L_4:
        /*001c*/ 	.word	index@(matmul_kernel)
        /*0020*/ 	.word	0x000001b8
.L_5:


//--------------------- .nv.info.matmul_kernel    --------------------------
	.section	.nv.info.matmul_kernel,"",@"SHT_CUDA_INFO"
	.sectionflags	@""
	.align	4


	//----- nvinfo : EIATTR_CUDA_API_VERSION
	.align		4
        /*0000*/ 	.byte	0x04, 0x37
        /*0002*/ 	.short	(.L_7 - .L_6)
.L_6:
        /*0004*/ 	.word	0x00000081


	//----- nvinfo : EIATTR_KPARAM_INFO
	.align		4
.L_7:
        /*0008*/ 	.byte	0x04, 0x17
        /*000a*/ 	.short	(.L_9 - .L_8)
.L_8:
        /*000c*/ 	.word	0x00000000
        /*0010*/ 	.short	0x000d
        /*0012*/ 	.short	0x0048
        /*0014*/ 	.byte	0x00, 0xf4, 0x21, 0x00


	//----- nvinfo : EIATTR_KPARAM_INFO
	.align		4
.L_9:
        /*0018*/ 	.byte	0x04, 0x17
        /*001a*/ 	.short	(.L_11 - .L_10)
.L_10:
        /*001c*/ 	.word	0x00000000
        /*0020*/ 	.short	0x000c
        /*0022*/ 	.short	0x0040
        /*0024*/ 	.byte	0x00, 0xf4, 0x21, 0x00


	//----- nvinfo : EIATTR_KPARAM_INFO
	.align		4
.L_11:
        /*0028*/ 	.byte	0x04, 0x17
        /*002a*/ 	.short	(.L_13 - .L_12)
.L_12:
        /*002c*/ 	.word	0x00000000
        /*0030*/ 	.short	0x000b
        /*0032*/ 	.short	0x0038
        /*0034*/ 	.byte	0x00, 0xf0, 0x11, 0x00


	//----- nvinfo : EIATTR_KPARAM_INFO
	.align		4
.L_13:
        /*0038*/ 	.byte	0x04, 0x17
        /*003a*/ 	.short	(.L_15 - .L_14)
.L_14:
        /*003c*/ 	.word	0x00000000
        /*0040*/ 	.short	0x000a
        /*0042*/ 	.short	0x0034
        /*0044*/ 	.byte	0x00, 0xf0, 0x11, 0x00


	//----- nvinfo : EIATTR_KPARAM_INFO
	.align		4
.L_15:
        /*0048*/ 	.byte	0x04, 0x17
        /*004a*/ 	.short	(.L_17 - .L_16)
.L_16:
        /*004c*/ 	.word	0x00000000
        /*0050*/ 	.short	0x0009
        /*0052*/ 	.short	0x0030
        /*0054*/ 	.byte	0x00, 0xf0, 0x11, 0x00


	//----- nvinfo : EIATTR_KPARAM_INFO
	.align		4
.L_17:
        /*0058*/ 	.byte	0x04, 0x17
        /*005a*/ 	.short	(.L_19 - .L_18)
.L_18:
        /*005c*/ 	.word	0x00000000
        /*0060*/ 	.short	0x0008
        /*0062*/ 	.short	0x002c
        /*0064*/ 	.byte	0x00, 0xf0, 0x11, 0x00


	//----- nvinfo : EIATTR_KPARAM_INFO
	.align		4
.L_19:
        /*0068*/ 	.byte	0x04, 0x17
        /*006a*/ 	.short	(.L_21 - .L_20)
.L_20:
        /*006c*/ 	.word	0x00000000
        /*0070*/ 	.short	0x0007
        /*0072*/ 	.short	0x0028
        /*0074*/ 	.byte	0x00, 0xf0, 0x11, 0x00


	//----- nvinfo : EIATTR_KPARAM_INFO
	.align		4
.L_21:
        /*0078*/ 	.byte	0x04, 0x17
        /*007a*/ 	.short	(.L_23 - .L_22)
.L_22:
        /*007c*/ 	.word	0x00000000
        /*0080*/ 	.short	0x0006
        /*0082*/ 	.short	0x0024
        /*0084*/ 	.byte	0x00, 0xf0, 0x11, 0x00


	//----- nvinfo : EIATTR_KPARAM_INFO
	.align		4
.L_23:
        /*0088*/ 	.byte	0x04, 0x17
        /*008a*/ 	.short	(.L_25 - .L_24)
.L_24:
        /*008c*/ 	.word	0x00000000
        /*0090*/ 	.short	0x0005
        /*0092*/ 	.short	0x0020
        /*0094*/ 	.byte	0x00, 0xf0, 0x11, 0x00


	//----- nvinfo : EIATTR_KPARAM_INFO
	.align		4
.L_25:
        /*0098*/ 	.byte	0x04, 0x17
        /*009a*/ 	.short	(.L_27 - .L_26)
.L_26:
        /*009c*/ 	.word	0x00000000
        /*00a0*/ 	.short	0x0004
        /*00a2*/ 	.short	0x001c
        /*00a4*/ 	.byte	0x00, 0xf0, 0x11, 0x00


	//----- nvinfo : EIATTR_KPARAM_INFO
	.align		4
.L_27:
        /*00a8*/ 	.byte	0x04, 0x17
        /*00aa*/ 	.short	(.L_29 - .L_28)
.L_28:
        /*00ac*/ 	.word	0x00000000
        /*00b0*/ 	.short	0x0003
        /*00b2*/ 	.short	0x0018
        /*00b4*/ 	.byte	0x00, 0xf0, 0x11, 0x00


	//----- nvinfo : EIATTR_KPARAM_INFO
	.align		4
.L_29:
        /*00b8*/ 	.byte	0x04, 0x17
        /*00ba*/ 	.short	(.L_31 - .L_30)
.L_30:
        /*00bc*/ 	.word	0x00000000
        /*00c0*/ 	.short	0x0002
        /*00c2*/ 	.short	0x0010
        /*00c4*/ 	.byte	0x00, 0xf4, 0x21, 0x00


	//----- nvinfo : EIATTR_KPARAM_INFO
	.align		4
.L_31:
        /*00c8*/ 	.byte	0x04, 0x17
        /*00ca*/ 	.short	(.L_33 - .L_32)
.L_32:
        /*00cc*/ 	.word	0x00000000
        /*00d0*/ 	.short	0x0001
        /*00d2*/ 	.short	0x0008
        /*00d4*/ 	.byte	0x00, 0xf4, 0x21, 0x00


	//----- nvinfo : EIATTR_KPARAM_INFO
	.align		4
.L_33:
        /*00d8*/ 	.byte	0x04, 0x17
        /*00da*/ 	.short	(.L_35 - .L_34)
.L_34:
        /*00dc*/ 	.word	0x00000000
        /*00e0*/ 	.short	0x0000
        /*00e2*/ 	.short	0x0000
        /*00e4*/ 	.byte	0x00, 0xf4, 0x21, 0x00


	//----- nvinfo : EIATTR_SPARSE_MMA_MASK
	.align		4
.L_35:
        /*00e8*/ 	.byte	0x03, 0x50
        /*00ea*/ 	.short	0x0000


	//----- nvinfo : EIATTR_MAXREG_COUNT
	.align		4
        /*00ec*/ 	.byte	0x03, 0x1b
        /*00ee*/ 	.short	0x00ff


	//----- nvinfo : EIATTR_NUM_BARRIERS
	.align		4
        /*00f0*/ 	.byte	0x02, 0x4c
        /*00f2*/ 	.byte	0x01
	.zero		1


	//----- nvinfo : EIATTR_ANNOTATIONS
	.align		4
        /*00f4*/ 	.byte	0x04, 0x55
        /*00f6*/ 	.short	(.L_37 - .L_36)


	//   ....[0]....
.L_36:
        /*00f8*/ 	.word	0x00000001
        /*00fc*/ 	.byte	0xa0, 0x05, 0x00, 0x00, 0x01, 0x00, 0x00, 0x00, 0x20, 0x32, 0x00, 0x00, 0x01, 0x00, 0x00, 0x00
        /* <DEDUP_REMOVED lines=109> */
        /*07dc*/ 	.byte	0xc0, 0x85, 0x00, 0x00


	//----- nvinfo : EIATTR_VRC_CTA_INIT_COUNT
	.align		4
.L_37:
        /*07e0*/ 	.byte	0x02, 0x4a
	.zero		1
	.zero		1


	//----- nvinfo : EIATTR_EXIT_INSTR_OFFSETS
	.align		4
        /*07e4*/ 	.byte	0x04, 0x1c
        /*07e6*/ 	.short	(.L_39 - .L_38)


	//   ....[0]....
.L_38:
        /*07e8*/ 	.word	0x0000e570


	//   ....[1]....
        /*07ec*/ 	.word	0x0000e590


	//----- nvinfo : EIATTR_REQNTID
	.align		4
.L_39:
        /*07f0*/ 	.byte	0x04, 0x10
        /*07f2*/ 	.short	(.L_41 - .L_40)
.L_40:
        /*07f4*/ 	.word	0x00000040
        /*07f8*/ 	.word	0x00000001
        /*07fc*/ 	.word	0x00000001


	//----- nvinfo : EIATTR_CBANK_PARAM_SIZE
	.align		4
.L_41:
        /*0800*/ 	.byte	0x03, 0x19
        /*0802*/ 	.short	0x0050


	//----- nvinfo : EIATTR_PARAM_CBANK
	.align		4
        /*0804*/ 	.byte	0x04, 0x0a
        /*0806*/ 	.short	(.L_43 - .L_42)
	.align		4
.L_42:
        /*0808*/ 	.word	index@(.nv.constant0.matmul_kernel)
        /*080c*/ 	.short	0x0380
        /*080e*/ 	.short	0x0050


	//----- nvinfo : EIATTR_SW_WAR
	.align		4
.L_43:
        /*0810*/ 	.byte	0x04, 0x36
        /*0812*/ 	.short	(.L_45 - .L_44)
.L_44:
        /*0814*/ 	.word	0x00000008
.L_45:


//--------------------- .nv.compat                --------------------------
	.section	.nv.compat,"",@"SHT_CUDA_COMPAT_INFO"
	.align	4
        /*0000*/ 	.byte	0x02, 0x02, 0x02, 0x00, 0x02, 0x05, 0x05, 0x00, 0x02, 0x03, 0x00, 0x00, 0x02, 0x06, 0x01, 0x00


//--------------------- .nv.callgraph             --------------------------
	.section	.nv.callgraph,"",@"SHT_CUDA_CALLGRAPH"
	.align	4
	.sectionentsize	8
	.align		4
        /*0000*/ 	.word	0x00000000
	.align		4
        /*0004*/ 	.word	0xffffffff
	.align		4
        /*0008*/ 	.word	0x00000000
	.align		4
        /*000c*/ 	.word	0xfffffffe
	.align		4
        /*0010*/ 	.word	0x00000000
	.align		4
        /*0014*/ 	.word	0xfffffffd
	.align		4
        /*0018*/ 	.word	0x00000000
	.align		4
        /*001c*/ 	.word	0xfffffffc


//--------------------- .text.matmul_kernel       --------------------------
	.section	.text.matmul_kernel,"ax",@progbits
	.align	128
        .global         matmul_kernel
        .type           matmul_kernel,@function
        .size           matmul_kernel,(.L_x_4 - matmul_kernel)
        .other          matmul_kernel,@"STO_CUDA_ENTRY STV_DEFAULT"
matmul_kernel:
.text.matmul_kernel:
[----:B------:R-:W0:Y:S08]  /*0000*/  LDC R1, c[0x0][0x37c] ;  /* 0x0000df00ff017b82 */ /* 0x000e300000000800 */
[----:B------:R-:W1:Y:S01]  /*0010*/  LDC.64 R2, c[0x0][0x398] ;  /* 0x0000e600ff027b82 */ /* 0x000e620000000a00 */
[----:B------:R-:W2:Y:S01]  /*0020*/  S2R R7, SR_CTAID.X ;  /* 0x0000000000077919 */ /* 0x000ea20000002500 */
[----:B------:R-:W3:Y:S01]  /*0030*/  LDCU UR5, c[0x0][0x3a0] ;  /* 0x00007400ff0577ac */ /* 0x000ee20008000800 */
[----:B0-----:R-:W-:Y:S01]  /*0040*/  VIADD R1, R1, 0xfffffe48 ;  /* 0xfffffe4801017836 */ /* 0x001fe20000000000 */
[----:B------:R-:W0:Y:S01]  /*0050*/  LDCU UR4, c[0x0][0x3a0] ;  /* 0x00007400ff0477ac */ /* 0x000e220008000800 */
[----:B------:R-:W4:Y:S01]  /*0060*/  LDCU.64 UR6, c[0x0][0x358] ;  /* 0x00006b00ff0677ac */ /* 0x000f220008000a00 */
[----:B---3--:R-:W-:Y:S01]  /*0070*/  UIADD3 UR5, UPT, UPT, UR5, 0x1f, URZ ;  /* 0x0000001f05057890 */ /* 0x008fe2000fffe0ff */
[----:B-1----:R-:W-:-:S03]  /*0080*/  VIADD R0, R3, 0x3f ;  /* 0x0000003f03007836 */ /* 0x002fc60000000000 */
[----:B------:R-:W-:Y:S02]  /*0090*/  UISETP.GT.AND UP0, UPT, UR5, 0x1f, UPT ;  /* 0x0000001f0500788c */ /* 0x000fe4000bf04270 */
[----:B------:R-:W-:-:S04]  /*00a0*/  SHF.R.S32.HI R5, RZ, 0x1f, R0 ;  /* 0x0000001fff057819 */ /* 0x000fc80000011400 */
[----:B------:R-:W-:Y:S02]  /*00b0*/  LEA.HI R5, R5, R0, RZ, 0x6 ;  /* 0x0000000005057211 */ /* 0x000fe400078f30ff */
[----:B--2---:R-:W-:Y:S02]  /*00c0*/  IABS R10, R7 ;  /* 0x00000007000a7213 */ /* 0x004fe40000000000 */
[----:B------:R-:W-:-:S05]  /*00d0*/  SHF.R.S32.HI R5, RZ, 0x6, R5 ;  /* 0x00000006ff057819 */ /* 0x000fca0000011405 */
[----:B------:R-:W-:-:S05]  /*00e0*/  IMAD.SHL.U32 R6, R5, 0x8, RZ ;  /* 0x0000000805067824 */ /* 0x000fca00078e00ff */
[-C--:B------:R-:W-:Y:S02]  /*00f0*/  IABS R9, R6.reuse ;  /* 0x0000000600097213 */ /* 0x080fe40000000000 */
[----:B------:R-:W-:Y:S02]  /*0100*/  IABS R12, R6 ;  /* 0x00000006000c7213 */ /* 0x000fe40000000000 */
[----:B------:R-:W1:Y:S08]  /*0110*/  I2F.RP R0, R9 ;  /* 0x0000000900007306 */ /* 0x000e700000209400 */
[----:B-1----:R-:W1:Y:S02]  /*0120*/  MUFU.RCP R0, R0 ;  /* 0x0000000000007308 */ /* 0x002e640000001000 */
[----:B-1----:R-:W-:-:S02]  /*0130*/  VIADD R4, R0, 0xffffffe ;  /* 0x0ffffffe00047836 */ /* 0x002fc40000000000 */
[----:B------:R-:W-:-:S04]  /*0140*/  IMAD.MOV R0, RZ, RZ, -R12 ;  /* 0x000000ffff007224 */ /* 0x000fc800078e0a0c */
[----:B------:R1:W2:Y:S02]  /*0150*/  F2I.FTZ.U32.TRUNC.NTZ R5, R4 ;  /* 0x0000000400057305 */ /* 0x0002a4000021f000 */
[----:B-1----:R-:W-:Y:S02]  /*0160*/  IMAD.MOV.U32 R4, RZ, RZ, RZ ;  /* 0x000000ffff047224 */ /* 0x002fe400078e00ff */
[----:B--2---:R-:W-:-:S04]  /*0170*/  IMAD.MOV R8, RZ, RZ, -R5 ;  /* 0x000000ffff087224 */ /* 0x004fc800078e0a05 */
[----:B------:R-:W-:Y:S02]  /*0180*/  IMAD R11, R8, R9, RZ ;  /* 0x00000009080b7224 */ /* 0x000fe400078e02ff */
[----:B------:R-:W-:Y:S02]  /*0190*/  IMAD.MOV.U32 R8, RZ, RZ, R10 ;  /* 0x000000ffff087224 */ /* 0x000fe400078e000a */
[----:B------:R-:W-:-:S06]  /*01a0*/  IMAD.HI.U32 R5, R5, R11, R4 ;  /* 0x0000000b05057227 */ /* 0x000fcc00078e0004 */
[----:B------:R-:W-:-:S04]  /*01b0*/  IMAD.HI.U32 R5, R5, R8, RZ ;  /* 0x0000000805057227 */ /* 0x000fc800078e00ff */
[----:B------:R-:W-:-:S05]  /*01c0*/  IMAD R0, R5, R0, R8 ;  /* 0x0000000005007224 */ /* 0x000fca00078e0208 */
[----:B------:R-:W-:-:S13]  /*01d0*/  ISETP.GT.U32.AND P1, PT, R9, R0, PT ;  /* 0x000000000900720c */ /* 0x000fda0003f24070 */
[----:B------:R-:W-:Y:S02]  /*01e0*/  @!P1 IMAD.IADD R0, R0, 0x1, -R9 ;  /* 0x0000000100009824 */ /* 0x000fe400078e0a09 */
[----:B------:R-:W-:Y:S01]  /*01f0*/  @!P1 VIADD R5, R5, 0x1 ;  /* 0x0000000105059836 */ /* 0x000fe20000000000 */
[----:B------:R-:W-:Y:S02]  /*0200*/  ISETP.NE.AND P1, PT, R6, RZ, PT ;  /* 0x000000ff0600720c */ /* 0x000fe40003f25270 */
[----:B------:R-:W-:Y:S02]  /*0210*/  ISETP.GE.U32.AND P0, PT, R0, R9, PT ;  /* 0x000000090000720c */ /* 0x000fe40003f06070 */
[----:B------:R-:W-:-:S04]  /*0220*/  LOP3.LUT R0, R7, R6, RZ, 0x3c, !PT ;  /* 0x0000000607007212 */ /* 0x000fc800078e3cff */
[----:B------:R-:W-:Y:S01]  /*0230*/  ISETP.GE.AND P2, PT, R0, RZ, PT ;  /* 0x000000ff0000720c */ /* 0x000fe20003f46270 */
[----:B------:R-:W-:-:S06]  /*0240*/  VIADD R0, R2, 0x7f ;  /* 0x0000007f02007836 */ /* 0x000fcc0000000000 */
[----:B------:R-:W-:-:S04]  /*0250*/  @P0 VIADD R5, R5, 0x1 ;  /* 0x0000000105050836 */ /* 0x000fc80000000000 */
[----:B------:R-:W-:Y:S01]  /*0260*/  IMAD.MOV.U32 R4, RZ, RZ, R5 ;  /* 0x000000ffff047224 */ /* 0x000fe200078e0005 */
[----:B------:R-:W-:-:S03]  /*0270*/  SHF.R.S32.HI R5, RZ, 0x1f, R0 ;  /* 0x0000001fff057819 */ /* 0x000fc60000011400 */
[----:B------:R-:W-:Y:S01]  /*0280*/  @!P2 IMAD.MOV R4, RZ, RZ, -R4 ;  /* 0x000000ffff04a224 */ /* 0x000fe200078e0a04 */
[----:B------:R-:W-:Y:S02]  /*0290*/  @!P1 LOP3.LUT R4, RZ, R6, RZ, 0x33, !PT ;  /* 0x00000006ff049212 */ /* 0x000fe400078e33ff */
[----:B------:R-:W-:-:S03]  /*02a0*/  LEA.HI R5, R5, R0, RZ, 0x7 ;  /* 0x0000000005057211 */ /* 0x000fc600078f38ff */
[----:B------:R-:W-:Y:S02]  /*02b0*/  IMAD.SHL.U32 R8, R4, 0x8, RZ ;  /* 0x0000000804087824 */ /* 0x000fe400078e00ff */
[----:B------:R-:W-:-:S03]  /*02c0*/  IMAD.MOV R4, RZ, RZ, -R4 ;  /* 0x000000ffff047224 */ /* 0x000fc600078e0a04 */
[----:B------:R-:W-:Y:S01]  /*02d0*/  LEA.HI.SX32 R5, R5, -R8, 0x19 ;  /* 0x8000000805057211 */ /* 0x000fe200078fcaff */
[----:B------:R-:W-:-:S03]  /*02e0*/  IMAD R6, R6, R4, R7 ;  /* 0x0000000406067224 */ /* 0x000fc600078e0207 */
[----:B------:R-:W-:Y:S02]  /*02f0*/  VIMNMX R13, PT, PT, R5, 0x8, PT ;  /* 0x00000008050d7848 */ /* 0x000fe40003fe0100 */
[----:B------:R-:W-:Y:S02]  /*0300*/  IABS R11, R6 ;  /* 0x00000006000b7213 */ /* 0x000fe40000000000 */
[----:B------:R-:W-:-:S04]  /*0310*/  IABS R9, R13 ;  /* 0x0000000d00097213 */ /* 0x000fc80000000000 */
[----:B------:R-:W1:Y:S08]  /*0320*/  I2F.RP R0, R9 ;  /* 0x0000000900007306 */ /* 0x000e700000209400 */
[----:B-1----:R-:W1:Y:S02]  /*0330*/  MUFU.RCP R0, R0 ;  /* 0x0000000000007308 */ /* 0x002e640000001000 */
[----:B-1----:R-:W-:-:S06]  /*0340*/  VIADD R5, R0, 0xffffffe ;  /* 0x0ffffffe00057836 */ /* 0x002fcc0000000000 */
[----:B------:R-:W1:Y:S02]  /*0350*/  F2I.FTZ.U32.TRUNC.NTZ R5, R5 ;  /* 0x0000000500057305 */ /* 0x000e64000021f000 */
[----:B-1----:R-:W-:-:S04]  /*0360*/  IMAD.MOV R10, RZ, RZ, -R5 ;  /* 0x000000ffff0a7224 */ /* 0x002fc800078e0a05 */
[----:B------:R-:W-:Y:S01]  /*0370*/  IMAD.MOV.U32 R4, RZ, RZ, R10 ;  /* 0x000000ffff047224 */ /* 0x000fe200078e000a */
[----:B------:R-:W-:-:S03]  /*0380*/  IABS R10, R13 ;  /* 0x0000000d000a7213 */ /* 0x000fc60000000000 */
[----:B------:R-:W-:Y:S02]  /*0390*/  IMAD R7, R4, R9, RZ ;  /* 0x0000000904077224 */ /* 0x000fe400078e02ff */
[----:B------:R-:W-:-:S04]  /*03a0*/  IMAD.MOV.U32 R4, RZ, RZ, RZ ;  /* 0x000000ffff047224 */ /* 0x000fc800078e00ff */
[----:B------:R-:W-:-:S04]  /*03b0*/  IMAD.HI.U32 R4, R5, R7, R4 ;  /* 0x0000000705047227 */ /* 0x000fc800078e0004 */
[----:B------:R-:W-:Y:S02]  /*03c0*/  IMAD.MOV R5, RZ, RZ, -R10 ;  /* 0x000000ffff057224 */ /* 0x000fe400078e0a0a */
[----:B------:R-:W-:-:S04]  /*03d0*/  IMAD.HI.U32 R0, R4, R11, RZ ;  /* 0x0000000b04007227 */ /* 0x000fc800078e00ff */
[----:B------:R-:W-:Y:S01]  /*03e0*/  IMAD R4, R0, R5, R11 ;  /* 0x0000000500047224 */ /* 0x000fe200078e020b */
[----:B------:R-:W-:-:S04]  /*03f0*/  LOP3.LUT R5, R6, R13, RZ, 0x3c, !PT ;  /* 0x0000000d06057212 */ /* 0x000fc800078e3cff */
[----:B------:R-:W-:Y:S02]  /*0400*/  ISETP.GT.U32.AND P1, PT, R9, R4, PT ;  /* 0x000000040900720c */ /* 0x000fe40003f24070 */
[----:B------:R-:W-:-:S11]  /*0410*/  ISETP.GE.AND P2, PT, R5, RZ, PT ;  /* 0x000000ff0500720c */ /* 0x000fd60003f46270 */
[----:B------:R-:W-:Y:S02]  /*0420*/  @!P1 IMAD.IADD R4, R4, 0x1, -R9 ;  /* 0x0000000104049824 */ /* 0x000fe400078e0a09 */
[----:B------:R-:W-:Y:S01]  /*0430*/  @!P1 VIADD R0, R0, 0x1 ;  /* 0x0000000100009836 */ /* 0x000fe20000000000 */
[----:B------:R-:W-:Y:S02]  /*0440*/  ISETP.NE.AND P1, PT, R13, RZ, PT ;  /* 0x000000ff0d00720c */ /* 0x000fe40003f25270 */
[----:B------:R-:W-:Y:S02]  /*0450*/  ISETP.GE.U32.AND P0, PT, R4, R9, PT ;  /* 0x000000090400720c */ /* 0x000fe40003f06070 */
[----:B------:R-:W1:Y:S11]  /*0460*/  S2R R4, SR_TID.X ;  /* 0x0000000000047919 */ /* 0x000e760000002100 */
[----:B------:R-:W-:-:S04]  /*0470*/  @P0 VIADD R0, R0, 0x1 ;  /* 0x0000000100000836 */ /* 0x000fc80000000000 */
[----:B------:R-:W-:-:S04]  /*0480*/  IMAD.MOV.U32 R154, RZ, RZ, R0 ;  /* 0x000000ffff9a7224 */ /* 0x000fc800078e0000 */
[----:B------:R-:W-:Y:S01]  /*0490*/  @!P2 IMAD.MOV R154, RZ, RZ, -R154 ;  /* 0x000000ffff9aa224 */ /* 0x000fe200078e0a9a */
[----:B------:R-:W-:-:S05]  /*04a0*/  @!P1 LOP3.LUT R154, RZ, R13, RZ, 0x33, !PT ;  /* 0x0000000dff9a9212 */ /* 0x000fca00078e33ff */
[----:B------:R-:W-:Y:S02]  /*04b0*/  IMAD.MOV R0, RZ, RZ, -R154 ;  /* 0x000000ffff007224 */ /* 0x000fe400078e0a9a */
[----:B------:R-:W-:Y:S02]  /*04c0*/  IMAD.SHL.U32 R154, R154, 0x40, RZ ;  /* 0x000000409a9a7824 */ /* 0x000fe400078e00ff */
[----:B------:R-:W-:Y:S01]  /*04d0*/  IMAD R0, R13, R0, R6 ;  /* 0x000000000d007224 */ /* 0x000fe200078e0206 */
[----:B-1----:R-:W-:-:S03]  /*04e0*/  LOP3.LUT R155, R4, 0x3f, RZ, 0xc0, !PT ;  /* 0x0000003f049b7812 */ /* 0x002fc600078ec0ff */
[----:B------:R-:W-:Y:S01]  /*04f0*/  IMAD.IADD R0, R8, 0x1, R0 ;  /* 0x0000000108007824 */ /* 0x000fe200078e0200 */
[----:B------:R-:W-:-:S03]  /*0500*/  LOP3.LUT R9, R4, 0x20, RZ, 0xc0, !PT ;  /* 0x0000002004097812 */ /* 0x000fc600078ec0ff */
[----:B------:R-:W-:Y:S02]  /*0510*/  IMAD R155, R0, 0x80, R155 ;  /* 0x00000080009b7824 */ /* 0x000fe400078e029b */
[----:B0-----:R-:W-:Y:S02]  /*0520*/  IMAD.U32 R0, RZ, RZ, UR4 ;  /* 0x00000004ff007e24 */ /* 0x001fe4000f8e00ff */
[----:B------:R-:W-:Y:S01]  /*0530*/  VIADD R166, R155, 0x40 ;  /* 0x000000409ba67836 */ /* 0x000fe20000000000 */
[----:B----4-:R-:W-:Y:S06]  /*0540*/  BRA.U UP0, `(.L_x_0) ;  /* 0x00000005000c7547 */ /* 0x010fec000b800000 */
[----:B------:R-:W-:Y:S01]  /*0550*/  IMAD.SHL.U32 R0, R4, 0x10, RZ ;  /* 0x0000001004007824 */ /* 0x000fe200078e00ff */
[----:B------:R-:W-:Y:S02]  /*0560*/  CS2R R24, SRZ ;  /* 0x0000000000187805 */ /* 0x000fe4000001ff00 */
[----:B------:R-:W-:Y:S02]  /*0570*/  CS2R R26, SRZ ;  /* 0x00000000001a7805 */ /* 0x000fe4000001ff00 */
[----:B------:R-:W-:Y:S02]  /*0580*/  CS2R R20, SRZ ;  /* 0x0000000000147805 */ /* 0x000fe4000001ff00 */
[----:B------:R-:W-:Y:S01]  /*0590*/  CS2R R22, SRZ ;  /* 0x0000000000167805 */ /* 0x000fe2000001ff00 */
[----:B------:R0:W-:Y:S01]  /*05a0*/  STL [R1+0x1b4], R0 ;  /* 0x0001b40001007387 */ /* 0x0001e20000100800 */
[----:B------:R-:W-:Y:S02]  /*05b0*/  CS2R R16, SRZ ;  /* 0x0000000000107805 */ /* 0x000fe4000001ff00 */
[----:B------:R-:W-:-:S02]  /*05c0*/  CS2R R18, SRZ ;  /* 0x0000000000127805 */ /* 0x000fc4000001ff00 */
[----:B------:R-:W-:Y:S02]  /*05d0*/  CS2R R12, SRZ ;  /* 0x00000000000c7805 */ /* 0x000fe4000001ff00 */
[----:B------:R-:W-:Y:S02]  /*05e0*/  CS2R R14, SRZ ;  /* 0x00000000000e7805 */ /* 0x000fe4000001ff00 */
[----:B------:R-:W-:Y:S02]  /*05f0*/  CS2R R8, SRZ ;  /* 0x0000000000087805 */ /* 0x000fe4000001ff00 */
[----:B------:R-:W-:Y:S02]  /*0600*/  CS2R R10, SRZ ;  /* 0x00000000000a7805 */ /* 0x000fe4000001ff00 */
        /* <DEDUP_REMOVED lines=53> */
[----:B------:R-:W-:Y:S01]  /*0960*/  CS2R R138, SRZ ;  /* 0x00000000008a7805 */ /* 0x000fe2000001ff00 */
[----:B0-----:R-:W-:Y:S06]  /*0970*/  BRA `(.L_x_1) ;  /* 0x0000007c00107947 */ /* 0x001fec0003800000 */
.L_x_0:
[----:B------:R-:W-:Y:S01]  /*0980*/  IABS R18, R2 ;  /* 0x0000000200127213 */ /* 0x000fe20000000000 */
[----:B------:R-:W0:Y:S01]  /*0990*/  LDCU UR4, c[0x0][0x3b0] ;  /* 0x00007600ff0477ac */ /* 0x000e220008000800 */
[----:B------:R-:W-:Y:S02]  /*09a0*/  IABS R5, R3 ;  /* 0x0000000300057213 */ /* 0x000fe40000000000 */
[----:B------:R-:W-:Y:S01]  /*09b0*/  CS2R R128, SRZ ;  /* 0x0000000000807805 */ /* 0x000fe2000001ff00 */
[----:B------:R-:W1:Y:S01]  /*09c0*/  I2F.RP R10, R18 ;  /* 0x00000012000a7306 */ /* 0x000e620000209400 */
[----:B------:R-:W-:Y:S01]  /*09d0*/  IABS R12, R166 ;  /* 0x000000a6000c7213 */ /* 0x000fe20000000000 */
[----:B------:R-:W2:Y:S01]  /*09e0*/  LDCU.64 UR8, c[0x0][0x388] ;  /* 0x00007100ff0877ac */ /* 0x000ea20008000a00 */
[----:B------:R-:W-:Y:S02]  /*09f0*/  IABS R13, R155 ;  /* 0x0000009b000d7213 */ /* 0x000fe40000000000 */
[----:B------:R-:W-:-:S02]  /*0a00*/  CS2R R130, SRZ ;  /* 0x0000000000827805 */ /* 0x000fc4000001ff00 */
[----:B------:R-:W-:Y:S01]  /*0a10*/  LEA.HI R23, R9, R154, RZ, 0x1b ;  /* 0x0000009a09177211 */ /* 0x000fe200078fd8ff */
[----:B------:R-:W3:Y:S01]  /*0a20*/  LDCU UR69, c[0x0][0x3a8] ;  /* 0x00007500ff4577ac */ /* 0x000ee20008000800 */
[----:B------:R-:W-:Y:S01]  /*0a30*/  ISETP.GE.AND P4, PT, R155, RZ, PT ;  /* 0x000000ff9b00720c */ /* 0x000fe20003f86270 */
[----:B------:R-:W4:Y:S01]  /*0a40*/  I2F.RP R6, R5 ;  /* 0x0000000500067306 */ /* 0x000f220000209400 */
[----:B------:R-:W-:Y:S01]  /*0a50*/  LOP3.LUT R164, RZ, R2, RZ, 0x33, !PT ;  /* 0x00000002ffa47212 */ /* 0x000fe200078e33ff */
[C---:B------:R-:W-:Y:S01]  /*0a60*/  VIADD R9, R23.reuse, 0x3c ;  /* 0x0000003c17097836 */ /* 0x040fe20000000000 */
[----:B------:R-:W5:Y:S01]  /*0a70*/  LDCU UR70, c[0x0][0x3a4] ;  /* 0x00007480ff4677ac */ /* 0x000f620008000800 */
[C---:B------:R-:W-:Y:S01]  /*0a80*/  VIADD R19, R23.reuse, 0x38 ;  /* 0x0000003817137836 */ /* 0x040fe20000000000 */
[----:B------:R-:W-:Y:S01]  /*0a90*/  CS2R R132, SRZ ;  /* 0x0000000000847805 */ /* 0x000fe2000001ff00 */
[----:B------:R-:W-:Y:S01]  /*0aa0*/  VIADD R21, R23, 0x36 ;  /* 0x0000003617157836 */ /* 0x000fe20000000000 */
[----:B------:R-:W-:Y:S01]  /*0ab0*/  ISETP.GE.AND P1, PT, R9, RZ, PT ;  /* 0x000000ff0900720c */ /* 0x000fe20003f26270 */
[----:B-1----:R-:W1:Y:S01]  /*0ac0*/  MUFU.RCP R10, R10 ;  /* 0x0000000a000a7308 */ /* 0x002e620000001000 */
[----:B------:R-:W-:Y:S01]  /*0ad0*/  IABS R14, R9 ;  /* 0x00000009000e7213 */ /* 0x000fe20000000000 */
[C---:B------:R-:W-:Y:S01]  /*0ae0*/  VIADD R27, R23.reuse, 0x14 ;  /* 0x00000014171b7836 */ /* 0x040fe20000000000 */
[----:B------:R-:W-:Y:S01]  /*0af0*/  IABS R17, R19 ;  /* 0x0000001300117213 */ /* 0x000fe20000000000 */
[C---:B------:R-:W-:Y:S01]  /*0b00*/  VIADD R25, R23.reuse, 0x16 ;  /* 0x0000001617197836 */ /* 0x040fe20000000000 */
[----:B------:R-:W-:Y:S01]  /*0b10*/  USHF.R.S32.HI UR73, URZ, 0x1f, UR5 ;  /* 0x0000001fff497899 */ /* 0x000fe20008011405 */
[C---:B------:R-:W-:Y:S01]  /*0b20*/  VIADD R31, R23.reuse, 0x10 ;  /* 0x00000010171f7836 */ /* 0x040fe20000000000 */
[----:B------:R-:W-:Y:S01]  /*0b30*/  IABS R48, R27 ;  /* 0x0000001b00307213 */ /* 0x000fe20000000000 */
[----:B----4-:R4:W0:Y:S01]  /*0b40*/  MUFU.RCP R8, R6 ;  /* 0x0000000600087308 */ /* 0x0108220000001000 */
[----:B------:R-:W-:Y:S01]  /*0b50*/  IABS R46, R25 ;  /* 0x00000019002e7213 */ /* 0x000fe20000000000 */
[C---:B------:R-:W-:Y:S01]  /*0b60*/  VIADD R29, R23.reuse, 0x12 ;  /* 0x00000012171d7836 */ /* 0x040fe20000000000 */
[----:B------:R-:W-:Y:S01]  /*0b70*/  IABS R52, R31 ;  /* 0x0000001f00347213 */ /* 0x000fe20000000000 */
[C---:B------:R-:W-:Y:S01]  /*0b80*/  VIADD R33, R23.reuse, 0xe ;  /* 0x0000000e17217836 */ /* 0x040fe20000000000 */
[----:B---3--:R-:W-:Y:S01]  /*0b90*/  UIMAD UR77, UR69, 0x1f, URZ ;  /* 0x0000001f454d78a4 */ /* 0x008fe2000f8e02ff */
[C---:B------:R-:W-:Y:S01]  /*0ba0*/  VIADD R35, R23.reuse, 0xc ;  /* 0x0000000c17237836 */ /* 0x040fe20000000000 */
[----:B------:R-:W-:Y:S01]  /*0bb0*/  IABS R50, R29 ;  /* 0x0000001d00327213 */ /* 0x000fe20000000000 */
[C---:B------:R-:W-:Y:S01]  /*0bc0*/  VIADD R37, R23.reuse, 0xa ;  /* 0x0000000a17257836 */ /* 0x040fe20000000000 */
[----:B------:R-:W-:Y:S01]  /*0bd0*/  IABS R54, R33 ;  /* 0x0000002100367213 */ /* 0x000fe20000000000 */
[----:B-1----:R-:W-:Y:S01]  /*0be0*/  VIADD R7, R10, 0xffffffe ;  /* 0x0ffffffe0a077836 */ /* 0x002fe20000000000 */
[----:B------:R-:W-:Y:S01]  /*0bf0*/  IABS R56, R35 ;  /* 0x0000002300387213 */ /* 0x000fe20000000000 */
[----:B----4-:R-:W-:Y:S01]  /*0c00*/  IMAD.MOV.U32 R6, RZ, RZ, RZ ;  /* 0x000000ffff067224 */ /* 0x010fe200078e00ff */
[----:B------:R-:W-:Y:S01]  /*0c10*/  IABS R58, R37 ;  /* 0x00000025003a7213 */ /* 0x000fe20000000000 */
[C---:B------:R-:W-:Y:S01]  /*0c20*/  VIADD R39, R23.reuse, 0x8 ;  /* 0x0000000817277836 */ /* 0x040fe20000000000 */
[----:B------:R-:W-:Y:S01]  /*0c30*/  UIMAD UR74, UR69, 0x1e, URZ ;  /* 0x0000001e454a78a4 */ /* 0x000fe2000f8e02ff */
[----:B------:R-:W1:Y:S01]  /*0c40*/  F2I.FTZ.U32.TRUNC.NTZ R7, R7 ;  /* 0x0000000700077305 */ /* 0x000e62000021f000 */
[----:B0-----:R-:W-:Y:S01]  /*0c50*/  VIADD R8, R8, 0xffffffe ;  /* 0x0ffffffe08087836 */ /* 0x001fe20000000000 */
[----:B------:R-:W-:Y:S01]  /*0c60*/  ULEA.HI UR5, UR73, UR5, URZ, 0x5 ;  /* 0x0000000549057291 */ /* 0x000fe2000f8f28ff */
[C---:B------:R-:W-:Y:S01]  /*0c70*/  VIADD R41, R23.reuse, 0x6 ;  /* 0x0000000617297836 */ /* 0x040fe20000000000 */
[----:B------:R-:W-:Y:S01]  /*0c80*/  IABS R60, R39 ;  /* 0x00000027003c7213 */ /* 0x000fe20000000000 */
[C---:B------:R-:W-:Y:S01]  /*0c90*/  VIADD R43, R23.reuse, 0x4 ;  /* 0x00000004172b7836 */ /* 0x040fe20000000000 */
[----:B------:R-:W-:Y:S01]  /*0ca0*/  UIMAD UR73, UR69, 0x1d, URZ ;  /* 0x0000001d454978a4 */ /* 0x000fe2000f8e02ff */
[----:B------:R-:W-:Y:S01]  /*0cb0*/  VIADD R45, R23, 0x2 ;  /* 0x00000002172d7836 */ /* 0x000fe20000000000 */
[----:B------:R-:W-:Y:S01]  /*0cc0*/  UIMAD UR76, UR69, 0x1c, URZ ;  /* 0x0000001c454c78a4 */ /* 0x000fe2000f8e02ff */
[----:B------:R-:W-:Y:S01]  /*0cd0*/  CS2R R134, SRZ ;  /* 0x0000000000867805 */ /* 0x000fe2000001ff00 */
[----:B------:R-:W-:Y:S01]  /*0ce0*/  UIMAD UR75, UR69, 0x1b, URZ ;  /* 0x0000001b454b78a4 */ /* 0x000fe2000f8e02ff */
[----:B------:R-:W-:-:S02]  /*0cf0*/  CS2R R68, SRZ ;  /* 0x0000000000447805 */ /* 0x000fc4000001ff00 */
[----:B------:R-:W-:Y:S02]  /*0d00*/  CS2R R70, SRZ ;  /* 0x0000000000467805 */ /* 0x000fe4000001ff00 */
[----:B------:R-:W-:Y:S02]  /*0d10*/  CS2R R72, SRZ ;  /* 0x0000000000487805 */ /* 0x000fe4000001ff00 */
[----:B------:R-:W-:Y:S01]  /*0d20*/  CS2R R74, SRZ ;  /* 0x00000000004a7805 */ /* 0x000fe2000001ff00 */
[----:B-1----:R-:W-:Y:S01]  /*0d30*/  IMAD.MOV R11, RZ, RZ, -R7 ;  /* 0x000000ffff0b7224 */ /* 0x002fe200078e0a07 */
[----:B------:R-:W-:Y:S02]  /*0d40*/  CS2R R144, SRZ ;  /* 0x0000000000907805 */ /* 0x000fe4000001ff00 */
[----:B------:R-:W-:Y:S02]  /*0d50*/  CS2R R146, SRZ ;  /* 0x0000000000927805 */ /* 0x000fe4000001ff00 */
[----:B------:R-:W-:Y:S01]  /*0d60*/  CS2R R124, SRZ ;  /* 0x00000000007c7805 */ /* 0x000fe2000001ff00 */
[----:B------:R-:W-:Y:S01]  /*0d70*/  IMAD R11, R11, R18, RZ ;  /* 0x000000120b0b7224 */ /* 0x000fe200078e02ff */
[----:B------:R-:W-:-:S02]  /*0d80*/  CS2R R126, SRZ ;  /* 0x00000000007e7805 */ /* 0x000fc4000001ff00 */
[----:B------:R-:W-:Y:S02]  /*0d90*/  CS2R R76, SRZ ;  /* 0x00000000004c7805 */ /* 0x000fe4000001ff00 */
[----:B------:R-:W-:Y:S01]  /*0da0*/  CS2R R78, SRZ ;  /* 0x00000000004e7805 */ /* 0x000fe2000001ff00 */
[----:B------:R-:W-:Y:S01]  /*0db0*/  IMAD.HI.U32 R10, R7, R11, R6 ;  /* 0x0000000b070a7227 */ /* 0x000fe200078e0006 */
[----:B------:R-:W-:Y:S01]  /*0dc0*/  CS2R R80, SRZ ;  /* 0x0000000000507805 */ /* 0x000fe2000001ff00 */
[----:B------:R-:W0:Y:S01]  /*0dd0*/  F2I.FTZ.U32.TRUNC.NTZ R7, R8 ;  /* 0x0000000800077305 */ /* 0x000e22000021f000 */
[----:B------:R-:W-:Y:S01]  /*0de0*/  CS2R R82, SRZ ;  /* 0x0000000000527805 */ /* 0x000fe2000001ff00 */
[----:B------:R-:W-:Y:S01]  /*0df0*/  IMAD.MOV.U32 R11, RZ, RZ, R12 ;  /* 0x000000ffff0b7224 */ /* 0x000fe200078e000c */
[----:B------:R-:W-:Y:S02]  /*0e00*/  CS2R R84, SRZ ;  /* 0x0000000000547805 */ /* 0x000fe4000001ff00 */
[----:B------:R-:W-:-:S02]  /*0e10*/  CS2R R86, SRZ ;  /* 0x0000000000567805 */ /* 0x000fc4000001ff00 */
[----:B------:R-:W-:Y:S01]  /*0e20*/  CS2R R88, SRZ ;  /* 0x0000000000587805 */ /* 0x000fe2000001ff00 */
[C---:B------:R-:W-:Y:S01]  /*0e30*/  IMAD.HI.U32 R6, R10.reuse, R11, RZ ;  /* 0x0000000b0a067227 */ /* 0x040fe200078e00ff */
[----:B------:R-:W-:Y:S02]  /*0e40*/  CS2R R90, SRZ ;  /* 0x00000000005a7805 */ /* 0x000fe4000001ff00 */
[----:B------:R-:W-:Y:S02]  /*0e50*/  CS2R R92, SRZ ;  /* 0x00000000005c7805 */ /* 0x000fe4000001ff00 */
[----:B------:R-:W-:Y:S01]  /*0e60*/  CS2R R94, SRZ ;  /* 0x00000000005e7805 */ /* 0x000fe2000001ff00 */
[----:B------:R-:W-:Y:S01]  /*0e70*/  IMAD.HI.U32 R10, R10, R13, RZ ;  /* 0x0000000d0a0a7227 */ /* 0x000fe200078e00ff */
[----:B------:R-:W-:Y:S02]  /*0e80*/  CS2R R96, SRZ ;  /* 0x0000000000607805 */ /* 0x000fe4000001ff00 */
[----:B------:R-:W-:-:S02]  /*0e90*/  CS2R R98, SRZ ;  /* 0x0000000000627805 */ /* 0x000fc4000001ff00 */
[----:B------:R-:W-:Y:S01]  /*0ea0*/  CS2R R140, SRZ ;  /* 0x00000000008c7805 */ /* 0x000fe2000001ff00 */
[----:B------:R-:W-:Y:S01]  /*0eb0*/  IMAD.MOV R6, RZ, RZ, -R6 ;  /* 0x000000ffff067224 */ /* 0x000fe200078e0a06 */
[----:B------:R-:W-:Y:S01]  /*0ec0*/  CS2R R142, SRZ ;  /* 0x00000000008e7805 */ /* 0x000fe2000001ff00 */
[----:B------:R-:W-:Y:S01]  /*0ed0*/  IMAD.MOV R10, RZ, RZ, -R10 ;  /* 0x000000ffff0a7224 */ /* 0x000fe200078e0a0a */
[----:B------:R-:W-:Y:S01]  /*0ee0*/  CS2R R120, SRZ ;  /* 0x0000000000787805 */ /* 0x000fe2000001ff00 */
[C---:B------:R-:W-:Y:S01]  /*0ef0*/  IMAD R11, R18.reuse, R6, R11 ;  /* 0x00000006120b7224 */ /* 0x040fe200078e020b */
[----:B------:R-:W-:Y:S01]  /*0f00*/  CS2R R122, SRZ ;  /* 0x00000000007a7805 */ /* 0x000fe2000001ff00 */
[C---:B------:R-:W-:Y:S01]  /*0f10*/  IMAD R13, R18.reuse, R10, R13 ;  /* 0x0000000a120d7224 */ /* 0x040fe200078e020d */
[----:B------:R-:W-:Y:S01]  /*0f20*/  CS2R R100, SRZ ;  /* 0x0000000000647805 */ /* 0x000fe2000001ff00 */
[C---:B------:R-:W-:Y:S01]  /*0f30*/  VIADD R6, R23.reuse, 0x3e ;  /* 0x0000003e17067836 */ /* 0x040fe20000000000 */
[C---:B------:R-:W-:Y:S01]  /*0f40*/  ISETP.GT.U32.AND P0, PT, R18.reuse, R11, PT ;  /* 0x0000000b1200720c */ /* 0x040fe20003f04070 */
[----:B0-----:R-:W-:Y:S01]  /*0f50*/  IMAD.MOV R10, RZ, RZ, -R7 ;  /* 0x000000ffff0a7224 */ /* 0x001fe200078e0a07 */
[----:B------:R-:W-:Y:S01]  /*0f60*/  ISETP.GT.U32.AND P3, PT, R18, R13, PT ;  /* 0x0000000d1200720c */ /* 0x000fe20003f64070 */
[----:B------:R-:W-:Y:S01]  /*0f70*/  VIADD R8, R23, 0x3a ;  /* 0x0000003a17087836 */ /* 0x000fe20000000000 */
[----:B------:R-:W-:Y:S01]  /*0f80*/  ISETP.GE.AND P2, PT, R6, RZ, PT ;  /* 0x000000ff0600720c */ /* 0x000fe20003f46270 */
[----:B------:R-:W-:Y:S01]  /*0f90*/  IMAD R9, R10, R5, RZ ;  /* 0x000000050a097224 */ /* 0x000fe200078e02ff */
[----:B------:R-:W-:Y:S01]  /*0fa0*/  IABS R12, R6 ;  /* 0x00000006000c7213 */ /* 0x000fe20000000000 */
[----:B------:R-:W-:Y:S01]  /*0fb0*/  IMAD.MOV.U32 R6, RZ, RZ, RZ ;  /* 0x000000ffff067224 */ /* 0x000fe200078e00ff */
[----:B------:R-:W-:-:S02]  /*0fc0*/  ISETP.GE.AND P5, PT, R8, RZ, PT ;  /* 0x000000ff0800720c */ /* 0x000fc40003fa6270 */
[----:B------:R-:W-:Y:S02]  /*0fd0*/  CS2R R102, SRZ ;  /* 0x0000000000667805 */ /* 0x000fe4000001ff00 */
[----:B------:R-:W-:Y:S01]  /*0fe0*/  IABS R15, R8 ;  /* 0x00000008000f7213 */ /* 0x000fe20000000000 */
[----:B------:R-:W-:Y:S01]  /*0ff0*/  IMAD.HI.U32 R6, R7, R9, R6 ;  /* 0x0000000907067227 */ /* 0x000fe200078e0006 */
[----:B------:R-:W-:Y:S02]  /*1000*/  CS2R R104, SRZ ;  /* 0x0000000000687805 */ /* 0x000fe4000001ff00 */
[----:B------:R-:W-:Y:S02]  /*1010*/  CS2R R106, SRZ ;  /* 0x00000000006a7805 */ /* 0x000fe4000001ff00 */
[----:B------:R-:W-:Y:S01]  /*1020*/  CS2R R108, SRZ ;  /* 0x00000000006c7805 */ /* 0x000fe2000001ff00 */
[----:B------:R-:W-:Y:S01]  /*1030*/  @!P0 IMAD.IADD R11, R11, 0x1, -R18 ;  /* 0x000000010b0b8824 */ /* 0x000fe200078e0a12 */
[----:B------:R-:W-:Y:S01]  /*1040*/  CS2R R110, SRZ ;  /* 0x00000000006e7805 */ /* 0x000fe2000001ff00 */
[----:B------:R-:W-:Y:S01]  /*1050*/  IMAD.MOV.U32 R10, RZ, RZ, R12 ;  /* 0x000000ffff0a7224 */ /* 0x000fe200078e000c */
[----:B------:R-:W-:Y:S01]  /*1060*/  CS2R R112, SRZ ;  /* 0x0000000000707805 */ /* 0x000fe2000001ff00 */
[----:B------:R-:W-:Y:S01]  /*1070*/  @!P3 IMAD.IADD R13, R13, 0x1, -R18 ;  /* 0x000000010d0db824 */ /* 0x000fe200078e0a12 */
[----:B------:R-:W-:Y:S01]  /*1080*/  ISETP.GT.U32.AND P0, PT, R18, R11, PT ;  /* 0x0000000b1200720c */ /* 0x000fe20003f04070 */
[----:B------:R-:W-:Y:S01]  /*1090*/  IMAD.MOV.U32 R12, RZ, RZ, R14 ;  /* 0x000000ffff0c7224 */ /* 0x000fe200078e000e */
[----:B------:R-:W-:Y:S01]  /*10a0*/  ISETP.GE.AND P3, PT, R166, RZ, PT ;  /* 0x000000ffa600720c */ /* 0x000fe20003f66270 */
[----:B------:R-:W-:Y:S01]  /*10b0*/  IMAD.HI.U32 R7, R6, R10, RZ ;  /* 0x0000000a06077227 */ /* 0x000fe200078e00ff */
[----:B------:R-:W-:-:S02]  /*10c0*/  ISETP.GT.U32.AND P6, PT, R18, R13, PT ;  /* 0x0000000d1200720c */ /* 0x000fc40003fc4070 */
[----:B------:R-:W-:Y:S02]  /*10d0*/  CS2R R114, SRZ ;  /* 0x0000000000727805 */ /* 0x000fe4000001ff00 */
[----:B------:R-:W-:Y:S01]  /*10e0*/  CS2R R116, SRZ ;  /* 0x0000000000747805 */ /* 0x000fe2000001ff00 */
[----:B------:R-:W-:Y:S01]  /*10f0*/  IMAD.HI.U32 R8, R6, R12, RZ ;  /* 0x0000000c06087227 */ /* 0x000fe200078e00ff */
[----:B------:R-:W-:Y:S02]  /*1100*/  CS2R R118, SRZ ;  /* 0x0000000000767805 */ /* 0x000fe4000001ff00 */
[----:B------:R-:W-:Y:S02]  /*1110*/  CS2R R136, SRZ ;  /* 0x0000000000887805 */ /* 0x000fe4000001ff00 */
[----:B------:R-:W-:Y:S01]  /*1120*/  CS2R R138, SRZ ;  /* 0x00000000008a7805 */ /* 0x000fe2000001ff00 */
[----:B------:R-:W-:Y:S01]  /*1130*/  IMAD.MOV R7, RZ, RZ, -R7 ;  /* 0x000000ffff077224 */ /* 0x000fe200078e0a07 */
[----:B------:R-:W0:Y:S01]  /*1140*/  LDCU UR72, c[0x0][0x3ac] ;  /* 0x00007580ff4877ac */ /* 0x000e220008000800 */
[----:B------:R-:W-:-:S02]  /*1150*/  IMAD.MOV R14, RZ, RZ, -R8 ;  /* 0x000000ffff0e7224 */ /* 0x000fc400078e0a08 */
[----:B------:R-:W-:Y:S01]  /*1160*/  IMAD R8, R5, R7, R10 ;  /* 0x0000000705087224 */ /* 0x000fe200078e020a */
[----:B------:R-:W-:Y:S01]  /*1170*/  IABS R7, R21 ;  /* 0x0000001500077213 */ /* 0x000fe20000000000 */
[----:B------:R-:W-:Y:S01]  /*1180*/  IMAD.HI.U32 R9, R6, R15, RZ ;  /* 0x0000000f06097227 */ /* 0x000fe200078e00ff */
[----:B------:R-:W-:-:S03]  /*1190*/  USHF.R.S32.HI UR5, URZ, 0x5, UR5 ;  /* 0x00000005ff057899 */ /* 0x000fc60008011405 */
[--C-:B------:R-:W-:Y:S01]  /*11a0*/  @!P0 IMAD.IADD R11, R11, 0x1, -R18.reuse ;  /* 0x000000010b0b8824 */ /* 0x100fe200078e0a12 */
[----:B------:R-:W-:Y:S01]  /*11b0*/  ISETP.GT.U32.AND P0, PT, R5, R8, PT ;  /* 0x000000080500720c */ /* 0x000fe20003f04070 */
[----:B------:R-:W-:Y:S02]  /*11c0*/  IMAD.MOV R16, RZ, RZ, -R9 ;  /* 0x000000ffff107224 */ /* 0x000fe400078e0a09 */
[----:B------:R-:W-:Y:S01]  /*11d0*/  @!P6 IMAD.IADD R13, R13, 0x1, -R18 ;  /* 0x000000010d0de824 */ /* 0x000fe200078e0a12 */
[----:B------:R-:W-:Y:S01]  /*11e0*/  ISETP.NE.AND P6, PT, R2, RZ, PT ;  /* 0x000000ff0200720c */ /* 0x000fe20003fc5270 */
[C---:B------:R-:W-:Y:S02]  /*11f0*/  IMAD R10, R5.reuse, R14, R12 ;  /* 0x0000000e050a7224 */ /* 0x040fe400078e020c */
[----:B------:R-:W-:Y:S02]  /*1200*/  IMAD.MOV.U32 R14, RZ, RZ, R17 ;  /* 0x000000ffff0e7224 */ /* 0x000fe400078e0011 */
[----:B------:R-:W-:Y:S01]  /*1210*/  @!P3 IMAD.MOV R11, RZ, RZ, -R11 ;  /* 0x000000ffff0bb224 */ /* 0x000fe200078e0a0b */
[C---:B------:R-:W-:Y:S01]  /*1220*/  ISETP.GT.U32.AND P3, PT, R5.reuse, R10, PT ;  /* 0x0000000a0500720c */ /* 0x040fe20003f64070 */
[----:B------:R-:W-:-:S02]  /*1230*/  IMAD R12, R5, R16, R15 ;  /* 0x00000010050c7224 */ /* 0x000fc400078e020f */
[----:B------:R-:W-:Y:S01]  /*1240*/  @!P4 IMAD.MOV R13, RZ, RZ, -R13 ;  /* 0x000000ffff0dc224 */ /* 0x000fe200078e0a0d */
[----:B------:R-:W-:Y:S01]  /*1250*/  SEL R165, R164, R11, !P6 ;  /* 0x0000000ba4a57207 */ /* 0x000fe20007000000 */
[----:B------:R-:W-:Y:S01]  /*1260*/  IMAD.MOV.U32 R15, RZ, RZ, R7 ;  /* 0x000000ffff0f7224 */ /* 0x000fe200078e0007 */
[----:B------:R-:W-:Y:S01]  /*1270*/  ISETP.GT.U32.AND P4, PT, R5, R12, PT ;  /* 0x0000000c0500720c */ /* 0x000fe20003f84070 */
[----:B------:R-:W-:Y:S01]  /*1280*/  IMAD.HI.U32 R7, R6, R14, RZ ;  /* 0x0000000e06077227 */ /* 0x000fe200078e00ff */
[----:B------:R-:W-:-:S03]  /*1290*/  SEL R164, R164, R13, !P6 ;  /* 0x0000000da4a47207 */ /* 0x000fc60007000000 */
[----:B------:R-:W-:Y:S02]  /*12a0*/  IMAD.MOV R7, RZ, RZ, -R7 ;  /* 0x000000ffff077224 */ /* 0x000fe400078e0a07 */
[----:B------:R-:W-:Y:S02]  /*12b0*/  VIADD R13, R23, 0x32 ;  /* 0x00000032170d7836 */ /* 0x000fe40000000000 */
[----:B------:R-:W-:Y:S02]  /*12c0*/  @!P0 IMAD.IADD R8, R8, 0x1, -R5 ;  /* 0x0000000108088824 */ /* 0x000fe400078e0a05 */
[C---:B------:R-:W-:Y:S01]  /*12d0*/  IMAD R2, R5.reuse, R7, R14 ;  /* 0x0000000705027224 */ /* 0x040fe200078e020e */
[----:B------:R-:W-:Y:S01]  /*12e0*/  IABS R18, R13 ;  /* 0x0000000d00127213 */ /* 0x000fe20000000000 */
[----:B------:R-:W-:Y:S01]  /*12f0*/  IMAD.HI.U32 R9, R6, R15, RZ ;  /* 0x0000000f06097227 */ /* 0x000fe200078e00ff */
[C---:B------:R-:W-:Y:S02]  /*1300*/  ISETP.GT.U32.AND P0, PT, R5.reuse, R8, PT ;  /* 0x000000080500720c */ /* 0x040fe40003f04070 */
[----:B------:R-:W-:Y:S01]  /*1310*/  ISETP.GT.U32.AND P6, PT, R5, R2, PT ;  /* 0x000000020500720c */ /* 0x000fe20003fc4070 */
[----:B------:R-:W-:-:S02]  /*1320*/  IMAD.MOV R16, RZ, RZ, -R9 ;  /* 0x000000ffff107224 */ /* 0x000fc400078e0a09 */
[----:B------:R-:W-:Y:S02]  /*1330*/  VIADD R11, R23, 0x34 ;  /* 0x00000034170b7836 */ /* 0x000fe40000000000 */
[----:B------:R-:W-:-:S04]  /*1340*/  IMAD.HI.U32 R9, R6, R18, RZ ;  /* 0x0000001206097227 */ /* 0x000fc800078e00ff */
[C---:B------:R-:W-:Y:S01]  /*1350*/  IMAD R14, R5.reuse, R16, R15 ;  /* 0x00000010050e7224 */ /* 0x040fe200078e020f */
[----:B------:R-:W-:Y:S01]  /*1360*/  IABS R16, R11 ;  /* 0x0000000b00107213 */ /* 0x000fe20000000000 */
[----:B------:R-:W-:Y:S02]  /*1370*/  @!P3 IMAD.IADD R10, R10, 0x1, -R5 ;  /* 0x000000010a0ab824 */ /* 0x000fe400078e0a05 */
[----:B------:R-:W-:Y:S02]  /*1380*/  IMAD.MOV R9, RZ, RZ, -R9 ;  /* 0x000000ffff097224 */ /* 0x000fe400078e0a09 */
[--C-:B------:R-:W-:Y:S01]  /*1390*/  @!P4 IMAD.IADD R12, R12, 0x1, -R5.reuse ;  /* 0x000000010c0cc824 */ /* 0x100fe200078e0a05 */
[C---:B------:R-:W-:Y:S01]  /*13a0*/  ISETP.GT.U32.AND P4, PT, R5.reuse, R10, PT ;  /* 0x0000000a0500720c */ /* 0x040fe20003f84070 */
[----:B------:R-:W-:Y:S01]  /*13b0*/  @!P0 IMAD.IADD R8, R8, 0x1, -R5 ;  /* 0x0000000108088824 */ /* 0x000fe200078e0a05 */
[C---:B------:R-:W-:Y:S01]  /*13c0*/  ISETP.GT.U32.AND P0, PT, R5.reuse, R14, PT ;  /* 0x0000000e0500720c */ /* 0x040fe20003f04070 */
[C---:B------:R-:W-:Y:S01]  /*13d0*/  IMAD R18, R5.reuse, R9, R18 ;  /* 0x0000000905127224 */ /* 0x040fe200078e0212 */
[----:B------:R-:W-:Y:S01]  /*13e0*/  ISETP.GT.U32.AND P3, PT, R5, R12, PT ;  /* 0x0000000c0500720c */ /* 0x000fe20003f64070 */
[----:B------:R-:W-:-:S04]  /*13f0*/  IMAD.HI.U32 R7, R6, R16, RZ ;  /* 0x0000001006077227 */ /* 0x000fc800078e00ff */
[----:B------:R-:W-:Y:S01]  /*1400*/  @!P6 IMAD.IADD R2, R2, 0x1, -R5 ;  /* 0x000000010202e824 */ /* 0x000fe200078e0a05 */
[----:B------:R-:W-:Y:S01]  /*1410*/  ISETP.GT.U32.AND P6, PT, R5, R18, PT ;  /* 0x000000120500720c */ /* 0x000fe20003fc4070 */
[C---:B------:R-:W-:Y:S02]  /*1420*/  VIADD R15, R23.reuse, 0x30 ;  /* 0x00000030170f7836 */ /* 0x040fe40000000000 */
[----:B------:R-:W-:Y:S02]  /*1430*/  IMAD.MOV R7, RZ, RZ, -R7 ;  /* 0x000000ffff077224 */ /* 0x000fe400078e0a07 */
[----:B------:R-:W-:Y:S01]  /*1440*/  VIADD R17, R23, 0x2e ;  /* 0x0000002e17117836 */ /* 0x000fe20000000000 */
[----:B------:R-:W-:Y:S01]  /*1450*/  IABS R20, R15 ;  /* 0x0000000f00147213 */ /* 0x000fe20000000000 */
[C---:B------:R-:W-:Y:S02]  /*1460*/  IMAD R16, R5.reuse, R7, R16 ;  /* 0x0000000705107224 */ /* 0x040fe400078e0210 */
[--C-:B------:R-:W-:Y:S01]  /*1470*/  @!P4 IMAD.IADD R10, R10, 0x1, -R5.reuse ;  /* 0x000000010a0ac824 */ /* 0x100fe200078e0a05 */
[----:B------:R-:W-:Y:S01]  /*1480*/  IABS R22, R17 ;  /* 0x0000001100167213 */ /* 0x000fe20000000000 */
[----:B------:R-:W-:Y:S01]  /*1490*/  @!P0 IMAD.IADD R14, R14, 0x1, -R5 ;  /* 0x000000010e0e8824 */ /* 0x000fe200078e0a05 */
[----:B------:R-:W-:Y:S01]  /*14a0*/  ISETP.GT.U32.AND P4, PT, R5, R16, PT ;  /* 0x000000100500720c */ /* 0x000fe20003f84070 */
[----:B------:R-:W-:Y:S01]  /*14b0*/  IMAD.HI.U32 R7, R6, R20, RZ ;  /* 0x0000001406077227 */ /* 0x000fe200078e00ff */
[----:B------:R-:W-:-:S03]  /*14c0*/  ISETP.GE.AND P0, PT, R21, RZ, PT ;  /* 0x000000ff1500720c */ /* 0x000fc60003f06270 */
[----:B------:R-:W-:Y:S01]  /*14d0*/  @!P6 IMAD.IADD R18, R18, 0x1, -R5 ;  /* 0x000000011212e824 */ /* 0x000fe200078e0a05 */
[----:B------:R-:W-:Y:S01]  /*14e0*/  ISETP.GT.U32.AND P6, PT, R5, R14, PT ;  /* 0x0000000e0500720c */ /* 0x000fe20003fc4070 */
[----:B------:R-:W-:-:S04]  /*14f0*/  IMAD.HI.U32 R9, R6, R22, RZ ;  /* 0x0000001606097227 */ /* 0x000fc800078e00ff */
[----:B------:R-:W-:Y:S02]  /*1500*/  IMAD.MOV R7, RZ, RZ, -R7 ;  /* 0x000000ffff077224 */ /* 0x000fe400078e0a07 */
[----:B------:R-:W-:Y:S01]  /*1510*/  @!P3 IMAD.IADD R12, R12, 0x1, -R5 ;  /* 0x000000010c0cb824 */ /* 0x000fe200078e0a05 */
[----:B------:R-:W-:Y:S01]  /*1520*/  ISETP.GE.AND P3, PT, R19, RZ, PT ;  /* 0x000000ff1300720c */ /* 0x000fe20003f66270 */
[----:B------:R-:W-:Y:S02]  /*1530*/  IMAD.MOV R9, RZ, RZ, -R9 ;  /* 0x000000ffff097224 */ /* 0x000fe400078e0a09 */
[----:B------:R-:W-:Y:S02]  /*1540*/  VIADD R19, R23, 0x2c ;  /* 0x0000002c17137836 */ /* 0x000fe40000000000 */
[C---:B------:R-:W-:Y:S02]  /*1550*/  IMAD R20, R5.reuse, R7, R20 ;  /* 0x0000000705147224 */ /* 0x040fe400078e0214 */
[C---:B------:R-:W-:Y:S01]  /*1560*/  IMAD R22, R5.reuse, R9, R22 ;  /* 0x0000000905167224 */ /* 0x040fe200078e0216 */
[----:B------:R-:W-:Y:S01]  /*1570*/  IABS R24, R19 ;  /* 0x0000001300187213 */ /* 0x000fe20000000000 */
[--C-:B------:R-:W-:Y:S01]  /*1580*/  @!P4 IMAD.IADD R16, R16, 0x1, -R5.reuse ;  /* 0x000000011010c824 */ /* 0x100fe200078e0a05 */
[C---:B------:R-:W-:Y:S01]  /*1590*/  ISETP.GT.U32.AND P4, PT, R5.reuse, R2, PT ;  /* 0x000000020500720c */ /* 0x040fe20003f84070 */
[----:B------:R-:W-:Y:S01]  /*15a0*/  @!P5 IMAD.MOV R12, RZ, RZ, -R12 ;  /* 0x000000ffff0cd224 */ /* 0x000fe200078e0a0c */
[C---:B------:R-:W-:Y:S01]  /*15b0*/  ISETP.GT.U32.AND P5, PT, R5.reuse, R20, PT ;  /* 0x000000140500720c */ /* 0x040fe20003fa4070 */
[----:B------:R-:W-:Y:S01]  /*15c0*/  @!P6 IMAD.IADD R14, R14, 0x1, -R5 ;  /* 0x000000010e0ee824 */ /* 0x000fe200078e0a05 */
[----:B------:R-:W-:Y:S01]  /*15d0*/  ISETP.GT.U32.AND P6, PT, R5, R22, PT ;  /* 0x000000160500720c */ /* 0x000fe20003fc4070 */
[----:B------:R-:W-:-:S04]  /*15e0*/  IMAD.HI.U32 R7, R6, R24, RZ ;  /* 0x0000001806077227 */ /* 0x000fc800078e00ff */
[----:B------:R-:W-:Y:S01]  /*15f0*/  @!P1 IMAD.MOV R10, RZ, RZ, -R10 ;  /* 0x000000ffff0a9224 */ /* 0x000fe200078e0a0a */
[C---:B------:R-:W-:Y:S01]  /*1600*/  ISETP.GT.U32.AND P1, PT, R5.reuse, R18, PT ;  /* 0x000000120500720c */ /* 0x040fe20003f24070 */
[----:B------:R-:W-:Y:S02]  /*1610*/  IMAD.MOV R9, RZ, RZ, -R7 ;  /* 0x000000ffff097224 */ /* 0x000fe400078e0a07 */
[----:B------:R-:W-:Y:S01]  /*1620*/  @!P2 IMAD.MOV R8, RZ, RZ, -R8 ;  /* 0x000000ffff08a224 */ /* 0x000fe200078e0a08 */
[----:B------:R-:W-:Y:S01]  /*1630*/  ISETP.GT.U32.AND P2, PT, R5, R16, PT ;  /* 0x000000100500720c */ /* 0x000fe20003f44070 */
[----:B------:R-:W-:Y:S02]  /*1640*/  VIADD R21, R23, 0x2a ;  /* 0x0000002a17157836 */ /* 0x000fe40000000000 */
[--C-:B------:R-:W-:Y:S01]  /*1650*/  @!P4 IMAD.IADD R2, R2, 0x1, -R5.reuse ;  /* 0x000000010202c824 */ /* 0x100fe200078e0a05 */
[----:B------:R-:W-:Y:S01]  /*1660*/  ISETP.GE.AND P4, PT, R11, RZ, PT ;  /* 0x000000ff0b00720c */ /* 0x000fe20003f86270 */
[--C-:B------:R-:W-:Y:S01]  /*1670*/  @!P5 IMAD.IADD R20, R20, 0x1, -R5.reuse ;  /* 0x000000011414d824 */ /* 0x100fe200078e0a05 */
[----:B------:R-:W-:Y:S01]  /*1680*/  IABS R26, R21 ;  /* 0x00000015001a7213 */ /* 0x000fe20000000000 */
[----:B------:R-:W-:Y:S01]  /*1690*/  IMAD R24, R5, R9, R24 ;  /* 0x0000000905187224 */ /* 0x000fe200078e0218 */
[----:B------:R-:W-:Y:S01]  /*16a0*/  ISETP.GE.AND P5, PT, R17, RZ, PT ;  /* 0x000000ff1100720c */ /* 0x000fe20003fa6270 */
[----:B------:R-:W-:-:S02]  /*16b0*/  @!P6 IMAD.IADD R22, R22, 0x1, -R5 ;  /* 0x000000011616e824 */ /* 0x000fc400078e0a05 */
[----:B------:R-:W-:Y:S01]  /*16c0*/  @!P3 IMAD.MOV R2, RZ, RZ, -R2 ;  /* 0x000000ffff02b224 */ /* 0x000fe200078e0a02 */
[C---:B------:R-:W-:Y:S01]  /*16d0*/  ISETP.GT.U32.AND P3, PT, R5.reuse, R20, PT ;  /* 0x000000140500720c */ /* 0x040fe20003f64070 */
[----:B------:R-:W-:Y:S01]  /*16e0*/  @!P1 IMAD.IADD R18, R18, 0x1, -R5 ;  /* 0x0000000112129824 */ /* 0x000fe200078e0a05 */
[----:B------:R-:W-:Y:S01]  /*16f0*/  ISETP.GT.U32.AND P6, PT, R5, R24, PT ;  /* 0x000000180500720c */ /* 0x000fe20003fc4070 */
[----:B------:R-:W-:Y:S01]  /*1700*/  VIADD R11, R23, 0x28 ;  /* 0x00000028170b7836 */ /* 0x000fe20000000000 */
[----:B------:R-:W-:Y:S01]  /*1710*/  ISETP.GE.AND P1, PT, R15, RZ, PT ;  /* 0x000000ff0f00720c */ /* 0x000fe20003f26270 */
[----:B------:R-:W-:-:S03]  /*1720*/  IMAD.HI.U32 R7, R6, R26, RZ ;  /* 0x0000001a06077227 */ /* 0x000fc600078e00ff */
[----:B------:R-:W-:Y:S01]  /*1730*/  IABS R28, R11 ;  /* 0x0000000b001c7213 */ /* 0x000fe20000000000 */
[----:B------:R-:W-:Y:S01]  /*1740*/  @!P2 IMAD.IADD R16, R16, 0x1, -R5 ;  /* 0x000000011010a824 */ /* 0x000fe200078e0a05 */
[----:B------:R-:W-:Y:S01]  /*1750*/  ISETP.GE.AND P2, PT, R13, RZ, PT ;  /* 0x000000ff0d00720c */ /* 0x000fe20003f46270 */
[----:B------:R-:W-:Y:S02]  /*1760*/  IMAD.MOV R7, RZ, RZ, -R7 ;  /* 0x000000ffff077224 */ /* 0x000fe400078e0a07 */
[--C-:B------:R-:W-:Y:S01]  /*1770*/  @!P3 IMAD.IADD R20, R20, 0x1, -R5.reuse ;  /* 0x000000011414b824 */ /* 0x100fe200078e0a05 */
[----:B------:R-:W-:Y:S01]  /*1780*/  ISETP.GE.AND P3, PT, R21, RZ, PT ;  /* 0x000000ff1500720c */ /* 0x000fe20003f66270 */
[----:B------:R-:W-:Y:S01]  /*1790*/  IMAD R26, R5, R7, R26 ;  /* 0x00000007051a7224 */ /* 0x000fe200078e021a */
[----:B------:R-:W-:Y:S01]  /*17a0*/  IABS R21, R23 ;  /* 0x0000001700157213 */ /* 0x000fe20000000000 */
[----:B------:R-:W-:Y:S02]  /*17b0*/  VIADD R9, R23, 0x26 ;  /* 0x0000002617097836 */ /* 0x000fe40000000000 */
[----:B------:R-:W-:-:S02]  /*17c0*/  @!P6 IMAD.IADD R24, R24, 0x1, -R5 ;  /* 0x000000011818e824 */ /* 0x000fc400078e0a05 */
[----:B------:R-:W-:Y:S01]  /*17d0*/  IMAD.HI.U32 R7, R6, R28, RZ ;  /* 0x0000001c06077227 */ /* 0x000fe200078e00ff */
[----:B------:R-:W-:Y:S02]  /*17e0*/  IABS R30, R9 ;  /* 0x00000009001e7213 */ /* 0x000fe40000000000 */
[----:B------:R-:W-:Y:S01]  /*17f0*/  ISETP.GE.AND P6, PT, R9, RZ, PT ;  /* 0x000000ff0900720c */ /* 0x000fe20003fc6270 */
[----:B------:R-:W-:Y:S01]  /*1800*/  @!P1 IMAD.MOV R20, RZ, RZ, -R20 ;  /* 0x000000ffff149224 */ /* 0x000fe200078e0a14 */
[C---:B------:R-:W-:Y:S01]  /*1810*/  ISETP.GT.U32.AND P1, PT, R5.reuse, R24, PT ;  /* 0x000000180500720c */ /* 0x040fe20003f24070 */
[----:B------:R-:W-:Y:S02]  /*1820*/  IMAD.MOV R7, RZ, RZ, -R7 ;  /* 0x000000ffff077224 */ /* 0x000fe400078e0a07 */
[----:B------:R-:W-:Y:S01]  /*1830*/  @!P4 IMAD.MOV R16, RZ, RZ, -R16 ;  /* 0x000000ffff10c224 */ /* 0x000fe200078e0a10 */
[----:B------:R-:W-:Y:S01]  /*1840*/  ISETP.GT.U32.AND P4, PT, R5, R26, PT ;  /* 0x0000001a0500720c */ /* 0x000fe20003f84070 */
[----:B------:R-:W-:Y:S01]  /*1850*/  @!P2 IMAD.MOV R18, RZ, RZ, -R18 ;  /* 0x000000ffff12a224 */ /* 0x000fe200078e0a12 */
[----:B------:R-:W-:Y:S01]  /*1860*/  ISETP.GE.AND P2, PT, R19, RZ, PT ;  /* 0x000000ff1300720c */ /* 0x000fe20003f46270 */
[----:B------:R-:W-:-:S02]  /*1870*/  IMAD R28, R5, R7, R28 ;  /* 0x00000007051c7224 */ /* 0x000fc400078e021c */
[----:B------:R-:W-:-:S04]  /*1880*/  IMAD.HI.U32 R7, R6, R30, RZ ;  /* 0x0000001e06077227 */ /* 0x000fc800078e00ff */
[----:B------:R-:W-:Y:S02]  /*1890*/  IMAD.MOV R7, RZ, RZ, -R7 ;  /* 0x000000ffff077224 */ /* 0x000fe400078e0a07 */
[--C-:B------:R-:W-:Y:S01]  /*18a0*/  @!P1 IMAD.IADD R24, R24, 0x1, -R5.reuse ;  /* 0x0000000118189824 */ /* 0x100fe200078e0a05 */
[C---:B------:R-:W-:Y:S01]  /*18b0*/  ISETP.GT.U32.AND P1, PT, R5.reuse, R28, PT ;  /* 0x0000001c0500720c */ /* 0x040fe20003f24070 */
[C---:B------:R-:W-:Y:S02]  /*18c0*/  IMAD R30, R5.reuse, R7, R30 ;  /* 0x00000007051e7224 */ /* 0x040fe400078e021e */
[----:B------:R-:W-:Y:S01]  /*18d0*/  @!P0 IMAD.MOV R14, RZ, RZ, -R14 ;  /* 0x000000ffff0e8224 */ /* 0x000fe200078e0a0e */
[C---:B------:R-:W-:Y:S01]  /*18e0*/  ISETP.GT.U32.AND P0, PT, R5.reuse, R22, PT ;  /* 0x000000160500720c */ /* 0x040fe20003f04070 */
[----:B------:R-:W-:Y:S02]  /*18f0*/  @!P4 IMAD.IADD R26, R26, 0x1, -R5 ;  /* 0x000000011a1ac824 */ /* 0x000fe400078e0a05 */
[----:B------:R-:W-:Y:S01]  /*1900*/  @!P2 IMAD.MOV R24, RZ, RZ, -R24 ;  /* 0x000000ffff18a224 */ /* 0x000fe200078e0a18 */
[----:B------:R-:W-:Y:S01]  /*1910*/  ISETP.GT.U32.AND P2, PT, R5, R30, PT ;  /* 0x0000001e0500720c */ /* 0x000fe20003f44070 */
[----:B------:R-:W-:Y:S01]  /*1920*/  VIADD R9, R23, 0x24 ;  /* 0x0000002417097836 */ /* 0x000fe20000000000 */
[----:B------:R-:W-:Y:S01]  /*1930*/  ISETP.GT.U32.AND P4, PT, R5, R26, PT ;  /* 0x0000001a0500720c */ /* 0x000fe20003f84070 */
[----:B------:R-:W-:-:S02]  /*1940*/  VIADD R13, R23, 0x20 ;  /* 0x00000020170d7836 */ /* 0x000fc40000000000 */
[--C-:B------:R-:W-:Y:S01]  /*1950*/  @!P1 IMAD.IADD R28, R28, 0x1, -R5.reuse ;  /* 0x000000011c1c9824 */ /* 0x100fe200078e0a05 */
[----:B------:R-:W-:Y:S01]  /*1960*/  IABS R32, R9 ;  /* 0x0000000900207213 */ /* 0x000fe20000000000 */
[----:B------:R-:W-:Y:S01]  /*1970*/  VIADD R15, R23, 0x1e ;  /* 0x0000001e170f7836 */ /* 0x000fe20000000000 */
[----:B------:R-:W-:Y:S01]  /*1980*/  IABS R36, R13 ;  /* 0x0000000d00247213 */ /* 0x000fe20000000000 */
[--C-:B------:R-:W-:Y:S01]  /*1990*/  @!P0 IMAD.IADD R22, R22, 0x1, -R5.reuse ;  /* 0x0000000116168824 */ /* 0x100fe200078e0a05 */
[----:B------:R-:W-:Y:S01]  /*19a0*/  ISETP.GE.AND P0, PT, R11, RZ, PT ;  /* 0x000000ff0b00720c */ /* 0x000fe20003f06270 */
[----:B------:R-:W-:Y:S01]  /*19b0*/  VIADD R11, R23, 0x22 ;  /* 0x00000022170b7836 */ /* 0x000fe20000000000 */
[----:B------:R-:W-:Y:S01]  /*19c0*/  ISETP.GT.U32.AND P1, PT, R5, R28, PT ;  /* 0x0000001c0500720c */ /* 0x000fe20003f24070 */
[----:B------:R-:W-:Y:S01]  /*19d0*/  @!P2 IMAD.IADD R30, R30, 0x1, -R5 ;  /* 0x000000011e1ea824 */ /* 0x000fe200078e0a05 */
[----:B------:R-:W-:Y:S01]  /*19e0*/  IABS R38, R15 ;  /* 0x0000000f00267213 */ /* 0x000fe20000000000 */
[----:B------:R-:W-:Y:S01]  /*19f0*/  IMAD.HI.U32 R7, R6, R32, RZ ;  /* 0x0000002006077227 */ /* 0x000fe200078e00ff */
[----:B------:R-:W-:-:S02]  /*1a00*/  IABS R34, R11 ;  /* 0x0000000b00227213 */ /* 0x000fc40000000000 */
[----:B------:R-:W-:Y:S01]  /*1a10*/  ISETP.GT.U32.AND P2, PT, R5, R30, PT ;  /* 0x0000001e0500720c */ /* 0x000fe20003f44070 */
[----:B------:R-:W-:Y:S01]  /*1a20*/  @!P4 IMAD.IADD R26, R26, 0x1, -R5 ;  /* 0x000000011a1ac824 */ /* 0x000fe200078e0a05 */
[----:B------:R-:W-:Y:S01]  /*1a30*/  ISETP.GE.AND P4, PT, R11, RZ, PT ;  /* 0x000000ff0b00720c */ /* 0x000fe20003f86270 */
[----:B------:R-:W-:Y:S02]  /*1a40*/  IMAD.MOV R11, RZ, RZ, -R7 ;  /* 0x000000ffff0b7224 */ /* 0x000fe400078e0a07 */
[----:B------:R-:W-:-:S04]  /*1a50*/  IMAD.HI.U32 R7, R6, R36, RZ ;  /* 0x0000002406077227 */ /* 0x000fc800078e00ff */
[C---:B------:R-:W-:Y:S02]  /*1a60*/  IMAD R32, R5.reuse, R11, R32 ;  /* 0x0000000b05207224 */ /* 0x040fe400078e0220 */
[----:B------:R-:W-:Y:S02]  /*1a70*/  IMAD.MOV R11, RZ, RZ, -R7 ;  /* 0x000000ffff0b7224 */ /* 0x000fe400078e0a07 */
[----:B------:R-:W-:Y:S02]  /*1a80*/  @!P2 IMAD.IADD R30, R30, 0x1, -R5 ;  /* 0x000000011e1ea824 */ /* 0x000fe400078e0a05 */
[----:B------:R-:W-:Y:S02]  /*1a90*/  IMAD R36, R5, R11, R36 ;  /* 0x0000000b05247224 */ /* 0x000fe400078e0224 */
[----:B------:R-:W-:Y:S01]  /*1aa0*/  @!P5 IMAD.MOV R22, RZ, RZ, -R22 ;  /* 0x000000ffff16d224 */ /* 0x000fe200078e0a16 */
[----:B------:R-:W-:Y:S01]  /*1ab0*/  ISETP.GE.AND P5, PT, R9, RZ, PT ;  /* 0x000000ff0900720c */ /* 0x000fe20003fa6270 */
[----:B------:R-:W-:Y:S01]  /*1ac0*/  VIADD R17, R23, 0x1a ;  /* 0x0000001a17117836 */ /* 0x000fe20000000000 */
[----:B------:R-:W-:Y:S01]  /*1ad0*/  ISETP.GT.U32.AND P2, PT, R5, R36, PT ;  /* 0x000000240500720c */ /* 0x000fe20003f44070 */
[----:B------:R-:W-:-:S03]  /*1ae0*/  IMAD.HI.U32 R9, R6, R34, RZ ;  /* 0x0000002206097227 */ /* 0x000fc600078e00ff */
[----:B------:R-:W-:Y:S01]  /*1af0*/  IABS R42, R17 ;  /* 0x00000011002a7213 */ /* 0x000fe20000000000 */
[----:B------:R-:W-:Y:S01]  /*1b00*/  @!P1 IMAD.IADD R28, R28, 0x1, -R5 ;  /* 0x000000011c1c9824 */ /* 0x000fe200078e0a05 */
[----:B------:R-:W-:Y:S01]  /*1b10*/  ISETP.GT.U32.AND P1, PT, R5, R32, PT ;  /* 0x000000200500720c */ /* 0x000fe20003f24070 */
[----:B------:R-:W-:Y:S02]  /*1b20*/  IMAD.MOV R9, RZ, RZ, -R9 ;  /* 0x000000ffff097224 */ /* 0x000fe400078e0a09 */
[----:B------:R-:W-:-:S04]  /*1b30*/  IMAD.HI.U32 R7, R6, R38, RZ ;  /* 0x0000002606077227 */ /* 0x000fc800078e00ff */
[----:B------:R-:W-:Y:S02]  /*1b40*/  @!P2 IMAD.IADD R36, R36, 0x1, -R5 ;  /* 0x000000012424a824 */ /* 0x000fe400078e0a05 */
[C---:B------:R-:W-:Y:S02]  /*1b50*/  IMAD R34, R5.reuse, R9, R34 ;  /* 0x0000000905227224 */ /* 0x040fe400078e0222 */
[----:B------:R-:W-:Y:S01]  /*1b60*/  IMAD.MOV R7, RZ, RZ, -R7 ;  /* 0x000000ffff077224 */ /* 0x000fe200078e0a07 */
[----:B------:R-:W-:Y:S01]  /*1b70*/  ISETP.GT.U32.AND P2, PT, R5, R36, PT ;  /* 0x000000240500720c */ /* 0x000fe20003f44070 */
[----:B------:R-:W-:-:S04]  /*1b80*/  IMAD.HI.U32 R9, R6, R42, RZ ;  /* 0x0000002a06097227 */ /* 0x000fc800078e00ff */
[C---:B------:R-:W-:Y:S02]  /*1b90*/  IMAD R38, R5.reuse, R7, R38 ;  /* 0x0000000705267224 */ /* 0x040fe400078e0226 */
[----:B------:R-:W-:Y:S02]  /*1ba0*/  IMAD.MOV R9, RZ, RZ, -R9 ;  /* 0x000000ffff097224 */ /* 0x000fe400078e0a09 */
[----:B------:R-:W-:Y:S01]  /*1bb0*/  @!P0 IMAD.MOV R28, RZ, RZ, -R28 ;  /* 0x000000ffff1c8224 */ /* 0x000fe200078e0a1c */
[C---:B------:R-:W-:Y:S01]  /*1bc0*/  ISETP.GT.U32.AND P0, PT, R5.reuse, R34, PT ;  /* 0x000000220500720c */ /* 0x040fe20003f04070 */
[--C-:B------:R-:W-:Y:S02]  /*1bd0*/  @!P1 IMAD.IADD R32, R32, 0x1, -R5.reuse ;  /* 0x0000000120209824 */ /* 0x100fe400078e0a05 */
[----:B------:R-:W-:Y:S01]  /*1be0*/  @!P6 IMAD.MOV R30, RZ, RZ, -R30 ;  /* 0x000000ffff1ee224 */ /* 0x000fe200078e0a1e */
[C---:B------:R-:W-:Y:S01]  /*1bf0*/  ISETP.GT.U32.AND P6, PT, R5.reuse, R38, PT ;  /* 0x000000260500720c */ /* 0x040fe20003fc4070 */
[C---:B------:R-:W-:Y:S01]  /*1c00*/  IMAD R42, R5.reuse, R9, R42 ;  /* 0x00000009052a7224 */ /* 0x040fe200078e022a */
[----:B------:R-:W-:Y:S01]  /*1c10*/  ISETP.GT.U32.AND P1, PT, R5, R32, PT ;  /* 0x000000200500720c */ /* 0x000fe20003f24070 */
[----:B------:R-:W-:-:S02]  /*1c20*/  @!P2 IMAD.IADD R36, R36, 0x1, -R5 ;  /* 0x000000012424a824 */ /* 0x000fc400078e0a05 */
[----:B------:R-:W-:Y:S01]  /*1c30*/  @!P3 IMAD.MOV R26, RZ, RZ, -R26 ;  /* 0x000000ffff1ab224 */ /* 0x000fe200078e0a1a */
[----:B------:R-:W-:Y:S01]  /*1c40*/  ISETP.GT.U32.AND P2, PT, R5, R42, PT ;  /* 0x0000002a0500720c */ /* 0x000fe20003f44070 */
[----:B------:R-:W-:Y:S01]  /*1c50*/  VIADD R19, R23, 0x18 ;  /* 0x0000001817137836 */ /* 0x000fe20000000000 */
[----:B------:R-:W-:Y:S01]  /*1c60*/  ISETP.GE.AND P3, PT, R13, RZ, PT ;  /* 0x000000ff0d00720c */ /* 0x000fe20003f66270 */
[----:B------:R-:W-:Y:S02]  /*1c70*/  VIADD R13, R23, 0x1c ;  /* 0x0000001c170d7836 */ /* 0x000fe40000000000 */
[--C-:B------:R-:W-:Y:S01]  /*1c80*/  @!P0 IMAD.IADD R34, R34, 0x1, -R5.reuse ;  /* 0x0000000122228824 */ /* 0x100fe200078e0a05 */
[----:B------:R-:W-:Y:S01]  /*1c90*/  IABS R44, R19 ;  /* 0x00000013002c7213 */ /* 0x000fe20000000000 */
[--C-:B------:R-:W-:Y:S01]  /*1ca0*/  @!P6 IMAD.IADD R38, R38, 0x1, -R5.reuse ;  /* 0x000000012626e824 */ /* 0x100fe200078e0a05 */
[----:B------:R-:W-:Y:S01]  /*1cb0*/  IABS R40, R13 ;  /* 0x0000000d00287213 */ /* 0x000fe20000000000 */
[----:B------:R-:W-:Y:S01]  /*1cc0*/  @!P1 IMAD.IADD R32, R32, 0x1, -R5 ;  /* 0x0000000120209824 */ /* 0x000fe200078e0a05 */
[C---:B------:R-:W-:Y:S01]  /*1cd0*/  ISETP.GT.U32.AND P0, PT, R5.reuse, R34, PT ;  /* 0x000000220500720c */ /* 0x040fe20003f04070 */
[----:B------:R-:W-:Y:S01]  /*1ce0*/  IMAD.HI.U32 R11, R6, R44, RZ ;  /* 0x0000002c060b7227 */ /* 0x000fe200078e00ff */
[----:B------:R-:W-:-:S02]  /*1cf0*/  ISETP.GT.U32.AND P6, PT, R5, R38, PT ;  /* 0x000000260500720c */ /* 0x000fc40003fc4070 */
[----:B------:R-:W-:Y:S01]  /*1d00*/  ISETP.GE.AND P1, PT, R15, RZ, PT ;  /* 0x000000ff0f00720c */ /* 0x000fe20003f26270 */
[----:B------:R-:W-:Y:S01]  /*1d10*/  @!P2 IMAD.IADD R42, R42, 0x1, -R5 ;  /* 0x000000012a2aa824 */ /* 0x000fe200078e0a05 */
[----:B------:R-:W-:Y:S01]  /*1d20*/  IABS R15, R41 ;  /* 0x00000029000f7213 */ /* 0x000fe20000000000 */
[----:B------:R-:W-:-:S04]  /*1d30*/  IMAD.HI.U32 R7, R6, R40, RZ ;  /* 0x0000002806077227 */ /* 0x000fc800078e00ff */
[----:B------:R-:W-:Y:S01]  /*1d40*/  @!P5 IMAD.MOV R32, RZ, RZ, -R32 ;  /* 0x000000ffff20d224 */ /* 0x000fe200078e0a20 */
[----:B------:R-:W-:Y:S01]  /*1d50*/  ISETP.GT.U32.AND P5, PT, R5, R42, PT ;  /* 0x0000002a0500720c */ /* 0x000fe20003fa4070 */
[----:B------:R-:W-:Y:S02]  /*1d60*/  IMAD.MOV R7, RZ, RZ, -R7 ;  /* 0x000000ffff077224 */ /* 0x000fe400078e0a07 */
[----:B------:R-:W-:Y:S02]  /*1d70*/  IMAD.MOV R11, RZ, RZ, -R11 ;  /* 0x000000ffff0b7224 */ /* 0x000fe400078e0a0b */
[----:B------:R-:W-:-:S04]  /*1d80*/  IMAD.HI.U32 R9, R6, R48, RZ ;  /* 0x0000003006097227 */ /* 0x000fc800078e00ff */
[C---:B------:R-:W-:Y:S02]  /*1d90*/  IMAD R40, R5.reuse, R7, R40 ;  /* 0x0000000705287224 */ /* 0x040fe400078e0228 */
[----:B------:R-:W-:Y:S02]  /*1da0*/  IMAD R44, R5, R11, R44 ;  /* 0x0000000b052c7224 */ /* 0x000fe400078e022c */
[----:B------:R-:W-:Y:S02]  /*1db0*/  IMAD.MOV R9, RZ, RZ, -R9 ;  /* 0x000000ffff097224 */ /* 0x000fe400078e0a09 */
[----:B------:R-:W-:-:S04]  /*1dc0*/  IMAD.HI.U32 R7, R6, R46, RZ ;  /* 0x0000002e06077227 */ /* 0x000fc800078e00ff */
[--C-:B------:R-:W-:Y:S01]  /*1dd0*/  @!P0 IMAD.IADD R34, R34, 0x1, -R5.reuse ;  /* 0x0000000122228824 */ /* 0x100fe200078e0a05 */
[C---:B------:R-:W-:Y:S01]  /*1de0*/  ISETP.GT.U32.AND P0, PT, R5.reuse, R40, PT ;  /* 0x000000280500720c */ /* 0x040fe20003f04070 */
[----:B------:R-:W-:Y:S01]  /*1df0*/  @!P6 IMAD.IADD R38, R38, 0x1, -R5 ;  /* 0x000000012626e824 */ /* 0x000fe200078e0a05 */
[C---:B------:R-:W-:Y:S01]  /*1e00*/  ISETP.GT.U32.AND P6, PT, R5.reuse, R44, PT ;  /* 0x0000002c0500720c */ /* 0x040fe20003fc4070 */
[C---:B------:R-:W-:Y:S02]  /*1e10*/  IMAD R48, R5.reuse, R9, R48 ;  /* 0x0000000905307224 */ /* 0x040fe400078e0230 */
[----:B------:R-:W-:Y:S02]  /*1e20*/  IMAD.MOV R7, RZ, RZ, -R7 ;  /* 0x000000ffff077224 */ /* 0x000fe400078e0a07 */
[----:B------:R-:W-:Y:S01]  /*1e30*/  @!P5 IMAD.IADD R42, R42, 0x1, -R5 ;  /* 0x000000012a2ad824 */ /* 0x000fe200078e0a05 */
[C---:B------:R-:W-:Y:S01]  /*1e40*/  ISETP.GT.U32.AND P5, PT, R5.reuse, R48, PT ;  /* 0x000000300500720c */ /* 0x040fe20003fa4070 */
[----:B------:R-:W-:-:S02]  /*1e50*/  IMAD R46, R5, R7, R46 ;  /* 0x00000007052e7224 */ /* 0x000fc400078e022e */
[----:B------:R-:W-:-:S04]  /*1e60*/  IMAD.HI.U32 R7, R6, R52, RZ ;  /* 0x0000003406077227 */ /* 0x000fc800078e00ff */
[----:B------:R-:W-:Y:S02]  /*1e70*/  IMAD.MOV R9, RZ, RZ, -R7 ;  /* 0x000000ffff097224 */ /* 0x000fe400078e0a07 */
[--C-:B------:R-:W-:Y:S01]  /*1e80*/  @!P0 IMAD.IADD R40, R40, 0x1, -R5.reuse ;  /* 0x0000000128288824 */ /* 0x100fe200078e0a05 */
[----:B------:R-:W-:Y:S01]  /*1e90*/  ISETP.GE.AND P0, PT, R13, RZ, PT ;  /* 0x000000ff0d00720c */ /* 0x000fe20003f06270 */
[--C-:B------:R-:W-:Y:S02]  /*1ea0*/  @!P6 IMAD.IADD R44, R44, 0x1, -R5.reuse ;  /* 0x000000012c2ce824 */ /* 0x100fe400078e0a05 */
[C---:B------:R-:W-:Y:S01]  /*1eb0*/  IMAD R52, R5.reuse, R9, R52 ;  /* 0x0000000905347224 */ /* 0x040fe200078e0234 */
[C---:B------:R-:W-:Y:S01]  /*1ec0*/  ISETP.GT.U32.AND P2, PT, R5.reuse, R40, PT ;  /* 0x000000280500720c */ /* 0x040fe20003f44070 */
[----:B------:R-:W-:Y:S01]  /*1ed0*/  @!P5 IMAD.IADD R48, R48, 0x1, -R5 ;  /* 0x000000013030d824 */ /* 0x000fe200078e0a05 */
[C---:B------:R-:W-:Y:S01]  /*1ee0*/  ISETP.GT.U32.AND P6, PT, R5.reuse, R44, PT ;  /* 0x0000002c0500720c */ /* 0x040fe20003fc4070 */
[----:B------:R-:W-:Y:S01]  /*1ef0*/  IMAD.HI.U32 R11, R6, R50, RZ ;  /* 0x00000032060b7227 */ /* 0x000fe200078e00ff */
[----:B------:R-:W-:-:S03]  /*1f00*/  ISETP.GT.U32.AND P5, PT, R5, R52, PT ;  /* 0x000000340500720c */ /* 0x000fc60003fa4070 */
[----:B------:R-:W-:-:S04]  /*1f10*/  IMAD.HI.U32 R7, R6, R54, RZ ;  /* 0x0000003606077227 */ /* 0x000fc800078e00ff */
[----:B------:R-:W-:Y:S02]  /*1f20*/  IMAD.MOV R11, RZ, RZ, -R11 ;  /* 0x000000ffff0b7224 */ /* 0x000fe400078e0a0b */
[----:B------:R-:W-:Y:S02]  /*1f30*/  IMAD.MOV R7, RZ, RZ, -R7 ;  /* 0x000000ffff077224 */ /* 0x000fe400078e0a07 */
[C---:B------:R-:W-:Y:S02]  /*1f40*/  IMAD R50, R5.reuse, R11, R50 ;  /* 0x0000000b05327224 */ /* 0x040fe400078e0232 */
[C---:B------:R-:W-:Y:S02]  /*1f50*/  IMAD R54, R5.reuse, R7, R54 ;  /* 0x0000000705367224 */ /* 0x040fe400078e0236 */
[--C-:B------:R-:W-:Y:S01]  /*1f60*/  @!P2 IMAD.IADD R40, R40, 0x1, -R5.reuse ;  /* 0x000000012828a824 */ /* 0x100fe200078e0a05 */
[C---:B------:R-:W-:Y:S01]  /*1f70*/  ISETP.GT.U32.AND P2, PT, R5.reuse, R46, PT ;  /* 0x0000002e0500720c */ /* 0x040fe20003f44070 */
[--C-:B------:R-:W-:Y:S01]  /*1f80*/  @!P6 IMAD.IADD R44, R44, 0x1, -R5.reuse ;  /* 0x000000012c2ce824 */ /* 0x100fe200078e0a05 */
[C---:B------:R-:W-:Y:S01]  /*1f90*/  ISETP.GT.U32.AND P6, PT, R5.reuse, R50, PT ;  /* 0x000000320500720c */ /* 0x040fe20003fc4070 */
[----:B------:R-:W-:Y:S01]  /*1fa0*/  @!P5 IMAD.IADD R52, R52, 0x1, -R5 ;  /* 0x000000013434d824 */ /* 0x000fe200078e0a05 */
[----:B------:R-:W-:Y:S01]  /*1fb0*/  ISETP.GT.U32.AND P5, PT, R5, R54, PT ;  /* 0x000000360500720c */ /* 0x000fe20003fa4070 */
[----:B------:R-:W-:-:S04]  /*1fc0*/  IMAD.HI.U32 R9, R6, R56, RZ ;  /* 0x0000003806097227 */ /* 0x000fc800078e00ff */
[----:B------:R-:W-:Y:S02]  /*1fd0*/  IMAD.MOV R9, RZ, RZ, -R9 ;  /* 0x000000ffff097224 */ /* 0x000fe400078e0a09 */
[----:B------:R-:W-:-:S04]  /*1fe0*/  IMAD.HI.U32 R11, R6, R58, RZ ;  /* 0x0000003a060b7227 */ /* 0x000fc800078e00ff */
[----:B------:R-:W-:Y:S02]  /*1ff0*/  IMAD R56, R5, R9, R56 ;  /* 0x0000000905387224 */ /* 0x000fe400078e0238 */
[--C-:B------:R-:W-:Y:S01]  /*2000*/  @!P2 IMAD.IADD R46, R46, 0x1, -R5.reuse ;  /* 0x000000012e2ea824 */ /* 0x100fe200078e0a05 */
[----:B------:R-:W-:Y:S01]  /*2010*/  ISETP.GE.AND P2, PT, R17, RZ, PT ;  /* 0x000000ff1100720c */ /* 0x000fe20003f46270 */
[--C-:B------:R-:W-:Y:S01]  /*2020*/  @!P6 IMAD.IADD R50, R50, 0x1, -R5.reuse ;  /* 0x000000013232e824 */ /* 0x100fe200078e0a05 */
[----:B------:R-:W-:Y:S01]  /*2030*/  IABS R17, R43 ;  /* 0x0000002b00117213 */ /* 0x000fe20000000000 */
[----:B------:R-:W-:Y:S01]  /*2040*/  @!P5 IMAD.IADD R54, R54, 0x1, -R5 ;  /* 0x000000013636d824 */ /* 0x000fe200078e0a05 */
[----:B------:R-:W-:Y:S01]  /*2050*/  ISETP.GT.U32.AND P5, PT, R5, R56, PT ;  /* 0x000000380500720c */ /* 0x000fe20003fa4070 */
[----:B------:R-:W-:Y:S01]  /*2060*/  IMAD.MOV R11, RZ, RZ, -R11 ;  /* 0x000000ffff0b7224 */ /* 0x000fe200078e0a0b */
[----:B------:R-:W-:Y:S01]  /*2070*/  ISETP.GE.AND P6, PT, R19, RZ, PT ;  /* 0x000000ff1300720c */ /* 0x000fe20003fc6270 */
[----:B------:R-:W-:Y:S01]  /*2080*/  IMAD.HI.U32 R7, R6, R60, RZ ;  /* 0x0000003c06077227 */ /* 0x000fe200078e00ff */
[----:B------:R-:W-:-:S03]  /*2090*/  IABS R19, R45 ;  /* 0x0000002d00137213 */ /* 0x000fc60000000000 */
[----:B------:R-:W-:Y:S01]  /*20a0*/  @!P1 IMAD.MOV R38, RZ, RZ, -R38 ;  /* 0x000000ffff269224 */ /* 0x000fe200078e0a26 */
[C---:B------:R-:W-:Y:S01]  /*20b0*/  ISETP.GT.U32.AND P1, PT, R5.reuse, R50, PT ;  /* 0x000000320500720c */ /* 0x040fe20003f24070 */
[----:B------:R-:W-:Y:S02]  /*20c0*/  IMAD R58, R5, R11, R58 ;  /* 0x0000000b053a7224 */ /* 0x000fe400078e023a */
[----:B------:R-:W-:-:S04]  /*20d0*/  IMAD.HI.U32 R9, R6, R15, RZ ;  /* 0x0000000f06097227 */ /* 0x000fc800078e00ff */
[----:B------:R-:W-:-:S04]  /*20e0*/  IMAD.HI.U32 R11, R6, R17, RZ ;  /* 0x00000011060b7227 */ /* 0x000fc800078e00ff */
[----:B------:R-:W-:Y:S02]  /*20f0*/  IMAD.MOV R7, RZ, RZ, -R7 ;  /* 0x000000ffff077224 */ /* 0x000fe400078e0a07 */
[----:B------:R-:W-:Y:S02]  /*2100*/  IMAD.MOV R62, RZ, RZ, -R9 ;  /* 0x000000ffff3e7224 */ /* 0x000fe400078e0a09 */
[----:B------:R-:W-:Y:S01]  /*2110*/  @!P4 IMAD.MOV R34, RZ, RZ, -R34 ;  /* 0x000000ffff22c224 */ /* 0x000fe200078e0a22 */
[C---:B------:R-:W-:Y:S01]  /*2120*/  ISETP.GT.U32.AND P4, PT, R5.reuse, R46, PT ;  /* 0x0000002e0500720c */ /* 0x040fe20003f84070 */
[----:B------:R-:W-:Y:S01]  /*2130*/  @!P3 IMAD.MOV R36, RZ, RZ, -R36 ;  /* 0x000000ffff24b224 */ /* 0x000fe200078e0a24 */
[----:B------:R-:W-:Y:S01]  /*2140*/  ISETP.GT.U32.AND P3, PT, R5, R48, PT ;  /* 0x000000300500720c */ /* 0x000fe20003f64070 */
[----:B------:R-:W-:Y:S02]  /*2150*/  IMAD.MOV R64, RZ, RZ, -R11 ;  /* 0x000000ffff407224 */ /* 0x000fe400078e0a0b */
[----:B------:R-:W-:-:S04]  /*2160*/  IMAD.HI.U32 R13, R6, R19, RZ ;  /* 0x00000013060d7227 */ /* 0x000fc800078e00ff */
[----:B------:R-:W-:Y:S02]  /*2170*/  IMAD R60, R5, R7, R60 ;  /* 0x00000007053c7224 */ /* 0x000fe400078e023c */
[----:B------:R-:W-:-:S04]  /*2180*/  IMAD.HI.U32 R7, R6, R21, RZ ;  /* 0x0000001506077227 */ /* 0x000fc800078e00ff */
[C---:B------:R-:W-:Y:S02]  /*2190*/  IMAD R6, R5.reuse, R62, R15 ;  /* 0x0000003e05067224 */ /* 0x040fe400078e020f */
[C---:B------:R-:W-:Y:S02]  /*21a0*/  IMAD R62, R5.reuse, R64, R17 ;  /* 0x00000040053e7224 */ /* 0x040fe400078e0211 */
[----:B------:R-:W-:Y:S01]  /*21b0*/  @!P5 IMAD.IADD R56, R56, 0x1, -R5 ;  /* 0x000000013838d824 */ /* 0x000fe200078e0a05 */
[C---:B------:R-:W-:Y:S01]  /*21c0*/  ISETP.GT.U32.AND P5, PT, R5.reuse, R54, PT ;  /* 0x000000360500720c */ /* 0x040fe20003fa4070 */
[----:B------:R-:W-:Y:S02]  /*21d0*/  IMAD.MOV R66, RZ, RZ, -R13 ;  /* 0x000000ffff427224 */ /* 0x000fe400078e0a0d */
[----:B------:R-:W-:Y:S01]  /*21e0*/  @!P1 IMAD.IADD R50, R50, 0x1, -R5 ;  /* 0x0000000132329824 */ /* 0x000fe200078e0a05 */
[C---:B------:R-:W-:Y:S01]  /*21f0*/  ISETP.GT.U32.AND P1, PT, R5.reuse, R62, PT ;  /* 0x0000003e0500720c */ /* 0x040fe20003f24070 */
[----:B------:R-:W-:-:S02]  /*2200*/  IMAD R64, R5, R66, R19 ;  /* 0x0000004205407224 */ /* 0x000fc400078e0213 */
[----:B------:R-:W-:Y:S01]  /*2210*/  @!P0 IMAD.MOV R40, RZ, RZ, -R40 ;  /* 0x000000ffff288224 */ /* 0x000fe200078e0a28 */
[C---:B------:R-:W-:Y:S01]  /*2220*/  ISETP.GT.U32.AND P0, PT, R5.reuse, R52, PT ;  /* 0x000000340500720c */ /* 0x040fe20003f04070 */
[----:B------:R-:W-:Y:S02]  /*2230*/  IMAD.MOV R66, RZ, RZ, -R7 ;  /* 0x000000ffff427224 */ /* 0x000fe400078e0a07 */
[----:B------:R-:W-:Y:S01]  /*2240*/  @!P2 IMAD.MOV R42, RZ, RZ, -R42 ;  /* 0x000000ffff2aa224 */ /* 0x000fe200078e0a2a */
[C---:B------:R-:W-:Y:S01]  /*2250*/  ISETP.GT.U32.AND P2, PT, R5.reuse, R56, PT ;  /* 0x000000380500720c */ /* 0x040fe20003f44070 */
[----:B------:R-:W-:Y:S01]  /*2260*/  @!P6 IMAD.MOV R44, RZ, RZ, -R44 ;  /* 0x000000ffff2ce224 */ /* 0x000fe200078e0a2c */
[C---:B------:R-:W-:Y:S01]  /*2270*/  ISETP.GT.U32.AND P6, PT, R5.reuse, R58, PT ;  /* 0x0000003a0500720c */ /* 0x040fe20003fc4070 */
[--C-:B------:R-:W-:Y:S01]  /*2280*/  @!P4 IMAD.IADD R46, R46, 0x1, -R5.reuse ;  /* 0x000000012e2ec824 */ /* 0x100fe200078e0a05 */
[C---:B------:R-:W-:Y:S01]  /*2290*/  ISETP.GT.U32.AND P4, PT, R5.reuse, R60, PT ;  /* 0x0000003c0500720c */ /* 0x040fe20003f84070 */
[----:B------:R-:W-:Y:S01]  /*22a0*/  @!P3 IMAD.IADD R48, R48, 0x1, -R5 ;  /* 0x000000013030b824 */ /* 0x000fe200078e0a05 */
[C---:B------:R-:W-:Y:S01]  /*22b0*/  ISETP.GT.U32.AND P3, PT, R5.reuse, R6, PT ;  /* 0x000000060500720c */ /* 0x040fe20003f64070 */
[----:B------:R-:W-:-:S02]  /*22c0*/  IMAD R66, R5, R66, R21 ;  /* 0x0000004205427224 */ /* 0x000fc400078e0215 */
[--C-:B------:R-:W-:Y:S02]  /*22d0*/  @!P5 IMAD.IADD R54, R54, 0x1, -R5.reuse ;  /* 0x000000013636d824 */ /* 0x100fe400078e0a05 */
[--C-:B------:R-:W-:Y:S01]  /*22e0*/  @!P1 IMAD.IADD R62, R62, 0x1, -R5.reuse ;  /* 0x000000013e3e9824 */ /* 0x100fe200078e0a05 */
[----:B------:R-:W-:Y:S01]  /*22f0*/  ISETP.GT.U32.AND P5, PT, R5, R66, PT ;  /* 0x000000420500720c */ /* 0x000fe20003fa4070 */
[--C-:B------:R-:W-:Y:S01]  /*2300*/  @!P0 IMAD.IADD R52, R52, 0x1, -R5.reuse ;  /* 0x0000000134348824 */ /* 0x100fe200078e0a05 */
[----:B------:R-:W-:Y:S01]  /*2310*/  ISETP.GE.AND P1, PT, R33, RZ, PT ;  /* 0x000000ff2100720c */ /* 0x000fe20003f26270 */
[--C-:B------:R-:W-:Y:S01]  /*2320*/  @!P2 IMAD.IADD R56, R56, 0x1, -R5.reuse ;  /* 0x000000013838a824 */ /* 0x100fe200078e0a05 */
[----:B------:R-:W-:Y:S01]  /*2330*/  ISETP.GT.U32.AND P0, PT, R5, R64, PT ;  /* 0x000000400500720c */ /* 0x000fe20003f04070 */
[--C-:B------:R-:W-:Y:S01]  /*2340*/  @!P6 IMAD.IADD R58, R58, 0x1, -R5.reuse ;  /* 0x000000013a3ae824 */ /* 0x100fe200078e0a05 */
[----:B------:R-:W-:Y:S01]  /*2350*/  ISETP.GE.AND P2, PT, R25, RZ, PT ;  /* 0x000000ff1900720c */ /* 0x000fe20003f46270 */
[--C-:B------:R-:W-:Y:S01]  /*2360*/  @!P4 IMAD.IADD R60, R60, 0x1, -R5.reuse ;  /* 0x000000013c3cc824 */ /* 0x100fe200078e0a05 */
[----:B------:R-:W-:Y:S01]  /*2370*/  ISETP.GE.AND P6, PT, R27, RZ, PT ;  /* 0x000000ff1b00720c */ /* 0x000fe20003fc6270 */
[--C-:B------:R-:W-:Y:S01]  /*2380*/  @!P3 IMAD.IADD R6, R6, 0x1, -R5.reuse ;  /* 0x000000010606b824 */ /* 0x100fe200078e0a05 */
[----:B------:R-:W-:Y:S01]  /*2390*/  ISETP.GE.AND P4, PT, R29, RZ, PT ;  /* 0x000000ff1d00720c */ /* 0x000fe20003f86270 */
[----:B-----5:R-:W-:Y:S01]  /*23a0*/  IMAD R165, R165, UR70, RZ ;  /* 0x00000046a5a57c24 */ /* 0x020fe2000f8e02ff */
[----:B------:R-:W-:Y:S01]  /*23b0*/  ISETP.GE.AND P3, PT, R31, RZ, PT ;  /* 0x000000ff1f00720c */ /* 0x000fe20003f66270 */
[----:B------:R-:W-:Y:S01]  /*23c0*/  @!P5 IMAD.IADD R66, R66, 0x1, -R5 ;  /* 0x000000014242d824 */ /* 0x000fe200078e0a05 */
[C---:B------:R-:W-:Y:S01]  /*23d0*/  ISETP.GT.U32.AND P5, PT, R5.reuse, R60, PT ;  /* 0x0000003c0500720c */ /* 0x040fe20003fa4070 */
[----:B------:R-:W-:Y:S01]  /*23e0*/  @!P1 IMAD.MOV R54, RZ, RZ, -R54 ;  /* 0x000000ffff369224 */ /* 0x000fe200078e0a36 */
[----:B------:R-:W-:Y:S01]  /*23f0*/  SHF.R.S32.HI R225, RZ, 0x1f, R165 ;  /* 0x0000001fffe17819 */ /* 0x000fe200000114a5 */
[--C-:B------:R-:W-:Y:S01]  /*2400*/  @!P0 IMAD.IADD R64, R64, 0x1, -R5.reuse ;  /* 0x0000000140408824 */ /* 0x100fe200078e0a05 */
[----:B------:R-:W-:Y:S01]  /*2410*/  ISETP.GT.U32.AND P1, PT, R5, R66, PT ;  /* 0x000000420500720c */ /* 0x000fe20003f24070 */
[----:B------:R-:W-:Y:S01]  /*2420*/  @!P2 IMAD.MOV R46, RZ, RZ, -R46 ;  /* 0x000000ffff2ea224 */ /* 0x000fe200078e0a2e */
[----:B------:R-:W-:Y:S01]  /*2430*/  ISETP.GE.AND P0, PT, R35, RZ, PT ;  /* 0x000000ff2300720c */ /* 0x000fe20003f06270 */
[----:B------:R-:W-:Y:S01]  /*2440*/  @!P6 IMAD.MOV R48, RZ, RZ, -R48 ;  /* 0x000000ffff30e224 */ /* 0x000fe200078e0a30 */
[C---:B------:R-:W-:Y:S01]  /*2450*/  ISETP.GT.U32.AND P2, PT, R5.reuse, R58, PT ;  /* 0x0000003a0500720c */ /* 0x040fe20003f44070 */
[----:B------:R-:W-:Y:S01]  /*2460*/  @!P4 IMAD.MOV R50, RZ, RZ, -R50 ;  /* 0x000000ffff32c224 */ /* 0x000fe200078e0a32 */
[C---:B------:R-:W-:Y:S01]  /*2470*/  ISETP.GT.U32.AND P4, PT, R5.reuse, R6, PT ;  /* 0x000000060500720c */ /* 0x040fe20003f84070 */
[----:B------:R-:W-:Y:S01]  /*2480*/  @!P3 IMAD.MOV R52, RZ, RZ, -R52 ;  /* 0x000000ffff34b224 */ /* 0x000fe200078e0a34 */
[C---:B------:R-:W-:Y:S01]  /*2490*/  ISETP.GT.U32.AND P3, PT, R5.reuse, R62, PT ;  /* 0x0000003e0500720c */ /* 0x040fe20003f64070 */
[--C-:B------:R-:W-:Y:S01]  /*24a0*/  @!P5 IMAD.IADD R60, R60, 0x1, -R5.reuse ;  /* 0x000000013c3cd824 */ /* 0x100fe200078e0a05 */
[----:B------:R-:W-:Y:S01]  /*24b0*/  ISETP.GT.U32.AND P6, PT, R5, R64, PT ;  /* 0x000000400500720c */ /* 0x000fe20003fc4070 */
[----:B------:R-:W-:Y:S01]  /*24c0*/  IMAD R164, R164, UR70, RZ ;  /* 0x00000046a4a47c24 */ /* 0x000fe2000f8e02ff */
[----:B------:R-:W-:Y:S01]  /*24d0*/  ISETP.GE.AND P5, PT, R39, RZ, PT ;  /* 0x000000ff2700720c */ /* 0x000fe20003fa6270 */
[--C-:B------:R-:W-:Y:S01]  /*24e0*/  @!P1 IMAD.IADD R66, R66, 0x1, -R5.reuse ;  /* 0x0000000142429824 */ /* 0x100fe200078e0a05 */
[----:B------:R-:W-:Y:S01]  /*24f0*/  ISETP.NE.AND P1, PT, R3, RZ, PT ;  /* 0x000000ff0300720c */ /* 0x000fe20003f25270 */
[----:B------:R-:W-:Y:S01]  /*2500*/  @!P0 IMAD.MOV R56, RZ, RZ, -R56 ;  /* 0x000000ffff388224 */ /* 0x000fe200078e0a38 */
[----:B------:R-:W-:Y:S01]  /*2510*/  ISETP.GE.AND P0, PT, R23, RZ, PT ;  /* 0x000000ff1700720c */ /* 0x000fe20003f06270 */
[--C-:B------:R-:W-:Y:S01]  /*2520*/  @!P2 IMAD.IADD R58, R58, 0x1, -R5.reuse ;  /* 0x000000013a3aa824 */ /* 0x100fe200078e0a05 */
[----:B------:R-:W-:Y:S01]  /*2530*/  LOP3.LUT R3, RZ, R3, RZ, 0x33, !PT ;  /* 0x00000003ff037212 */ /* 0x000fe200078e33ff */
[--C-:B------:R-:W-:Y:S01]  /*2540*/  @!P4 IMAD.IADD R6, R6, 0x1, -R5.reuse ;  /* 0x000000010606c824 */ /* 0x100fe200078e0a05 */
[----:B------:R-:W-:Y:S01]  /*2550*/  ISETP.GE.AND P2, PT, R37, RZ, PT ;  /* 0x000000ff2500720c */ /* 0x000fe20003f46270 */
[--C-:B------:R-:W-:Y:S01]  /*2560*/  @!P3 IMAD.IADD R62, R62, 0x1, -R5.reuse ;  /* 0x000000013e3eb824 */ /* 0x100fe200078e0a05 */
[----:B------:R-:W-:Y:S01]  /*2570*/  ISETP.GE.AND P4, PT, R41, RZ, PT ;  /* 0x000000ff2900720c */ /* 0x000fe20003f86270 */
[----:B------:R-:W-:Y:S01]  /*2580*/  @!P6 IMAD.IADD R64, R64, 0x1, -R5 ;  /* 0x000000014040e824 */ /* 0x000fe200078e0a05 */
[----:B------:R-:W-:Y:S01]  /*2590*/  ISETP.GE.AND P3, PT, R43, RZ, PT ;  /* 0x000000ff2b00720c */ /* 0x000fe20003f66270 */
[----:B------:R-:W-:Y:S01]  /*25a0*/  @!P5 IMAD.MOV R60, RZ, RZ, -R60 ;  /* 0x000000ffff3cd224 */ /* 0x000fe200078e0a3c */
[----:B------:R-:W-:Y:S01]  /*25b0*/  ISETP.GE.AND P6, PT, R45, RZ, PT ;  /* 0x000000ff2d00720c */ /* 0x000fe20003fc6270 */
[----:B------:R-:W-:Y:S01]  /*25c0*/  USHF.R.S32.HI UR70, URZ, 0x1f, UR77 ;  /* 0x0000001fff467899 */ /* 0x000fe2000801144d */
[C---:B------:R-:W-:Y:S01]  /*25d0*/  SEL R8, R3.reuse, R8, !P1 ;  /* 0x0000000803087207 */ /* 0x040fe20004800000 */
[----:B------:R-:W-:Y:S01]  /*25e0*/  @!P0 IMAD.MOV R66, RZ, RZ, -R66 ;  /* 0x000000ffff428224 */ /* 0x000fe200078e0a42 */
[----:B------:R-:W-:-:S02]  /*25f0*/  SEL R2, R3, R2, !P1 ;  /* 0x0000000203027207 */ /* 0x000fc40004800000 */
[C---:B------:R-:W-:Y:S01]  /*2600*/  SEL R10, R3.reuse, R10, !P1 ;  /* 0x0000000a030a7207 */ /* 0x040fe20004800000 */
[----:B------:R-:W-:Y:S01]  /*2610*/  IMAD R8, R8, UR4, RZ ;  /* 0x0000000408087c24 */ /* 0x000fe2000f8e02ff */
[C---:B------:R-:W-:Y:S01]  /*2620*/  SEL R12, R3.reuse, R12, !P1 ;  /* 0x0000000c030c7207 */ /* 0x040fe20004800000 */
[----:B------:R-:W-:Y:S01]  /*2630*/  IMAD R2, R2, UR4, RZ ;  /* 0x0000000402027c24 */ /* 0x000fe2000f8e02ff */
[C---:B------:R-:W-:Y:S01]  /*2640*/  SEL R14, R3.reuse, R14, !P1 ;  /* 0x0000000e030e7207 */ /* 0x040fe20004800000 */
[----:B------:R-:W-:Y:S01]  /*2650*/  IMAD R10, R10, UR4, RZ ;  /* 0x000000040a0a7c24 */ /* 0x000fe2000f8e02ff */
[C---:B------:R-:W-:Y:S01]  /*2660*/  SEL R16, R3.reuse, R16, !P1 ;  /* 0x0000001003107207 */ /* 0x040fe20004800000 */
[----:B------:R-:W-:Y:S01]  /*2670*/  @!P2 IMAD.MOV R58, RZ, RZ, -R58 ;  /* 0x000000ffff3aa224 */ /* 0x000fe200078e0a3a */
[----:B--2---:R-:W-:Y:S01]  /*2680*/  IADD3 R5, P0, PT, R8, UR8, RZ ;  /* 0x0000000808057c10 */ /* 0x004fe2000ff1e0ff */
[----:B------:R-:W-:Y:S01]  /*2690*/  @!P4 IMAD.MOV R6, RZ, RZ, -R6 ;  /* 0x000000ffff06c224 */ /* 0x000fe200078e0a06 */
[----:B------:R-:W-:Y:S01]  /*26a0*/  SEL R24, R3, R24, !P1 ;  /* 0x0000001803187207 */ /* 0x000fe20004800000 */
[----:B------:R-:W-:Y:S01]  /*26b0*/  @!P3 IMAD.MOV R62, RZ, RZ, -R62 ;  /* 0x000000ffff3eb224 */ /* 0x000fe200078e0a3e */
[----:B------:R-:W-:Y:S01]  /*26c0*/  R2UR UR10, R5 ;  /* 0x00000000050a72ca */ /* 0x000fe200000e0000 */
[----:B------:R-:W-:Y:S01]  /*26d0*/  @!P6 IMAD.MOV R64, RZ, RZ, -R64 ;  /* 0x000000ffff40e224 */ /* 0x000fe200078e0a40 */
[----:B------:R-:W-:Y:S01]  /*26e0*/  IADD3 R9, P3, PT, R2, UR8, RZ ;  /* 0x0000000802097c10 */ /* 0x000fe2000ff7e0ff */
[----:B------:R-:W-:Y:S01]  /*26f0*/  IMAD R12, R12, UR4, RZ ;  /* 0x000000040c0c7c24 */ /* 0x000fe2000f8e02ff */
[----:B------:R-:W-:Y:S01]  /*2700*/  IADD3 R5, P6, PT, R10, UR8, RZ ;  /* 0x000000080a057c10 */ /* 0x000fe2000ffde0ff */
[----:B------:R-:W-:Y:S01]  /*2710*/  IMAD R14, R14, UR4, RZ ;  /* 0x000000040e0e7c24 */ /* 0x000fe2000f8e02ff */
[C---:B------:R-:W-:Y:S01]  /*2720*/  SEL R18, R3.reuse, R18, !P1 ;  /* 0x0000001203127207 */ /* 0x040fe20004800000 */
[----:B------:R-:W-:Y:S01]  /*2730*/  IMAD R16, R16, UR4, RZ ;  /* 0x0000000410107c24 */ /* 0x000fe2000f8e02ff */
[----:B------:R-:W-:-:S02]  /*2740*/  SEL R20, R3, R20, !P1 ;  /* 0x0000001403147207 */ /* 0x000fc40004800000 */
[C---:B------:R-:W-:Y:S01]  /*2750*/  SEL R22, R3.reuse, R22, !P1 ;  /* 0x0000001603167207 */ /* 0x040fe20004800000 */
[----:B------:R-:W-:Y:S01]  /*2760*/  IMAD R18, R18, UR4, RZ ;  /* 0x0000000412127c24 */ /* 0x000fe2000f8e02ff */
[C---:B------:R-:W-:Y:S02]  /*2770*/  SEL R26, R3.reuse, R26, !P1 ;  /* 0x0000001a031a7207 */ /* 0x040fe40004800000 */
[C---:B------:R-:W-:Y:S02]  /*2780*/  SEL R28, R3.reuse, R28, !P1 ;  /* 0x0000001c031c7207 */ /* 0x040fe40004800000 */
[C---:B------:R-:W-:Y:S01]  /*2790*/  SEL R30, R3.reuse, R30, !P1 ;  /* 0x0000001e031e7207 */ /* 0x040fe20004800000 */
[----:B------:R-:W-:Y:S01]  /*27a0*/  IMAD R26, R26, UR4, RZ ;  /* 0x000000041a1a7c24 */ /* 0x000fe2000f8e02ff */
        /* <DEDUP_REMOVED lines=34> */
[----:B------:R-:W-:-:S02]  /*29d0*/  SEL R64, R3, R64, !P1 ;  /* 0x0000004003407207 */ /* 0x000fc40004800000 */
[----:B------:R-:W-:Y:S01]  /*29e0*/  R2UR UR13, R9 ;  /* 0x00000000090d72ca */ /* 0x000fe200000e0000 */
[----:B------:R-:W-:Y:S01]  /*29f0*/  IMAD R9, R24, UR4, RZ ;  /* 0x0000000418097c24 */ /* 0x000fe2000f8e02ff */
[----:B------:R-:W-:Y:S01]  /*2a00*/  SEL R3, R3, R66, !P1 ;  /* 0x0000004203037207 */ /* 0x000fe20004800000 */
[----:B------:R-:W-:Y:S01]  /*2a10*/  IMAD R62, R62, UR4, RZ ;  /* 0x000000043e3e7c24 */ /* 0x000fe2000f8e02ff */
[----:B------:R-:W-:Y:S01]  /*2a20*/  R2UR UR11, R5 ;  /* 0x00000000050b72ca */ /* 0x000fe200000e0000 */
[----:B------:R-:W-:Y:S01]  /*2a30*/  IMAD R64, R64, UR4, RZ ;  /* 0x0000000440407c24 */ /* 0x000fe2000f8e02ff */
[----:B------:R-:W-:Y:S01]  /*2a40*/  IADD3 R11, P4, PT, R12, UR8, RZ ;  /* 0x000000080c0b7c10 */ /* 0x000fe2000ff9e0ff */
[----:B------:R-:W-:Y:S01]  /*2a50*/  IMAD R3, R3, UR4, RZ ;  /* 0x0000000403037c24 */ /* 0x000fe2000f8e02ff */
[----:B------:R-:W-:Y:S02]  /*2a60*/  IADD3 R7, P2, PT, R14, UR8, RZ ;  /* 0x000000080e077c10 */ /* 0x000fe4000ff5e0ff */
[----:B------:R-:W-:-:S02]  /*2a70*/  CS2R R66, SRZ ;  /* 0x0000000000427805 */ /* 0x000fc4000001ff00 */
[----:B------:R-:W-:Y:S02]  /*2a80*/  IADD3 R5, P1, PT, R16, UR8, RZ ;  /* 0x0000000810057c10 */ /* 0x000fe4000ff3e0ff */
[----:B------:R-:W-:Y:S02]  /*2a90*/  SHF.R.S32.HI R24, RZ, 0x1f, R12 ;  /* 0x0000001fff187819 */ /* 0x000fe4000001140c */
[----:B------:R-:W-:Y:S01]  /*2aa0*/  R2UR UR14, R7 ;  /* 0x00000000070e72ca */ /* 0x000fe200000e0000 */
[----:B------:R-:W-:Y:S01]  /*2ab0*/  IMAD R7, R22, UR4, RZ ;  /* 0x0000000416077c24 */ /* 0x000fe2000f8e02ff */
[----:B------:R-:W-:Y:S01]  /*2ac0*/  R2UR UR15, R5 ;  /* 0x00000000050f72ca */ /* 0x000fe200000e0000 */
[----:B------:R-:W-:Y:S01]  /*2ad0*/  IMAD R5, R20, UR4, RZ ;  /* 0x0000000414057c24 */ /* 0x000fe2000f8e02ff */
[----:B------:R-:W-:Y:S02]  /*2ae0*/  SHF.R.S32.HI R27, RZ, 0x1f, R8 ;  /* 0x0000001fff1b7819 */ /* 0x000fe40000011408 */
[----:B------:R-:W-:-:S02]  /*2af0*/  IADD3.X R24, PT, PT, R24, UR9, RZ, P4, !PT ;  /* 0x0000000918187c10 */ /* 0x000fc4000a7fe4ff */
[----:B------:R-:W-:Y:S02]  /*2b00*/  SHF.R.S32.HI R25, RZ, 0x1f, R10 ;  /* 0x0000001fff197819 */ /* 0x000fe4000001140a */
[----:B------:R-:W-:Y:S02]  /*2b10*/  IADD3 R8, P4, PT, R9, UR8, RZ ;  /* 0x0000000809087c10 */ /* 0x000fe4000ff9e0ff */
[----:B------:R-:W-:Y:S02]  /*2b20*/  SHF.R.S32.HI R21, RZ, 0x1f, R16 ;  /* 0x0000001fff157819 */ /* 0x000fe40000011410 */
[----:B------:R-:W-:Y:S02]  /*2b30*/  R2UR UR12, R11 ;  /* 0x000000000b0c72ca */ /* 0x000fe400000e0000 */
[----:B------:R-:W-:Y:S02]  /*2b40*/  IADD3.X R27, PT, PT, R27, UR9, RZ, P0, !PT ;  /* 0x000000091b1b7c10 */ /* 0x000fe400087fe4ff */
[----:B------:R-:W-:-:S02]  /*2b50*/  IADD3.X R25, PT, PT, R25, UR9, RZ, P6, !PT ;  /* 0x0000000919197c10 */ /* 0x000fc4000b7fe4ff */
[----:B------:R-:W-:Y:S02]  /*2b60*/  R2UR UR19, R8 ;  /* 0x00000000081372ca */ /* 0x000fe400000e0000 */
[----:B------:R-:W-:Y:S02]  /*2b70*/  IADD3.X R21, PT, PT, R21, UR9, RZ, P1, !PT ;  /* 0x0000000915157c10 */ /* 0x000fe40008ffe4ff */
[----:B------:R-:W-:Y:S02]  /*2b80*/  IADD3 R12, P5, PT, R18, UR8, RZ ;  /* 0x00000008120c7c10 */ /* 0x000fe4000ffbe0ff */
[----:B------:R-:W-:Y:S02]  /*2b90*/  IADD3 R11, P0, PT, R5, UR8, RZ ;  /* 0x00000008050b7c10 */ /* 0x000fe4000ff1e0ff */
[----:B------:R-:W-:Y:S02]  /*2ba0*/  IADD3 R10, P6, PT, R7, UR8, RZ ;  /* 0x00000008070a7c10 */ /* 0x000fe4000ffde0ff */
[----:B------:R-:W-:-:S02]  /*2bb0*/  SHF.R.S32.HI R23, RZ, 0x1f, R2 ;  /* 0x0000001fff177819 */ /* 0x000fc40000011402 */
[----:B------:R-:W-:Y:S02]  /*2bc0*/  SHF.R.S32.HI R22, RZ, 0x1f, R14 ;  /* 0x0000001fff167819 */ /* 0x000fe4000001140e */
[----:B------:R-:W-:Y:S02]  /*2bd0*/  SHF.R.S32.HI R20, RZ, 0x1f, R18 ;  /* 0x0000001fff147819 */ /* 0x000fe40000011412 */
[----:B------:R-:W-:Y:S02]  /*2be0*/  IADD3 R8, P1, PT, R30, UR8, RZ ;  /* 0x000000081e087c10 */ /* 0x000fe4000ff3e0ff */
[----:B------:R-:W-:Y:S02]  /*2bf0*/  SHF.R.S32.HI R19, RZ, 0x1f, R5 ;  /* 0x0000001fff137819 */ /* 0x000fe40000011405 */
[----:B------:R-:W-:Y:S02]  /*2c00*/  R2UR UR17, R11 ;  /* 0x000000000b1172ca */ /* 0x000fe400000e0000 */
[----:B------:R-:W-:-:S02]  /*2c10*/  R2UR UR18, R10 ;  /* 0x000000000a1272ca */ /* 0x000fc400000e0000 */
[----:B------:R-:W-:Y:S02]  /*2c20*/  IADD3.X R23, PT, PT, R23, UR9, RZ, P3, !PT ;  /* 0x0000000917177c10 */ /* 0x000fe40009ffe4ff */
[----:B------:R-:W-:Y:S02]  /*2c30*/  IADD3.X R22, PT, PT, R22, UR9, RZ, P2, !PT ;  /* 0x0000000916167c10 */ /* 0x000fe400097fe4ff */
[----:B------:R-:W-:Y:S02]  /*2c40*/  IADD3.X R20, PT, PT, R20, UR9, RZ, P5, !PT ;  /* 0x0000000914147c10 */ /* 0x000fe4000affe4ff */
[----:B------:R-:W-:Y:S02]  /*2c50*/  R2UR UR22, R8 ;  /* 0x00000000081672ca */ /* 0x000fe400000e0000 */
[----:B------:R-:W-:Y:S02]  /*2c60*/  IADD3.X R19, PT, PT, R19, UR9, RZ, P0, !PT ;  /* 0x0000000913137c10 */ /* 0x000fe400087fe4ff */
[----:B------:R-:W-:-:S02]  /*2c70*/  IADD3 R11, P3, PT, R26, UR8, RZ ;  /* 0x000000081a0b7c10 */ /* 0x000fc4000ff7e0ff */
[----:B------:R-:W-:Y:S02]  /*2c80*/  IADD3 R10, P2, PT, R28, UR8, RZ ;  /* 0x000000081c0a7c10 */ /* 0x000fe4000ff5e0ff */
[----:B------:R-:W-:Y:S02]  /*2c90*/  IADD3 R2, P5, PT, R32, UR8, RZ ;  /* 0x0000000820027c10 */ /* 0x000fe4000ffbe0ff */
[----:B------:R-:W-:Y:S02]  /*2ca0*/  SHF.R.S32.HI R16, RZ, 0x1f, R26 ;  /* 0x0000001fff107819 */ /* 0x000fe4000001141a */
[----:B------:R-:W-:Y:S02]  /*2cb0*/  IADD3 R8, P0, PT, R34, UR8, RZ ;  /* 0x0000000822087c10 */ /* 0x000fe4000ff1e0ff */
[----:B------:R-:W-:Y:S02]  /*2cc0*/  SHF.R.S32.HI R15, RZ, 0x1f, R28 ;  /* 0x0000001fff0f7819 */ /* 0x000fe4000001141c */
[----:B------:R-:W-:-:S02]  /*2cd0*/  R2UR UR16, R12 ;  /* 0x000000000c1072ca */ /* 0x000fc400000e0000 */
[----:B------:R-:W-:Y:S02]  /*2ce0*/  R2UR UR23, R2 ;  /* 0x00000000021772ca */ /* 0x000fe400000e0000 */
[----:B------:R-:W-:Y:S02]  /*2cf0*/  SHF.R.S32.HI R18, RZ, 0x1f, R7 ;  /* 0x0000001fff127819 */ /* 0x000fe40000011407 */
[----:B------:R-:W-:Y:S02]  /*2d00*/  IADD3.X R16, PT, PT, R16, UR9, RZ, P3, !PT ;  /* 0x0000000910107c10 */ /* 0x000fe40009ffe4ff */
[----:B------:R-:W-:Y:S02]  /*2d10*/  R2UR UR24, R8 ;  /* 0x00000000081872ca */ /* 0x000fe400000e0000 */
[----:B------:R-:W-:Y:S02]  /*2d20*/  IADD3.X R15, PT, PT, R15, UR9, RZ, P2, !PT ;  /* 0x000000090f0f7c10 */ /* 0x000fe400097fe4ff */
[----:B------:R-:W-:-:S02]  /*2d30*/  IADD3 R2, P3, PT, R40, UR8, RZ ;  /* 0x0000000828027c10 */ /* 0x000fc4000ff7e0ff */
[----:B------:R-:W-:Y:S02]  /*2d40*/  SHF.R.S32.HI R12, RZ, 0x1f, R34 ;  /* 0x0000001fff0c7819 */ /* 0x000fe40000011422 */
[----:B------:R-:W-:Y:S02]  /*2d50*/  IADD3 R8, P2, PT, R42, UR8, RZ ;  /* 0x000000082a087c10 */ /* 0x000fe4000ff5e0ff */
[----:B------:R-:W-:Y:S02]  /*2d60*/  IADD3.X R18, PT, PT, R18, UR9, RZ, P6, !PT ;  /* 0x0000000912127c10 */ /* 0x000fe4000b7fe4ff */
[----:B------:R-:W-:Y:S02]  /*2d70*/  SHF.R.S32.HI R17, RZ, 0x1f, R9 ;  /* 0x0000001fff117819 */ /* 0x000fe40000011409 */
[----:B------:R-:W-:Y:S02]  /*2d80*/  IADD3 R7, P6, PT, R36, UR8, RZ ;  /* 0x0000000824077c10 */ /* 0x000fe4000ffde0ff */
[----:B------:R-:W-:-:S02]  /*2d90*/  R2UR UR27, R2 ;  /* 0x00000000021b72ca */ /* 0x000fc400000e0000 */
[----:B------:R-:W-:Y:S02]  /*2da0*/  SHF.R.S32.HI R14, RZ, 0x1f, R30 ;  /* 0x0000001fff0e7819 */ /* 0x000fe4000001141e */
[----:B------:R-:W-:Y:S02]  /*2db0*/  IADD3.X R12, PT, PT, R12, UR9, RZ, P0, !PT ;  /* 0x000000090c0c7c10 */ /* 0x000fe400087fe4ff */
[----:B------:R-:W-:Y:S02]  /*2dc0*/  R2UR UR28, R8 ;  /* 0x00000000081c72ca */ /* 0x000fe400000e0000 */
[----:B------:R-:W-:Y:S02]  /*2dd0*/  IADD3 R2, P0, PT, R48, UR8, RZ ;  /* 0x0000000830027c10 */ /* 0x000fe4000ff1e0ff */
[----:B------:R-:W-:Y:S02]  /*2de0*/  SHF.R.S32.HI R8, RZ, 0x1f, R42 ;  /* 0x0000001fff087819 */ /* 0x000fe4000001142a */
[----:B------:R-:W-:-:S02]  /*2df0*/  R2UR UR21, R10 ;  /* 0x000000000a1572ca */ /* 0x000fc400000e0000 */
[----:B------:R-:W-:Y:S02]  /*2e00*/  IADD3.X R17, PT, PT, R17, UR9, RZ, P4, !PT ;  /* 0x0000000911117c10 */ /* 0x000fe4000a7fe4ff */
[----:B------:R-:W-:Y:S02]  /*2e10*/  R2UR UR25, R7 ;  /* 0x00000000071972ca */ /* 0x000fe400000e0000 */
[----:B------:R-:W-:Y:S02]  /*2e20*/  IADD3.X R14, PT, PT, R14, UR9, RZ, P1, !PT ;  /* 0x000000090e0e7c10 */ /* 0x000fe40008ffe4ff */
[----:B------:R-:W-:Y:S02]  /*2e30*/  R2UR UR20, R11 ;  /* 0x000000000b1472ca */ /* 0x000fe400000e0000 */
[----:B------:R-:W-:Y:S02]  /*2e40*/  IADD3 R5, P4, PT, R38, UR8, RZ ;  /* 0x0000000826057c10 */ /* 0x000fe4000ff9e0ff */
[----:B------:R-:W-:-:S02]  /*2e50*/  SHF.R.S32.HI R13, RZ, 0x1f, R32 ;  /* 0x0000001fff0d7819 */ /* 0x000fc40000011420 */
[----:B------:R-:W-:Y:S02]  /*2e60*/  IADD3 R7, P1, PT, R44, UR8, RZ ;  /* 0x000000082c077c10 */ /* 0x000fe4000ff3e0ff */
[----:B------:R-:W-:Y:S02]  /*2e70*/  R2UR UR31, R2 ;  /* 0x00000000021f72ca */ /* 0x000fe400000e0000 */
[----:B------:R-:W-:Y:S02]  /*2e80*/  SHF.R.S32.HI R10, RZ, 0x1f, R38 ;  /* 0x0000001fff0a7819 */ /* 0x000fe40000011426 */
[----:B------:R-:W-:Y:S02]  /*2e90*/  IADD3.X R8, PT, PT, R8, UR9, RZ, P2, !PT ;  /* 0x0000000908087c10 */ /* 0x000fe400097fe4ff */
[----:B------:R-:W-:Y:S02]  /*2ea0*/  SHF.R.S32.HI R11, RZ, 0x1f, R36 ;  /* 0x0000001fff0b7819 */ /* 0x000fe40000011424 */
[----:B------:R-:W-:-:S02]  /*2eb0*/  IADD3 R2, P2, PT, R56, UR8, RZ ;  /* 0x0000000838027c10 */ /* 0x000fc4000ff5e0ff */
[----:B------:R-:W-:Y:S02]  /*2ec0*/  R2UR UR26, R5 ;  /* 0x00000000051a72ca */ /* 0x000fe400000e0000 */
[----:B------:R-:W-:Y:S02]  /*2ed0*/  IADD3.X R13, PT, PT, R13, UR9, RZ, P5, !PT ;  /* 0x000000090d0d7c10 */ /* 0x000fe4000affe4ff */
[----:B------:R-:W-:Y:S02]  /*2ee0*/  R2UR UR29, R7 ;  /* 0x00000000071d72ca */ /* 0x000fe400000e0000 */
[----:B------:R-:W-:Y:S02]  /*2ef0*/  IADD3.X R10, PT, PT, R10, UR9, RZ, P4, !PT ;  /* 0x000000090a0a7c10 */ /* 0x000fe4000a7fe4ff */
[----:B------:R-:W-:Y:S02]  /*2f00*/  IADD3 R5, P5, PT, R46, UR8, RZ ;  /* 0x000000082e057c10 */ /* 0x000fe4000ffbe0ff */
[----:B------:R-:W-:-:S02]  /*2f10*/  SHF.R.S32.HI R9, RZ, 0x1f, R40 ;  /* 0x0000001fff097819 */ /* 0x000fc40000011428 */
[----:B------:R-:W-:Y:S02]  /*2f20*/  IADD3.X R11, PT, PT, R11, UR9, RZ, P6, !PT ;  /* 0x000000090b0b7c10 */ /* 0x000fe4000b7fe4ff */
[----:B------:R-:W-:Y:S02]  /*2f30*/  IADD3 R7, P4, PT, R52, UR8, RZ ;  /* 0x0000000834077c10 */ /* 0x000fe4000ff9e0ff */
[----:B------:R-:W-:Y:S02]  /*2f40*/  R2UR UR35, R2 ;  /* 0x00000000022372ca */ /* 0x000fe400000e0000 */
[----:B------:R-:W-:Y:S02]  /*2f50*/  IADD3 R26, P6, PT, R50, UR8, RZ ;  /* 0x00000008321a7c10 */ /* 0x000fe4000ffde0ff */
[----:B------:R-:W-:Y:S02]  /*2f60*/  SHF.R.S32.HI R2, RZ, 0x1f, R50 ;  /* 0x0000001fff027819 */ /* 0x000fe40000011432 */
[----:B------:R-:W-:-:S02]  /*2f70*/  CS2R R50, SRZ ;  /* 0x0000000000327805 */ /* 0x000fc4000001ff00 */
[----:B------:R-:W-:Y:S02]  /*2f80*/  R2UR UR30, R5 ;  /* 0x00000000051e72ca */ /* 0x000fe400000e0000 */
[----:B------:R-:W-:Y:S02]  /*2f90*/  IADD3.X R9, PT, PT, R9, UR9, RZ, P3, !PT ;  /* 0x0000000909097c10 */ /* 0x000fe40009ffe4ff */
[----:B------:R-:W-:Y:S02]  /*2fa0*/  R2UR UR33, R7 ;  /* 0x00000000072172ca */ /* 0x000fe400000e0000 */
[----:B------:R-:W-:Y:S02]  /*2fb0*/  IADD3 R5, P3, PT, R54, UR8, RZ ;  /* 0x0000000836057c10 */ /* 0x000fe4000ff7e0ff */
[----:B------:R-:W-:Y:S02]  /*2fc0*/  SHF.R.S32.HI R7, RZ, 0x1f, R44 ;  /* 0x0000001fff077819 */ /* 0x000fe4000001142c */
[----:B------:R-:W-:-:S02]  /*2fd0*/  CS2R R44, SRZ ;  /* 0x00000000002c7805 */ /* 0x000fc4000001ff00 */
[----:B------:R-:W-:Y:S02]  /*2fe0*/  IADD3.X R2, PT, PT, R2, UR9, RZ, P6, !PT ;  /* 0x0000000902027c10 */ /* 0x000fe4000b7fe4ff */
[----:B------:R-:W-:Y:S02]  /*2ff0*/  SHF.R.S32.HI R56, RZ, 0x1f, R56 ;  /* 0x0000001fff387819 */ /* 0x000fe40000011438 */
[----:B------:R-:W-:Y:S01]  /*3000*/  R2UR UR32, R26 ;  /* 0x000000001a2072ca */ /* 0x000fe200000e0000 */
[----:B------:R-:W-:Y:S01]  /*3010*/  IMAD R26, R6, UR4, RZ ;  /* 0x00000004061a7c24 */ /* 0x000fe2000f8e02ff */
[----:B------:R-:W-:Y:S01]  /*3020*/  R2UR UR34, R5 ;  /* 0x00000000052272ca */ /* 0x000fe200000e0000 */
[----:B------:R-:W1:Y:S01]  /*3030*/  LDCU UR4, c[0x0][0x3ac] ;  /* 0x00007580ff0477ac */ /* 0x000e620008000800 */
[----:B------:R-:W-:Y:S02]  /*3040*/  IADD3.X R7, PT, PT, R7, UR9, RZ, P1, !PT ;  /* 0x0000000907077c10 */ /* 0x000fe40008ffe4ff */
[----:B------:R-:W-:-:S02]  /*3050*/  R2UR UR62, R2 ;  /* 0x00000000023e72ca */ /* 0x000fc400000e0000 */
[----:B------:R-:W-:Y:S02]  /*3060*/  SHF.R.S32.HI R5, RZ, 0x1f, R48 ;  /* 0x0000001fff057819 */ /* 0x000fe40000011430 */
[----:B------:R-:W-:Y:S02]  /*3070*/  CS2R R48, SRZ ;  /* 0x0000000000307805 */ /* 0x000fe4000001ff00 */
[----:B------:R-:W-:Y:S02]  /*3080*/  IADD3 R31, P1, PT, R58, UR8, RZ ;  /* 0x000000083a1f7c10 */ /* 0x000fe4000ff3e0ff */
[----:B------:R-:W-:Y:S02]  /*3090*/  IADD3.X R2, PT, PT, R56, UR9, RZ, P2, !PT ;  /* 0x0000000938027c10 */ /* 0x000fe400097fe4ff */
[----:B------:R-:W-:Y:S02]  /*30a0*/  CS2R R56, SRZ ;  /* 0x0000000000387805 */ /* 0x000fe4000001ff00 */
[----:B------:R-:W-:-:S02]  /*30b0*/  SHF.R.S32.HI R58, RZ, 0x1f, R58 ;  /* 0x0000001fff3a7819 */ /* 0x000fc4000001143a */
[----:B------:R-:W-:Y:S02]  /*30c0*/  IADD3.X R5, PT, PT, R5, UR9, RZ, P0, !PT ;  /* 0x0000000905057c10 */ /* 0x000fe400087fe4ff */
[----:B------:R-:W-:Y:S02]  /*30d0*/  R2UR UR65, R2 ;  /* 0x00000000024172ca */ /* 0x000fe400000e0000 */
[----:B------:R-:W-:Y:S01]  /*30e0*/  IADD3 R29, P0, PT, R26, UR8, RZ ;  /* 0x000000081a1d7c10 */ /* 0x000fe2000ff1e0ff */
[----:B-1----:R-:W-:Y:S01]  /*30f0*/  USHF.L.U32 UR4, UR4, 0x5, URZ ;  /* 0x0000000504047899 */ /* 0x002fe200080006ff */
[----:B------:R-:W-:Y:S02]  /*3100*/  IADD3.X R2, PT, PT, R58, UR9, RZ, P1, !PT ;  /* 0x000000093a027c10 */ /* 0x000fe40008ffe4ff */
[----:B------:R-:W-:Y:S02]  /*3110*/  CS2R R58, SRZ ;  /* 0x00000000003a7805 */ /* 0x000fe4000001ff00 */
[----:B------:R-:W-:-:S02]  /*3120*/  SHF.R.S32.HI R26, RZ, 0x1f, R26 ;  /* 0x0000001fff1a7819 */ /* 0x000fc4000001141a */
[----:B------:R-:W-:Y:S02]  /*3130*/  R2UR UR66, R2 ;  /* 0x00000000024272ca */ /* 0x000fe400000e0000 */
[----:B------:R-:W-:Y:S02]  /*3140*/  IADD3.X R2, PT, PT, R26, UR9, RZ, P0, !PT ;  /* 0x000000091a027c10 */ /* 0x000fe400087fe4ff */
[----:B------:R-:W-:Y:S02]  /*3150*/  IADD3 R28, P6, PT, R62, UR8, RZ ;  /* 0x000000083e1c7c10 */ /* 0x000fe4000ffde0ff */
[----:B------:R-:W-:Y:S02]  /*3160*/  R2UR UR68, R2 ;  /* 0x00000000024472ca */ /* 0x000fe400000e0000 */
[----:B------:R-:W-:Y:S02]  /*3170*/  SHF.R.S32.HI R2, RZ, 0x1f, R62 ;  /* 0x0000001fff027819 */ /* 0x000fe4000001143e */
[----:B------:R-:W-:-:S02]  /*3180*/  CS2R R62, SRZ ;  /* 0x00000000003e7805 */ /* 0x000fc4000001ff00 */
[----:B------:R-:W-:Y:S02]  /*3190*/  SHF.R.S32.HI R167, RZ, 0x1f, R64 ;  /* 0x0000001fffa77819 */ /* 0x000fe40000011440 */
[----:B------:R-:W-:Y:S02]  /*31a0*/  IADD3.X R2, PT, PT, R2, UR9, RZ, P6, !PT ;  /* 0x0000000902027c10 */ /* 0x000fe4000b7fe4ff */
[----:B------:R-:W-:Y:S02]  /*31b0*/  IADD3 R168, P0, PT, R64, UR8, RZ ;  /* 0x0000000840a87c10 */ /* 0x000fe4000ff1e0ff */
[----:B------:R-:W-:Y:S02]  /*31c0*/  CS2R R64, SRZ ;  /* 0x0000000000407805 */ /* 0x000fe4000001ff00 */
[----:B------:R-:W-:Y:S01]  /*31d0*/  R2UR UR71, R2 ;  /* 0x00000000024772ca */ /* 0x000fe200000e0000 */
[----:B------:R-:W-:Y:S01]  /*31e0*/  IMAD.SHL.U32 R2, R4, 0x10, RZ ;  /* 0x0000001004027824 */ /* 0x000fe200078e00ff */
[----:B------:R-:W-:-:S02]  /*31f0*/  SHF.R.S32.HI R169, RZ, 0x1f, R3 ;  /* 0x0000001fffa97819 */ /* 0x000fc40000011403 */
[----:B------:R-:W-:Y:S02]  /*3200*/  IADD3 R170, P1, PT, R3, UR8, RZ ;  /* 0x0000000803aa7c10 */ /* 0x000fe4000ff3e0ff */
[----:B------:R-:W-:Y:S01]  /*3210*/  IADD3.X R167, PT, PT, R167, UR9, RZ, P0, !PT ;  /* 0x00000009a7a77c10 */ /* 0x000fe200087fe4ff */
[----:B------:R1:W-:Y:S01]  /*3220*/  STL [R1+0x1b4], R2 ;  /* 0x0001b40201007387 */ /* 0x0003e20000100800 */
[----:B------:R-:W-:Y:S02]  /*3230*/  IADD3.X R169, PT, PT, R169, UR9, RZ, P1, !PT ;  /* 0x00000009a9a97c10 */ /* 0x000fe40008ffe4ff */
[----:B------:R-:W-:Y:S02]  /*3240*/  IADD3 R3, P0, PT, R165, UR77, RZ ;  /* 0x0000004da5037c10 */ /* 0x000fe4000ff1e0ff */
[----:B------:R-:W-:Y:S02]  /*3250*/  SHF.R.S32.HI R223, RZ, 0x1f, R164 ;  /* 0x0000001fffdf7819 */ /* 0x000fe400000114a4 */
[----:B------:R-:W-:Y:S01]  /*3260*/  SHF.R.S32.HI R6, RZ, 0x1f, R46 ;  /* 0x0000001fff067819 */ /* 0x000fe2000001142e */
[----:B------:R2:W-:Y:S01]  /*3270*/  STL [R1+0x1b0], R3 ;  /* 0x0001b00301007387 */ /* 0x0005e20000100800 */
[----:B------:R-:W-:-:S02]  /*3280*/  SHF.R.S32.HI R54, RZ, 0x1f, R54 ;  /* 0x0000001fff367819 */ /* 0x000fc40000011436 */
[----:B------:R-:W-:Y:S02]  /*3290*/  CS2R R46, SRZ ;  /* 0x00000000002e7805 */ /* 0x000fe4000001ff00 */
[----:B-1----:R-:W-:Y:S01]  /*32a0*/  IADD3 R2, P1, PT, R164, UR77, RZ ;  /* 0x0000004da4027c10 */ /* 0x002fe2000ff3e0ff */
[----:B------:R-:W-:Y:S01]  /*32b0*/  USHF.R.S32.HI UR77, URZ, 0x1f, UR74 ;  /* 0x0000001fff4d7899 */ /* 0x000fe2000801144a */
[----:B------:R-:W-:Y:S02]  /*32c0*/  IADD3.X R6, PT, PT, R6, UR9, RZ, P5, !PT ;  /* 0x0000000906067c10 */ /* 0x000fe4000affe4ff */
[----:B------:R-:W-:Y:S01]  /*32d0*/  R2UR UR61, R5 ;  /* 0x00000000053d72ca */ /* 0x000fe200000e0000 */
[----:B------:R1:W-:Y:S01]  /*32e0*/  STL [R1+0x1a8], R2 ;  /* 0x0001a80201007387 */ /* 0x0003e20000100800 */
[----:B------:R-:W-:Y:S02]  /*32f0*/  R2UR UR60, R6 ;  /* 0x00000000063c72ca */ /* 0x000fe400000e0000 */
[----:B--2---:R-:W-:-:S02]  /*3300*/  IADD3.X R3, PT, PT, R225, UR70, RZ, P0, !PT ;  /* 0x00000046e1037c10 */ /* 0x004fc400087fe4ff */
[----:B------:R-:W-:Y:S02]  /*3310*/  SHF.R.S32.HI R6, RZ, 0x1f, R52 ;  /* 0x0000001fff067819 */ /* 0x000fe40000011434 */
[----:B------:R-:W-:Y:S02]  /*3320*/  CS2R R52, SRZ ;  /* 0x0000000000347805 */ /* 0x000fe4000001ff00 */
[----:B------:R-:W-:Y:S01]  /*3330*/  IADD3.X R5, PT, PT, R54, UR9, RZ, P3, !PT ;  /* 0x0000000936057c10 */ /* 0x000fe20009ffe4ff */
[----:B------:R2:W-:Y:S01]  /*3340*/  STL [R1+0x1ac], R3 ;  /* 0x0001ac0301007387 */ /* 0x0005e20000100800 */
[----:B------:R-:W-:Y:S02]  /*3350*/  IADD3.X R6, PT, PT, R6, UR9, RZ, P4, !PT ;  /* 0x0000000906067c10 */ /* 0x000fe4000a7fe4ff */
[----:B------:R-:W-:Y:S02]  /*3360*/  CS2R R54, SRZ ;  /* 0x0000000000367805 */ /* 0x000fe4000001ff00 */
[----:B-1----:R-:W-:Y:S01]  /*3370*/  IADD3.X R2, PT, PT, R223, UR70, RZ, P1, !PT ;  /* 0x00000046df027c10 */ /* 0x002fe20008ffe4ff */
[----:B------:R-:W-:Y:S01]  /*3380*/  UIMAD UR70, UR69, 0x1a, URZ ;  /* 0x0000001a454678a4 */ /* 0x000fe2000f8e02ff */
[----:B------:R-:W-:-:S02]  /*3390*/  R2UR UR64, R5 ;  /* 0x00000000054072ca */ /* 0x000fc400000e0000 */
[----:B------:R-:W-:Y:S01]  /*33a0*/  IADD3 R30, P5, PT, R60, UR8, RZ ;  /* 0x000000083c1e7c10 */ /* 0x000fe2000ffbe0ff */
[----:B------:R1:W-:Y:S01]  /*33b0*/  STL [R1+0x1a4], R2 ;  /* 0x0001a40201007387 */ /* 0x0003e20000100800 */
[----:B------:R-:W-:Y:S02]  /*33c0*/  SHF.R.S32.HI R5, RZ, 0x1f, R60 ;  /* 0x0000001fff057819 */ /* 0x000fe4000001143c */
[----:B------:R-:W-:Y:S02]  /*33d0*/  CS2R R60, SRZ ;  /* 0x00000000003c7805 */ /* 0x000fe4000001ff00 */
[----:B--2---:R-:W-:Y:S02]  /*33e0*/  IADD3 R3, P0, PT, R165, UR74, RZ ;  /* 0x0000004aa5037c10 */ /* 0x004fe4000ff1e0ff */
[----:B------:R-:W-:Y:S01]  /*33f0*/  IADD3.X R5, PT, PT, R5, UR9, RZ, P5, !PT ;  /* 0x0000000905057c10 */ /* 0x000fe2000affe4ff */
[----:B------:R-:W2:Y:S01]  /*3400*/  LDCU.64 UR8, c[0x0][0x380] ;  /* 0x00007000ff0877ac */ /* 0x000ea20008000a00 */
[----:B------:R-:W-:Y:S01]  /*3410*/  R2UR UR36, R31 ;  /* 0x000000001f2472ca */ /* 0x000fe200000e0000 */
[----:B------:R3:W-:Y:S01]  /*3420*/  STL [R1+0x1a0], R3 ;  /* 0x0001a00301007387 */ /* 0x0007e20000100800 */
[----:B------:R-:W-:-:S02]  /*3430*/  R2UR UR37, R30 ;  /* 0x000000001e2572ca */ /* 0x000fc400000e0000 */
[----:B-1----:R-:W-:Y:S01]  /*3440*/  IADD3 R2, P1, PT, R164, UR74, RZ ;  /* 0x0000004aa4027c10 */ /* 0x002fe2000ff3e0ff */
[----:B------:R-:W-:Y:S01]  /*3450*/  USHF.R.S32.HI UR74, URZ, 0x1f, UR73 ;  /* 0x0000001fff4a7899 */ /* 0x000fe20008011449 */
[----:B------:R-:W-:Y:S02]  /*3460*/  R2UR UR38, R29 ;  /* 0x000000001d2672ca */ /* 0x000fe400000e0000 */
[----:B------:R-:W-:Y:S01]  /*3470*/  R2UR UR39, R28 ;  /* 0x000000001c2772ca */ /* 0x000fe200000e0000 */
[----:B------:R1:W-:Y:S01]  /*3480*/  STL [R1+0x198], R2 ;  /* 0x0001980201007387 */ /* 0x0003e20000100800 */
[----:B------:R-:W-:Y:S02]  /*3490*/  R2UR UR40, R27 ;  /* 0x000000001b2872ca */ /* 0x000fe400000e0000 */
[----:B------:R-:W-:Y:S02]  /*34a0*/  CS2R R26, SRZ ;  /* 0x00000000001a7805 */ /* 0x000fe4000001ff00 */
[----:B---3--:R-:W-:-:S02]  /*34b0*/  IADD3.X R3, PT, PT, R225, UR77, RZ, P0, !PT ;  /* 0x0000004de1037c10 */ /* 0x008fc400087fe4ff */
[----:B------:R-:W-:Y:S02]  /*34c0*/  R2UR UR41, R25 ;  /* 0x00000000192972ca */ /* 0x000fe400000e0000 */
[----:B------:R-:W-:Y:S01]  /*34d0*/  R2UR UR42, R24 ;  /* 0x00000000182a72ca */ /* 0x000fe200000e0000 */
[----:B------:R3:W-:Y:S01]  /*34e0*/  STL [R1+0x19c], R3 ;  /* 0x00019c0301007387 */ /* 0x0007e20000100800 */
[----:B------:R-:W-:Y:S02]  /*34f0*/  R2UR UR43, R23 ;  /* 0x00000000172b72ca */ /* 0x000fe400000e0000 */
[----:B------:R-:W-:Y:S02]  /*3500*/  CS2R R24, SRZ ;  /* 0x0000000000187805 */ /* 0x000fe4000001ff00 */
[----:B-1----:R-:W-:Y:S01]  /*3510*/  IADD3.X R2, PT, PT, R223, UR77, RZ, P1, !PT ;  /* 0x0000004ddf027c10 */ /* 0x002fe20008ffe4ff */
[----:B------:R-:W-:Y:S01]  /*3520*/  UIMAD UR77, UR69, 0x19, URZ ;  /* 0x00000019454d78a4 */ /* 0x000fe2000f8e02ff */
[----:B------:R-:W-:-:S02]  /*3530*/  R2UR UR44, R22 ;  /* 0x00000000162c72ca */ /* 0x000fc400000e0000 */
[----:B------:R-:W-:Y:S02]  /*3540*/  CS2R R22, SRZ ;  /* 0x0000000000167805 */ /* 0x000fe4000001ff00 */
[----:B------:R-:W-:Y:S01]  /*3550*/  R2UR UR45, R21 ;  /* 0x00000000152d72ca */ /* 0x000fe200000e0000 */
[----:B------:R1:W-:Y:S01]  /*3560*/  STL [R1+0x194], R2 ;  /* 0x0001940201007387 */ /* 0x0003e20000100800 */
[----:B------:R-:W-:Y:S02]  /*3570*/  R2UR UR46, R20 ;  /* 0x00000000142e72ca */ /* 0x000fe400000e0000 */
[----:B------:R-:W-:Y:S02]  /*3580*/  CS2R R20, SRZ ;  /* 0x0000000000147805 */ /* 0x000fe4000001ff00 */
[----:B---3--:R-:W-:Y:S02]  /*3590*/  IADD3 R3, P0, PT, R165, UR73, RZ ;  /* 0x00000049a5037c10 */ /* 0x008fe4000ff1e0ff */
[----:B------:R-:W-:-:S02]  /*35a0*/  R2UR UR47, R19 ;  /* 0x00000000132f72ca */ /* 0x000fc400000e0000 */
[----:B------:R-:W-:Y:S01]  /*35b0*/  R2UR UR48, R18 ;  /* 0x00000000123072ca */ /* 0x000fe200000e0000 */
[----:B------:R3:W-:Y:S01]  /*35c0*/  STL [R1+0x190], R3 ;  /* 0x0001900301007387 */ /* 0x0007e20000100800 */
[----:B------:R-:W-:Y:S02]  /*35d0*/  R2UR UR49, R17 ;  /* 0x00000000113172ca */ /* 0x000fe400000e0000 */
[----:B------:R-:W-:Y:S02]  /*35e0*/  CS2R R18, SRZ ;  /* 0x0000000000127805 */ /* 0x000fe4000001ff00 */
[----:B-1----:R-:W-:Y:S01]  /*35f0*/  IADD3 R2, P1, PT, R164, UR73, RZ ;  /* 0x00000049a4027c10 */ /* 0x002fe2000ff3e0ff */
[----:B------:R-:W-:Y:S01]  /*3600*/  USHF.R.S32.HI UR73, URZ, 0x1f, UR76 ;  /* 0x0000001fff497899 */ /* 0x000fe2000801144c */
[----:B------:R-:W-:Y:S02]  /*3610*/  R2UR UR50, R16 ;  /* 0x00000000103272ca */ /* 0x000fe400000e0000 */
[----:B------:R-:W-:-:S02]  /*3620*/  CS2R R16, SRZ ;  /* 0x0000000000107805 */ /* 0x000fc4000001ff00 */
[----:B------:R-:W-:Y:S01]  /*3630*/  R2UR UR51, R15 ;  /* 0x000000000f3372ca */ /* 0x000fe200000e0000 */
[----:B------:R1:W-:Y:S01]  /*3640*/  STL [R1+0x188], R2 ;  /* 0x0001880201007387 */ /* 0x0003e20000100800 */
[----:B------:R-:W-:Y:S02]  /*3650*/  R2UR UR52, R14 ;  /* 0x000000000e3472ca */ /* 0x000fe400000e0000 */
[----:B------:R-:W-:Y:S02]  /*3660*/  CS2R R14, SRZ ;  /* 0x00000000000e7805 */ /* 0x000fe4000001ff00 */
[----:B---3--:R-:W-:Y:S02]  /*3670*/  IADD3.X R3, PT, PT, R225, UR74, RZ, P0, !PT ;  /* 0x0000004ae1037c10 */ /* 0x008fe400087fe4ff */
[----:B------:R-:W-:Y:S02]  /*3680*/  R2UR UR53, R13 ;  /* 0x000000000d3572ca */ /* 0x000fe400000e0000 */
[----:B------:R-:W-:Y:S01]  /*3690*/  R2UR UR54, R12 ;  /* 0x000000000c3672ca */ /* 0x000fe200000e0000 */
[----:B------:R3:W-:Y:S01]  /*36a0*/  STL [R1+0x18c], R3 ;  /* 0x00018c0301007387 */ /* 0x0007e20000100800 */
[----:B------:R-:W-:-:S02]  /*36b0*/  R2UR UR55, R11 ;  /* 0x000000000b3772ca */ /* 0x000fc400000e0000 */
[----:B------:R-:W-:Y:S02]  /*36c0*/  CS2R R12, SRZ ;  /* 0x00000000000c7805 */ /* 0x000fe4000001ff00 */
[----:B-1----:R-:W-:Y:S01]  /*36d0*/  IADD3.X R2, PT, PT, R223, UR74, RZ, P1, !PT ;  /* 0x0000004adf027c10 */ /* 0x002fe20008ffe4ff */
[----:B------:R-:W-:Y:S01]  /*36e0*/  UIMAD UR74, UR69, 0x18, URZ ;  /* 0x00000018454a78a4 */ /* 0x000fe2000f8e02ff */
[----:B------:R-:W-:Y:S02]  /*36f0*/  R2UR UR56, R10 ;  /* 0x000000000a3872ca */ /* 0x000fe400000e0000 */
[----:B------:R-:W-:Y:S02]  /*3700*/  CS2R R10, SRZ ;  /* 0x00000000000a7805 */ /* 0x000fe4000001ff00 */
[----:B------:R-:W-:Y:S01]  /*3710*/  R2UR UR57, R9 ;  /* 0x00000000093972ca */ /* 0x000fe200000e0000 */
[----:B------:R1:W-:Y:S01]  /*3720*/  STL [R1+0x184], R2 ;  /* 0x0001840201007387 */ /* 0x0003e20000100800 */
[----:B------:R-:W-:-:S02]  /*3730*/  R2UR UR58, R8 ;  /* 0x00000000083a72ca */ /* 0x000fc400000e0000 */
[----:B------:R-:W-:Y:S02]  /*3740*/  CS2R R8, SRZ ;  /* 0x0000000000087805 */ /* 0x000fe4000001ff00 */
[----:B---3--:R-:W-:Y:S02]  /*3750*/  IADD3 R3, P0, PT, R165, UR76, RZ ;  /* 0x0000004ca5037c10 */ /* 0x008fe4000ff1e0ff */
[----:B------:R-:W-:Y:S02]  /*3760*/  R2UR UR59, R7 ;  /* 0x00000000073b72ca */ /* 0x000fe400000e0000 */
[----:B------:R-:W-:Y:S01]  /*3770*/  R2UR UR63, R6 ;  /* 0x00000000063f72ca */ /* 0x000fe200000e0000 */
[----:B------:R3:W-:Y:S01]  /*3780*/  STL [R1+0x180], R3 ;  /* 0x0001800301007387 */ /* 0x0007e20000100800 */
[----:B------:R-:W-:Y:S02]  /*3790*/  R2UR UR67, R5 ;  /* 0x00000000054372ca */ /* 0x000fe400000e0000 */
[----:B------:R-:W-:-:S02]  /*37a0*/  CS2R R4, SRZ ;  /* 0x0000000000047805 */ /* 0x000fc4000001ff00 */
[----:B-1----:R-:W-:Y:S01]  /*37b0*/  IADD3 R2, P1, PT, R164, UR76, RZ ;  /* 0x0000004ca4027c10 */ /* 0x002fe2000ff3e0ff */
[----:B------:R-:W-:Y:S01]  /*37c0*/  USHF.R.S32.HI UR76, URZ, 0x1f, UR75 ;  /* 0x0000001fff4c7899 */ /* 0x000fe2000801144b */
[----:B------:R-:W-:-:S03]  /*37d0*/  CS2R R6, SRZ ;  /* 0x0000000000067805 */ /* 0x000fc6000001ff00 */
[----:B------:R1:W-:Y:S01]  /*37e0*/  STL [R1+0x178], R2 ;  /* 0x0001780201007387 */ /* 0x0003e20000100800 */
[----:B---3--:R-:W-:-:S05]  /*37f0*/  IADD3.X R3, PT, PT, R225, UR73, RZ, P0, !PT ;  /* 0x00000049e1037c10 */ /* 0x008fca00087fe4ff */
[----:B------:R3:W-:Y:S01]  /*3800*/  STL [R1+0x17c], R3 ;  /* 0x00017c0301007387 */ /* 0x0007e20000100800 */
[----:B-1----:R-:W-:Y:S01]  /*3810*/  IADD3.X R2, PT, PT, R223, UR73, RZ, P1, !PT ;  /* 0x00000049df027c10 */ /* 0x002fe20008ffe4ff */
[----:B------:R-:W-:-:S04]  /*3820*/  UIMAD UR73, UR69, 0x17, URZ ;  /* 0x00000017454978a4 */ /* 0x000fc8000f8e02ff */
[----:B------:R1:W-:Y:S01]  /*3830*/  STL [R1+0x174], R2 ;  /* 0x0001740201007387 */ /* 0x0003e20000100800 */
[----:B---3--:R-:W-:-:S05]  /*3840*/  IADD3 R3, P0, PT, R165, UR75, RZ ;  /* 0x0000004ba5037c10 */ /* 0x008fca000ff1e0ff */
[----:B------:R3:W-:Y:S01]  /*3850*/  STL [R1+0x170], R3 ;  /* 0x0001700301007387 */ /* 0x0007e20000100800 */
[----:B-1----:R-:W-:Y:S01]  /*3860*/  IADD3 R2, P1, PT, R164, UR75, RZ ;  /* 0x0000004ba4027c10 */ /* 0x002fe2000ff3e0ff */
[----:B------:R-:W-:-:S04]  /*3870*/  USHF.R.S32.HI UR75, URZ, 0x1f, UR70 ;  /* 0x0000001fff4b7899 */ /* 0x000fc80008011446 */
        /* <DEDUP_REMOVED lines=64> */
[----:B------:R-:W-:-:S04]  /*3c80*/  USHF.L.U32 UR76, UR69, 0x4, URZ ;  /* 0x00000004454c7899 */ /* 0x000fc800080006ff */
        /* <DEDUP_REMOVED lines=121> */
[----:B---3--:R-:W-:Y:S02]  /*4420*/  IADD3 R3, P0, PT, R165, UR70, RZ ;  /* 0x00000046a5037c10 */ /* 0x008fe4000ff1e0ff */
[----:B------:R-:W-:-:S03]  /*4430*/  IADD3 R240, P3, PT, R164, UR76, RZ ;  /* 0x0000004ca4f07c10 */ /* 0x000fc6000ff7e0ff */
        /* <DEDUP_REMOVED lines=9> */
[C---:B---3--:R-:W-:Y:S02]  /*44d0*/  IADD3 R3, P0, PT, R165.reuse, UR77, RZ ;  /* 0x0000004da5037c10 */ /* 0x048fe4000ff1e0ff */
[----:B------:R-:W-:Y:S02]  /*44e0*/  IADD3 R238, P5, PT, R165, UR75, RZ ;  /* 0x0000004ba5ee7c10 */ /* 0x000fe4000ffbe0ff */
[C---:B------:R-:W-:Y:S01]  /*44f0*/  IADD3 R236, P2, PT, R164.reuse, UR75, RZ ;  /* 0x0000004ba4ec7c10 */ /* 0x040fe2000ff5e0ff */
[----:B------:R3:W-:Y:S01]  /*4500*/  STL [R1+0x30], R3 ;  /* 0x0000300301007387 */ /* 0x0007e20000100800 */
[----:B------:R-:W-:Y:S01]  /*4510*/  USHF.R.S32.HI UR75, URZ, 0x1f, UR75 ;  /* 0x0000001fff4b7899 */ /* 0x000fe2000801144b */
[----:B-1----:R-:W-:Y:S01]  /*4520*/  IADD3 R2, P1, PT, R164, UR77, RZ ;  /* 0x0000004da4027c10 */ /* 0x002fe2000ff3e0ff */
[----:B------:R-:W-:-:S04]  /*4530*/  USHF.R.S32.HI UR77, URZ, 0x1f, UR74 ;  /* 0x0000001fff4d7899 */ /* 0x000fc8000801144a */
[C---:B------:R-:W-:Y:S01]  /*4540*/  IADD3.X R237, PT, PT, R225.reuse, UR75, RZ, P5, !PT ;  /* 0x0000004be1ed7c10 */ /* 0x040fe2000affe4ff */
[----:B------:R1:W-:Y:S01]  /*4550*/  STL [R1+0x28], R2 ;  /* 0x0000280201007387 */ /* 0x0003e20000100800 */
[----:B------:R-:W-:Y:S02]  /*4560*/  IADD3 R224, P5, PT, R164, UR69, RZ ;  /* 0x00000045a4e07c10 */ /* 0x000fe4000ffbe0ff */
[----:B---3--:R-:W-:Y:S02]  /*4570*/  IADD3.X R3, PT, PT, R225, UR70, RZ, P0, !PT ;  /* 0x00000046e1037c10 */ /* 0x008fe400087fe4ff */
[----:B------:R-:W-:-:S03]  /*4580*/  IADD3.X R235, PT, PT, R223, UR75, RZ, P2, !PT ;  /* 0x0000004bdfeb7c10 */ /* 0x000fc600097fe4ff */
        /* <DEDUP_REMOVED lines=9> */
[----:B---3--:R-:W-:Y:S02]  /*4620*/  IADD3.X R3, PT, PT, R225, UR77, RZ, P0, !PT ;  /* 0x0000004de1037c10 */ /* 0x008fe400087fe4ff */
[----:B------:R-:W-:-:S03]  /*4630*/  IADD3 R234, P0, PT, R165, UR70, RZ ;  /* 0x00000046a5ea7c10 */ /* 0x000fc6000ff1e0ff */
[----:B------:R3:W-:Y:S01]  /*4640*/  STL [R1+0x1c], R3 ;  /* 0x00001c0301007387 */ /* 0x0007e20000100800 */
[----:B-1----:R-:W-:Y:S01]  /*4650*/  IADD3.X R2, PT, PT, R223, UR77, RZ, P1, !PT ;  /* 0x0000004ddf027c10 */ /* 0x002fe20008ffe4ff */
[----:B------:R-:W-:-:S04]  /*4660*/  USHF.L.U32 UR77, UR69, 0x5, URZ ;  /* 0x00000005454d7899 */ /* 0x000fc800080006ff */
[----:B------:R1:W-:Y:S01]  /*4670*/  STL [R1+0x14], R2 ;  /* 0x0000140201007387 */ /* 0x0003e20000100800 */
[----:B---3--:R-:W-:Y:S02]  /*4680*/  IADD3 R3, P4, PT, R164, UR73, RZ ;  /* 0x00000049a4037c10 */ /* 0x008fe4000ff9e0ff */
[----:B-1----:R-:W-:Y:S01]  /*4690*/  IADD3 R2, P1, PT, R165, UR73, RZ ;  /* 0x00000049a5027c10 */ /* 0x002fe2000ff3e0ff */
[----:B------:R-:W-:-:S04]  /*46a0*/  USHF.R.S32.HI UR73, URZ, 0x1f, UR73 ;  /* 0x0000001fff497899 */ /* 0x000fc80008011449 */
[----:B------:R1:W-:Y:S04]  /*46b0*/  STL [R1+0x10], R2 ;  /* 0x0000100201007387 */ /* 0x0003e80000100800 */
[----:B------:R-:W-:Y:S01]  /*46c0*/  STL [R1+0x8], R3 ;  /* 0x0000080301007387 */ /* 0x000fe20000100800 */
[----:B-1----:R-:W-:Y:S01]  /*46d0*/  IADD3 R2, P6, PT, R165, UR76, RZ ;  /* 0x0000004ca5027c10 */ /* 0x002fe2000ffde0ff */
[----:B------:R-:W-:-:S04]  /*46e0*/  USHF.R.S32.HI UR76, URZ, 0x1f, UR76 ;  /* 0x0000001fff4c7899 */ /* 0x000fc8000801144c */
[----:B------:R1:W-:Y:S02]  /*46f0*/  STL [R1], R2 ;  /* 0x0000000201007387 */ /* 0x0003e40000100800 */
[----:B------:R-:W-:Y:S02]  /*4700*/  IADD3.X R252, PT, PT, R225, UR76, RZ, P6, !PT ;  /* 0x0000004ce1fc7c10 */ /* 0x000fe4000b7fe4ff */
[----:B------:R-:W-:Y:S02]  /*4710*/  IADD3 R226, P6, PT, R165, UR69, RZ ;  /* 0x00000045a5e27c10 */ /* 0x000fe4000ffde0ff */
[----:B------:R-:W-:Y:S02]  /*4720*/  IADD3.X R239, PT, PT, R223, UR76, RZ, P3, !PT ;  /* 0x0000004cdfef7c10 */ /* 0x000fe40009ffe4ff */
[----:B-1----:R-:W-:Y:S02]  /*4730*/  IADD3.X R2, PT, PT, R225, UR73, RZ, P1, !PT ;  /* 0x00000049e1027c10 */ /* 0x002fe40008ffe4ff */
[----:B------:R-:W-:Y:S01]  /*4740*/  IADD3 R229, P1, PT, R164, UR70, RZ ;  /* 0x00000046a4e57c10 */ /* 0x000fe2000ff3e0ff */
[----:B------:R-:W-:-:S02]  /*4750*/  USHF.R.S32.HI UR70, URZ, 0x1f, UR70 ;  /* 0x0000001fff467899 */ /* 0x000fc40008011446 */
[----:B------:R1:W-:Y:S04]  /*4760*/  STL [R1+0xc], R2 ;  /* 0x00000c0201007387 */ /* 0x0003e80000100800 */
[----:B------:R-:W-:Y:S02]  /*4770*/  IADD3.X R232, PT, PT, R225, UR70, RZ, P0, !PT ;  /* 0x00000046e1e87c10 */ /* 0x000fe400087fe4ff */
[----:B------:R-:W-:Y:S02]  /*4780*/  IADD3.X R227, PT, PT, R223, UR70, RZ, P1, !PT ;  /* 0x00000046dfe37c10 */ /* 0x000fe40008ffe4ff */
[----:B------:R-:W-:Y:S02]  /*4790*/  IADD3.X R225, PT, PT, R225, UR74, RZ, P6, !PT ;  /* 0x0000004ae1e17c10 */ /* 0x000fe4000b7fe4ff */
[----:B-1----:R-:W-:-:S02]  /*47a0*/  IADD3.X R2, PT, PT, R223, UR73, RZ, P4, !PT ;  /* 0x00000049df027c10 */ /* 0x002fc4000a7fe4ff */
[----:B------:R-:W-:-:S03]  /*47b0*/  IADD3.X R223, PT, PT, R223, UR74, RZ, P5, !PT ;  /* 0x0000004adfdf7c10 */ /* 0x000fc6000affe4ff */
[----:B0-2---:R1:W-:Y:S04]  /*47c0*/  STL [R1+0x4], R2 ;  /* 0x0000040201007387 */ /* 0x0053e80000100800 */
.L_x_2:
[----:B------:R-:W2:Y:S04]  /*47d0*/  LDL R30, [R1] ;  /* 0x00000000011e7983 */ /* 0x000ea80000100800 */
[----:B------:R-:W3:Y:S04]  /*47e0*/  LDL R176, [R1+0x10] ;  /* 0x0000100001b07983 */ /* 0x000ee80000100800 */
[----:B------:R-:W4:Y:S04]  /*47f0*/  LDL R172, [R1+0x8] ;  /* 0x0000080001ac7983 */ /* 0x000f280000100800 */
[----:B------:R-:W5:Y:S01]  /*4800*/  LDL R39, [R1+0xc] ;  /* 0x00000c0001277983 */ /* 0x000f620000100800 */
[----:B------:R-:W-:-:S02]  /*4810*/  ISETP.GT.AND P2, PT, R0, RZ, PT ;  /* 0x000000ff0000720c */ /* 0x000fc40003f44270 */
[----:B------:R-:W-:Y:S01]  /*4820*/  SHF.R.S32.HI R3, RZ, 0x1f, R165 ;  /* 0x0000001fff037819 */ /* 0x000fe200000114a5 */
[----:B------:R-:W3:Y:S01]  /*4830*/  LDL R175, [R1+0x4] ;  /* 0x0000040001af7983 */ /* 0x000ee20000100800 */
[----:B-1----:R-:W-:Y:S02]  /*4840*/  IADD3 R2, P0, PT, R165, UR8, RZ ;  /* 0x00000008a5027c10 */ /* 0x002fe4000ff1e0ff */
[----:B------:R-:W-:Y:S01]  /*4850*/  SHF.R.S32.HI R29, RZ, 0x1f, R164 ;  /* 0x0000001fff1d7819 */ /* 0x000fe200000114a4 */
[----:B------:R-:W5:Y:S01]  /*4860*/  LDL R173, [R1+0x20] ;  /* 0x0000200001ad7983 */ /* 0x000f620000100800 */
[----:B------:R-:W-:Y:S02]  /*4870*/  IADD3 R28, P1, PT, R164, UR8, RZ ;  /* 0x00000008a41c7c10 */ /* 0x000fe4000ff3e0ff */
[----:B------:R-:W-:Y:S01]  /*4880*/  PRMT R158, RZ, 0x7610, R158 ;  /* 0x00007610ff9e7816 */ /* 0x000fe2000000009e */
[----:B------:R-:W5:Y:S01]  /*4890*/  LDL R174, [R1+0x18] ;  /* 0x0000180001ae7983 */ /* 0x000f620000100800 */
[----:B------:R-:W-:-:S02]  /*48a0*/  IADD3.X R3, PT, PT, R3, UR9, RZ, P0, !PT ;  /* 0x0000000903037c10 */ /* 0x000fc400087fe4ff */
[----:B------:R-:W-:Y:S01]  /*48b0*/  PRMT R149, RZ, 0x7610, R149 ;  /* 0x00007610ff957816 */ /* 0x000fe20000000095 */
[----:B------:R-:W5:Y:S01]  /*48c0*/  LDL R34, [R1+0x1c] ;  /* 0x00001c0001227983 */ /* 0x000f620000100800 */
[----:B------:R-:W-:Y:S02]  /*48d0*/  ISETP.GT.AND P3, PT, R0, 0x1, PT ;  /* 0x000000010000780c */ /* 0x000fe40003f64270 */
[----:B------:R-:W-:Y:S01]  /*48e0*/  IADD3.X R29, PT, PT, R29, UR9, RZ, P1, !PT ;  /* 0x000000091d1d7c10 */ /* 0x000fe20008ffe4ff */
[----:B------:R0:W5:Y:S01]  /*48f0*/  @P2 LDG.E.U8 R158, desc[UR6][R2.64] ;  /* 0x00000006029e2981 */ /* 0x000162000c1e1100 */
[----:B------:R-:W-:-:S03]  /*4900*/  PRMT R161, RZ, 0x7610, R161 ;  /* 0x00007610ffa17816 */ /* 0x000fc600000000a1 */
[----:B------:R1:W5:Y:S01]  /*4910*/  @P2 LDG.E.U8 R149, desc[UR6][R28.64] ;  /* 0x000000061c952981 */ /* 0x000362000c1e1100 */
[----:B------:R-:W-:Y:S02]  /*4920*/  PRMT R162, RZ, 0x7610, R162 ;  /* 0x00007610ffa27816 */ /* 0x000fe400000000a2 */
[----:B------:R-:W-:Y:S01]  /*4930*/  PRMT R156, RZ, 0x7610, R156 ;  /* 0x00007610ff9c7816 */ /* 0x000fe2000000009c */
[----:B------:R-:W5:Y:S01]  /*4940*/  LDL R35, [R1+0x14] ;  /* 0x0000140001237983 */ /* 0x000f620000100800 */
[----:B0-----:R-:W-:Y:S02]  /*4950*/  IADD3 R2, P0, PT, R226, UR8, RZ ;  /* 0x00000008e2027c10 */ /* 0x001fe4000ff1e0ff */
[----:B------:R-:W-:Y:S01]  /*4960*/  PRMT R157, RZ, 0x7610, R157 ;  /* 0x00007610ff9d7816 */ /* 0x000fe2000000009d */
[----:B------:R-:W5:Y:S01]  /*4970*/  LDL R31, [R1+0x28] ;  /* 0x00002800011f7983 */ /* 0x000f620000100800 */
[----:B-1----:R-:W-:Y:S02]  /*4980*/  IADD3 R28, P1, PT, R224, UR8, RZ ;  /* 0x00000008e01c7c10 */ /* 0x002fe4000ff3e0ff */
[----:B------:R-:W-:Y:S01]  /*4990*/  IADD3.X R3, PT, PT, R225, UR9, RZ, P0, !PT ;  /* 0x00000009e1037c10 */ /* 0x000fe200087fe4ff */
[----:B------:R-:W5:Y:S01]  /*49a0*/  LDL R208, [R1+0x24] ;  /* 0x0000240001d07983 */ /* 0x000f620000100800 */
[----:B------:R-:W-:-:S02]  /*49b0*/  ISETP.GT.AND P2, PT, R0, 0x2, PT ;  /* 0x000000020000780c */ /* 0x000fc40003f44270 */
[----:B------:R-:W-:Y:S01]  /*49c0*/  IADD3.X R29, PT, PT, R223, UR9, RZ, P1, !PT ;  /* 0x00000009df1d7c10 */ /* 0x000fe20008ffe4ff */
[----:B------:R0:W5:Y:S04]  /*49d0*/  @P3 LDG.E.U8 R161, desc[UR6][R2.64] ;  /* 0x0000000602a13981 */ /* 0x000168000c1e1100 */
[----:B------:R1:W5:Y:S01]  /*49e0*/  @P3 LDG.E.U8 R162, desc[UR6][R28.64] ;  /* 0x000000061ca23981 */ /* 0x000362000c1e1100 */
[----:B------:R-:W-:Y:S02]  /*49f0*/  PRMT R150, RZ, 0x7610, R150 ;  /* 0x00007610ff967816 */ /* 0x000fe40000000096 */
[----:B------:R-:W-:Y:S01]  /*4a00*/  PRMT R151, RZ, 0x7610, R151 ;  /* 0x00007610ff977816 */ /* 0x000fe20000000097 */
[----:B------:R-:W5:Y:S01]  /*4a10*/  LDL R207, [R1+0x40] ;  /* 0x0000400001cf7983 */ /* 0x000f620000100800 */
[----:B0-----:R-:W-:-:S02]  /*4a20*/  IADD3 R2, P0, PT, R234, UR8, RZ ;  /* 0x00000008ea027c10 */ /* 0x001fc4000ff1e0ff */
[----:B------:R-:W-:Y:S01]  /*4a30*/  PRMT R41, RZ, 0x7610, R41 ;  /* 0x00007610ff297816 */ /* 0x000fe20000000029 */
[----:B------:R-:W5:Y:S01]  /*4a40*/  LDL R206, [R1+0x34] ;  /* 0x0000340001ce7983 */ /* 0x000f620000100800 */
[----:B-1----:R-:W-:Y:S02]  /*4a50*/  IADD3 R28, P1, PT, R229, UR8, RZ ;  /* 0x00000008e51c7c10 */ /* 0x002fe4000ff3e0ff */
[----:B------:R-:W-:Y:S01]  /*4a60*/  IADD3.X R3, PT, PT, R232, UR9, RZ, P0, !PT ;  /* 0x00000009e8037c10 */ /* 0x000fe200087fe4ff */
[----:B------:R-:W5:Y:S01]  /*4a70*/  LDL R177, [R1+0x50] ;  /* 0x0000500001b17983 */ /* 0x000f620000100800 */
[----:B------:R-:W-:Y:S02]  /*4a80*/  ISETP.GT.AND P3, PT, R0, 0x3, PT ;  /* 0x000000030000780c */ /* 0x000fe40003f64270 */
[----:B------:R-:W-:Y:S01]  /*4a90*/  IADD3.X R29, PT, PT, R227, UR9, RZ, P1, !PT ;  /* 0x00000009e31d7c10 */ /* 0x000fe20008ffe4ff */
[----:B------:R0:W5:Y:S04]  /*4aa0*/  @P2 LDG.E.U8 R156, desc[UR6][R2.64] ;  /* 0x00000006029c2981 */ /* 0x000168000c1e1100 */
[----:B------:R1:W5:Y:S01]  /*4ab0*/  @P2 LDG.E.U8 R157, desc[UR6][R28.64] ;  /* 0x000000061c9d2981 */ /* 0x000362000c1e1100 */
[----:B------:R-:W-:-:S02]  /*4ac0*/  PRMT R42, RZ, 0x7610, R42 ;  /* 0x00007610ff2a7816 */ /* 0x000fc4000000002a */
        /* <DEDUP_REMOVED lines=10> */
[----:B------:R-:W5:Y:S04]  /*4b70*/  @P3 LDG.E.U8 R150, desc[UR6][R2.64] ;  /* 0x0000000602963981 */ /* 0x000f68000c1e1100 */
[----:B------:R0:W5:Y:S01]  /*4b80*/  @P3 LDG.E.U8 R151, desc[UR6][R28.64] ;  /* 0x000000061c973981 */ /* 0x000162000c1e1100 */
[----:B------:R-:W-:Y:S02]  /*4b90*/  PRMT R32, RZ, 0x7610, R32 ;  /* 0x00007610ff207816 */ /* 0x000fe40000000020 */
[----:B------:R-:W-:Y:S01]  /*4ba0*/  PRMT R33, RZ, 0x7610, R33 ;  /* 0x00007610ff217816 */ /* 0x000fe20000000021 */
[----:B------:R-:W5:Y:S01]  /*4bb0*/  LDL R210, [R1+0xb8] ;  /* 0x0000b80001d27983 */ /* 0x000f620000100800 */
[----:B------:R-:W-:-:S02]  /*4bc0*/  PRMT R179, RZ, 0x7610, R179 ;  /* 0x00007610ffb37816 */ /* 0x000fc400000000b3 */
[----:B------:R-:W-:Y:S01]  /*4bd0*/  PRMT R178, RZ, 0x7610, R178 ;  /* 0x00007610ffb27816 */ /* 0x000fe200000000b2 */
[----:B------:R-:W5:Y:S01]  /*4be0*/  LDL R213, [R1+0xc8] ;  /* 0x0000c80001d57983 */ /* 0x000f620000100800 */
[----:B0-----:R-:W-:Y:S02]  /*4bf0*/  IADD3 R28, P1, PT, R240, UR8, RZ ;  /* 0x00000008f01c7c10 */ /* 0x001fe4000ff3e0ff */
[----:B------:R-:W-:Y:S01]  /*4c00*/  PRMT R159, RZ, 0x7610, R159 ;  /* 0x00007610ff9f7816 */ /* 0x000fe2000000009f */
[----:B------:R-:W5:Y:S01]  /*4c10*/  LDL R218, [R1+0x180] ;  /* 0x0001800001da7983 */ /* 0x000f620000100800 */
[----:B------:R-:W-:Y:S02]  /*4c20*/  IADD3.X R29, PT, PT, R239, UR9, RZ, P1, !PT ;  /* 0x00000009ef1d7c10 */ /* 0x000fe40008ffe4ff */
[----:B------:R-:W-:Y:S01]  /*4c30*/  PRMT R160, RZ, 0x7610, R160 ;  /* 0x00007610ffa07816 */ /* 0x000fe200000000a0 */
[----:B------:R-:W5:Y:S04]  /*4c40*/  LDL R217, [R1+0x17c] ;  /* 0x00017c0001d97983 */ /* 0x000f680000100800 */
[----:B------:R4:W5:Y:S01]  /*4c50*/  @P2 LDG.E.U8 R42, desc[UR6][R28.64] ;  /* 0x000000061c2a2981 */ /* 0x000962000c1e1100 */
[----:B------:R-:W-:-:S02]  /*4c60*/  PRMT R153, RZ, 0x7610, R153 ;  /* 0x00007610ff997816 */ /* 0x000fc40000000099 */
[----:B------:R-:W-:Y:S01]  /*4c70*/  PRMT R152, RZ, 0x7610, R152 ;  /* 0x00007610ff987816 */ /* 0x000fe20000000098 */
[----:B------:R-:W5:Y:S01]  /*4c80*/  LDL R216, [R1+0x188] ;  /* 0x0001880001d87983 */ /* 0x000f620000100800 */
[----:B------:R-:W-:Y:S02]  /*4c90*/  PRMT R148, RZ, 0x7610, R148 ;  /* 0x00007610ff947816 */ /* 0x000fe40000000094 */
[----:B------:R-:W-:Y:S01]  /*4ca0*/  PRMT R43, RZ, 0x7610, R43 ;  /* 0x00007610ff2b7816 */ /* 0x000fe2000000002b */
[----:B------:R-:W5:Y:S01]  /*4cb0*/  LDL R215, [R1+0x184] ;  /* 0x0001840001d77983 */ /* 0x000f620000100800 */
[----:B------:R-:W-:Y:S02]  /*4cc0*/  PRMT R38, RZ, 0x7610, R38 ;  /* 0x00007610ff267816 */ /* 0x000fe40000000026 */
[----:B------:R-:W-:Y:S01]  /*4cd0*/  PRMT R40, RZ, 0x7610, R40 ;  /* 0x00007610ff287816 */ /* 0x000fe20000000028 */
[----:B------:R-:W5:Y:S01]  /*4ce0*/  LDL R214, [R1+0x190] ;  /* 0x0001900001d67983 */ /* 0x000f620000100800 */
[----:B--2---:R-:W-:-:S03]  /*4cf0*/  IADD3 R2, P0, PT, R30, UR8, RZ ;  /* 0x000000081e027c10 */ /* 0x004fc6000ff1e0ff */
[----:B------:R-:W2:Y:S01]  /*4d00*/  LDL R30, [R1+0x30] ;  /* 0x00003000011e7983 */ /* 0x000ea20000100800 */
[----:B------:R-:W-:-:S05]  /*4d10*/  IADD3.X R3, PT, PT, R252, UR9, RZ, P0, !PT ;  /* 0x00000009fc037c10 */ /* 0x000fca00087fe4ff */
[----:B------:R3:W2:Y:S01]  /*4d20*/  @P2 LDG.E.U8 R41, desc[UR6][R2.64] ;  /* 0x0000000602292981 */ /* 0x0006a2000c1e1100 */
[----:B----4-:R-:W-:-:S03]  /*4d30*/  IADD3 R28, P1, PT, R172, UR8, RZ ;  /* 0x00000008ac1c7c10 */ /* 0x010fc6000ff3e0ff */
[----:B------:R-:W4:Y:S01]  /*4d40*/  LDL R172, [R1+0x2c] ;  /* 0x00002c0001ac7983 */ /* 0x000f220000100800 */
[----:B---3--:R-:W-:Y:S02]  /*4d50*/  IADD3 R2, P0, PT, R176, UR8, RZ ;  /* 0x00000008b0027c10 */ /* 0x008fe4000ff1e0ff */
[----:B------:R-:W-:Y:S01]  /*4d60*/  ISETP.GT.AND P3, PT, R0, 0x5, PT ;  /* 0x000000050000780c */ /* 0x000fe20003f64270 */
[----:B------:R-:W3:Y:S01]  /*4d70*/  LDL R176, [R1+0x44] ;  /* 0x0000440001b07983 */ /* 0x000ee20000100800 */
[----:B-----5:R-:W-:-:S03]  /*4d80*/  IADD3.X R3, PT, PT, R39, UR9, RZ, P0, !PT ;  /* 0x0000000927037c10 */ /* 0x020fc600087fe4ff */
[----:B------:R-:W5:Y:S01]  /*4d90*/  LDL R39, [R1+0x38] ;  /* 0x0000380001277983 */ /* 0x000f620000100800 */
[----:B------:R-:W-:Y:S02]  /*4da0*/  IADD3.X R29, PT, PT, R175, UR9, RZ, P1, !PT ;  /* 0x00000009af1d7c10 */ /* 0x000fe40008ffe4ff */
[C---:B------:R-:W-:Y:S01]  /*4db0*/  ISETP.GT.AND P2, PT, R0.reuse, 0x6, PT ;  /* 0x000000060000780c */ /* 0x040fe20003f44270 */
[----:B------:R-:W3:Y:S04]  /*4dc0*/  LDL R175, [R1+0x3c] ;  /* 0x00003c0001af7983 */ /* 0x000ee80000100800 */
[----:B------:R0:W3:Y:S04]  /*4dd0*/  @P3 LDG.E.U8 R36, desc[UR6][R2.64] ;  /* 0x0000000602243981 */ /* 0x0000e8000c1e1100 */
[----:B------:R1:W3:Y:S01]  /*4de0*/  @P3 LDG.E.U8 R37, desc[UR6][R28.64] ;  /* 0x000000061c253981 */ /* 0x0002e2000c1e1100 */
[----:B------:R-:W-:-:S02]  /*4df0*/  ISETP.GT.AND P3, PT, R0, 0x7, PT ;  /* 0x000000070000780c */ /* 0x000fc40003f64270 */
[----:B0-----:R-:W-:Y:S02]  /*4e00*/  IADD3 R2, P0, PT, R173, UR8, RZ ;  /* 0x00000008ad027c10 */ /* 0x001fe4000ff1e0ff */
[----:B------:R-:W3:Y:S01]  /*4e10*/  LDL R173, [R1+0x4c] ;  /* 0x00004c0001ad7983 */ /* 0x000ee20000100800 */
[----:B-1----:R-:W-:Y:S02]  /*4e20*/  IADD3 R28, P1, PT, R174, UR8, RZ ;  /* 0x00000008ae1c7c10 */ /* 0x002fe4000ff3e0ff */
[----:B------:R-:W-:Y:S01]  /*4e30*/  IADD3.X R3, PT, PT, R34, UR9, RZ, P0, !PT ;  /* 0x0000000922037c10 */ /* 0x000fe200087fe4ff */
[----:B------:R-:W3:Y:S01]  /*4e40*/  LDL R174, [R1+0x48] ;  /* 0x0000480001ae7983 */ /* 0x000ee20000100800 */
[----:B------:R-:W-:Y:S02]  /*4e50*/  IADD3.X R29, PT, PT, R35, UR9, RZ, P1, !PT ;  /* 0x00000009231d7c10 */ /* 0x000fe40008ffe4ff */
[----:B------:R-:W-:Y:S01]  /*4e60*/  IADD3 R34, P1, PT, R31, UR8, RZ ;  /* 0x000000081f227c10 */ /* 0x000fe2000ff3e0ff */
[----:B------:R0:W3:Y:S03]  /*4e70*/  @P2 LDG.E.U8 R32, desc[UR6][R2.64] ;  /* 0x0000000602202981 */ /* 0x0000e6000c1e1100 */
[----:B------:R-:W-:Y:S01]  /*4e80*/  IADD3.X R35, PT, PT, R208, UR9, RZ, P1, !PT ;  /* 0x00000009d0237c10 */ /* 0x000fe20008ffe4ff */
[----:B------:R-:W3:Y:S01]  /*4e90*/  @P2 LDG.E.U8 R33, desc[UR6][R28.64] ;  /* 0x000000061c212981 */ /* 0x000ee2000c1e1100 */
[----:B0-----:R-:W-:-:S03]  /*4ea0*/  PRMT R3, RZ, 0x7610, R3 ;  /* 0x00007610ff037816 */ /* 0x001fc60000000003 */
[----:B------:R-:W3:Y:S04]  /*4eb0*/  LDL R208, [R1+0x54] ;  /* 0x0000540001d07983 */ /* 0x000ee80000100800 */
[----:B------:R5:W3:Y:S01]  /*4ec0*/  @P3 LDG.E.U8 R3, desc[UR6][R34.64] ;  /* 0x0000000622033981 */ /* 0x000ae2000c1e1100 */
[----:B--2---:R-:W-:-:S04]  /*4ed0*/  IADD3 R30, P0, PT, R30, UR8, RZ ;  /* 0x000000081e1e7c10 */ /* 0x004fc8000ff1e0ff */
[----:B----4-:R-:W-:Y:S02]  /*4ee0*/  IADD3.X R31, PT, PT, R172, UR9, RZ, P0, !PT ;  /* 0x00000009ac1f7c10 */ /* 0x010fe400087fe4ff */
[----:B------:R-:W2:Y:S01]  /*4ef0*/  LDL R172, [R1+0x58] ;  /* 0x0000580001ac7983 */ /* 0x000ea20000100800 */
[----:B-----5:R-:W-:-:S03]  /*4f00*/  IADD3 R34, P1, PT, R39, UR8, RZ ;  /* 0x0000000827227c10 */ /* 0x020fc6000ff3e0ff */
[----:B------:R-:W4:Y:S01]  /*4f10*/  LDL R39, [R1+0x5c] ;  /* 0x00005c0001277983 */ /* 0x000f220000100800 */
[----:B------:R-:W-:Y:S02]  /*4f20*/  PRMT R29, RZ, 0x7610, R29 ;  /* 0x00007610ff1d7816 */ /* 0x000fe4000000001d */
[----:B------:R-:W-:-:S04]  /*4f30*/  ISETP.GT.AND P2, PT, R0, 0x8, PT ;  /* 0x000000080000780c */ /* 0x000fc80003f44270 */
[----:B------:R0:W5:Y:S01]  /*4f40*/  @P3 LDG.E.U8 R29, desc[UR6][R30.64] ;  /* 0x000000061e1d3981 */ /* 0x000162000c1e1100 */
[----:B------:R-:W-:Y:S02]  /*4f50*/  IADD3.X R35, PT, PT, R206, UR9, RZ, P1, !PT ;  /* 0x00000009ce237c10 */ /* 0x000fe40008ffe4ff */
[----:B------:R-:W-:Y:S01]  /*4f60*/  ISETP.GT.AND P3, PT, R0, 0x9, PT ;  /* 0x000000090000780c */ /* 0x000fe20003f64270 */
[----:B------:R-:W5:Y:S05]  /*4f70*/  LDL R206, [R1+0x70] ;  /* 0x0000700001ce7983 */ /* 0x000f6a0000100800 */
[----:B------:R1:W5:Y:S01]  /*4f80*/  @P2 LDG.E.U8 R179, desc[UR6][R34.64] ;  /* 0x0000000622b32981 */ /* 0x000362000c1e1100 */
[----:B0-----:R-:W-:-:S03]  /*4f90*/  IADD3 R30, P0, PT, R207, UR8, RZ ;  /* 0x00000008cf1e7c10 */ /* 0x001fc6000ff1e0ff */
[----:B------:R-:W5:Y:S01]  /*4fa0*/  LDL R207, [R1+0x68] ;  /* 0x0000680001cf7983 */ /* 0x000f620000100800 */
[----:B---3--:R-:W-:-:S03]  /*4fb0*/  IADD3.X R31, PT, PT, R175, UR9, RZ, P0, !PT ;  /* 0x00000009af1f7c10 */ /* 0x008fc600087fe4ff */
[----:B------:R-:W3:Y:S01]  /*4fc0*/  LDL R175, [R1+0x64] ;  /* 0x0000640001af7983 */ /* 0x000ee20000100800 */
[----:B-1----:R-:W-:-:S03]  /*4fd0*/  IADD3 R34, P1, PT, R174, UR8, RZ ;  /* 0x00000008ae227c10 */ /* 0x002fc6000ff3e0ff */
[----:B------:R0:W3:Y:S04]  /*4fe0*/  @P2 LDG.E.U8 R178, desc[UR6][R30.64] ;  /* 0x000000061eb22981 */ /* 0x0000e8000c1e1100 */
[----:B------:R-:W3:Y:S01]  /*4ff0*/  LDL R174, [R1+0x6c] ;  /* 0x00006c0001ae7983 */ /* 0x000ee20000100800 */
[----:B0-----:R-:W-:-:S03]  /*5000*/  IADD3 R30, P0, PT, R177, UR8, RZ ;  /* 0x00000008b11e7c10 */ /* 0x001fc6000ff1e0ff */
[----:B------:R-:W3:Y:S01]  /*5010*/  LDL R177, [R1+0x78] ;  /* 0x0000780001b17983 */ /* 0x000ee20000100800 */
[----:B------:R-:W-:Y:S02]  /*5020*/  IADD3.X R31, PT, PT, R173, UR9, RZ, P0, !PT ;  /* 0x00000009ad1f7c10 */ /* 0x000fe400087fe4ff */
[----:B------:R-:W-:Y:S01]  /*5030*/  IADD3.X R35, PT, PT, R176, UR9, RZ, P1, !PT ;  /* 0x00000009b0237c10 */ /* 0x000fe20008ffe4ff */
[----:B------:R-:W3:Y:S04]  /*5040*/  LDL R173, [R1+0x74] ;  /* 0x0000740001ad7983 */ /* 0x000ee80000100800 */
[----:B------:R0:W3:Y:S04]  /*5050*/  @P3 LDG.E.U8 R159, desc[UR6][R30.64] ;  /* 0x000000061e9f3981 */ /* 0x0000e8000c1e1100 */
[----:B------:R-:W3:Y:S04]  /*5060*/  LDL R176, [R1+0x80] ;  /* 0x0000800001b07983 */ /* 0x000ee80000100800 */
[----:B------:R2:W3:Y:S01]  /*5070*/  @P3 LDG.E.U8 R160, desc[UR6][R34.64] ;  /* 0x0000000622a03981 */ /* 0x0004e2000c1e1100 */
[----:B0-----:R-:W-:-:S02]  /*5080*/  IADD3 R30, P0, PT, R209, UR8, RZ ;  /* 0x00000008d11e7c10 */ /* 0x001fc4000ff1e0ff */
[----:B--2---:R-:W-:Y:S01]  /*5090*/  IADD3 R34, P1, PT, R172, UR8, RZ ;  /* 0x00000008ac227c10 */ /* 0x004fe2000ff3e0ff */
[----:B------:R-:W2:Y:S04]  /*50a0*/  LDL R209, [R1+0x90] ;  /* 0x0000900001d17983 */ /* 0x000ea80000100800 */
[----:B------:R-:W2:Y:S01]  /*50b0*/  LDL R172, [R1+0x7c] ;  /* 0x00007c0001ac7983 */ /* 0x000ea20000100800 */
[----:B----4-:R-:W-:-:S03]  /*50c0*/  IADD3.X R31, PT, PT, R39, UR9, RZ, P0, !PT ;  /* 0x00000009271f7c10 */ /* 0x010fc600087fe4ff */
[----:B------:R-:W4:Y:S01]  /*50d0*/  LDL R39, [R1+0x88] ;  /* 0x0000880001277983 */ /* 0x000f220000100800 */
[----:B------:R-:W-:Y:S02]  /*50e0*/  ISETP.GT.AND P2, PT, R0, 0xa, PT ;  /* 0x0000000a0000780c */ /* 0x000fe40003f44270 */
[----:B------:R-:W-:Y:S02]  /*50f0*/  IADD3.X R35, PT, PT, R208, UR9, RZ, P1, !PT ;  /* 0x00000009d0237c10 */ /* 0x000fe40008ffe4ff */
[----:B------:R-:W-:Y:S01]  /*5100*/  ISETP.GT.AND P3, PT, R0, 0xb, PT ;  /* 0x0000000b0000780c */ /* 0x000fe20003f64270 */
[----:B------:R-:W4:Y:S08]  /*5110*/  LDL R208, [R1+0x84] ;  /* 0x0000840001d07983 */ /* 0x000f300000100800 */
[----:B------:R5:W4:Y:S04]  /*5120*/  @P2 LDG.E.U8 R153, desc[UR6][R34.64] ;  /* 0x0000000622992981 */ /* 0x000b28000c1e1100 */
[----:B------:R0:W4:Y:S01]  /*5130*/  @P2 LDG.E.U8 R152, desc[UR6][R30.64] ;  /* 0x000000061e982981 */ /* 0x000122000c1e1100 */
[----:B-----5:R-:W-:-:S03]  /*5140*/  IADD3 R34, P1, PT, R207, UR8, RZ ;  /* 0x00000008cf227c10 */ /* 0x020fc6000ff3e0ff */
[----:B------:R-:W5:Y:S01]  /*5150*/  LDL R207, [R1+0x8c] ;  /* 0x00008c0001cf7983 */ /* 0x000f620000100800 */
[----:B0-----:R-:W-:Y:S02]  /*5160*/  IADD3 R30, P0, PT, R206, UR8, RZ ;  /* 0x00000008ce1e7c10 */ /* 0x001fe4000ff1e0ff */
[----:B---3--:R-:W-:Y:S01]  /*5170*/  IADD3.X R35, PT, PT, R175, UR9, RZ, P1, !PT ;  /* 0x00000009af237c10 */ /* 0x008fe20008ffe4ff */
[----:B------:R-:W3:Y:S01]  /*5180*/  LDL R206, [R1+0x94] ;  /* 0x0000940001ce7983 */ /* 0x000ee20000100800 */
[----:B------:R-:W-:-:S03]  /*5190*/  IADD3.X R31, PT, PT, R174, UR9, RZ, P0, !PT ;  /* 0x00000009ae1f7c10 */ /* 0x000fc600087fe4ff */
[----:B------:R-:W3:Y:S04]  /*51a0*/  LDL R175, [R1+0x98] ;  /* 0x0000980001af7983 */ /* 0x000ee80000100800 */
[----:B------:R-:W3:Y:S04]  /*51b0*/  LDL R174, [R1+0xa0] ;  /* 0x0000a00001ae7983 */ /* 0x000ee80000100800 */
[----:B------:R0:W3:Y:S04]  /*51c0*/  @P3 LDG.E.U8 R148, desc[UR6][R34.64] ;  /* 0x0000000622943981 */ /* 0x0000e8000c1e1100 */
[----:B------:R1:W3:Y:S01]  /*51d0*/  @P3 LDG.E.U8 R43, desc[UR6][R30.64] ;  /* 0x000000061e2b3981 */ /* 0x0002e2000c1e1100 */
[----:B0-----:R-:W-:-:S03]  /*51e0*/  IADD3 R34, P1, PT, R177, UR8, RZ ;  /* 0x00000008b1227c10 */ /* 0x001fc6000ff3e0ff */
[----:B------:R-:W3:Y:S01]  /*51f0*/  LDL R177, [R1+0x9c] ;  /* 0x00009c0001b17983 */ /* 0x000ee20000100800 */
[----:B-1----:R-:W-:Y:S02]  /*5200*/  IADD3 R30, P0, PT, R176, UR8, RZ ;  /* 0x00000008b01e7c10 */ /* 0x002fe4000ff1e0ff */
[----:B------:R-:W-:Y:S01]  /*5210*/  IADD3.X R35, PT, PT, R173, UR9, RZ, P1, !PT ;  /* 0x00000009ad237c10 */ /* 0x000fe20008ffe4ff */
[----:B------:R-:W3:Y:S01]  /*5220*/  LDL R176, [R1+0xa8] ;  /* 0x0000a80001b07983 */ /* 0x000ee20000100800 */
[----:B--2---:R-:W-:Y:S02]  /*5230*/  IADD3.X R31, PT, PT, R172, UR9, RZ, P0, !PT ;  /* 0x00000009ac1f7c10 */ /* 0x004fe400087fe4ff */
[----:B----4-:R-:W-:Y:S02]  /*5240*/  IADD3 R172, P1, PT, R39, UR8, RZ ;  /* 0x0000000827ac7c10 */ /* 0x010fe4000ff3e0ff */
[----:B------:R-:W2:Y:S01]  /*5250*/  LDL R39, [R1+0xac] ;  /* 0x0000ac0001277983 */ /* 0x000ea20000100800 */
[----:B------:R-:W-:-:S02]  /*5260*/  ISETP.GT.AND P2, PT, R0, 0xc, PT ;  /* 0x0000000c0000780c */ /* 0x000fc40003f44270 */
[----:B------:R-:W-:Y:S02]  /*5270*/  ISETP.GT.AND P3, PT, R0, 0xd, PT ;  /* 0x0000000d0000780c */ /* 0x000fe40003f64270 */
[----:B------:R-:W-:Y:S02]  /*5280*/  IADD3.X R173, PT, PT, R208, UR9, RZ, P1, !PT ;  /* 0x00000009d0ad7c10 */ /* 0x000fe40008ffe4ff */
[----:B------:R-:W4:Y:S07]  /*5290*/  LDL R208, [R1+0xb4] ;  /* 0x0000b40001d07983 */ /* 0x000f2e0000100800 */
[----:B------:R0:W4:Y:S04]  /*52a0*/  @P2 LDG.E.U8 R38, desc[UR6][R30.64] ;  /* 0x000000061e262981 */ /* 0x000128000c1e1100 */
[----:B------:R1:W4:Y:S01]  /*52b0*/  @P2 LDG.E.U8 R40, desc[UR6][R34.64] ;  /* 0x0000000622282981 */ /* 0x000322000c1e1100 */
[----:B0-----:R-:W-:-:S03]  /*52c0*/  IADD3 R30, P0, PT, R209, UR8, RZ ;  /* 0x00000008d11e7c10 */ /* 0x001fc6000ff1e0ff */
[----:B------:R-:W4:Y:S01]  /*52d0*/  LDL R209, [R1+0xc0] ;  /* 0x0000c00001d17983 */ /* 0x000f220000100800 */
[----:B-1----:R-:W-:Y:S02]  /*52e0*/  PRMT R35, RZ, 0x7610, R35 ;  /* 0x00007610ff237816 */ /* 0x002fe40000000023 */
[----:B------:R-:W-:Y:S02]  /*52f0*/  ISETP.GT.AND P2, PT, R0, 0xe, PT ;  /* 0x0000000e0000780c */ /* 0x000fe40003f44270 */
[----:B------:R-:W-:Y:S02]  /*5300*/  PRMT R34, RZ, 0x7610, R34 ;  /* 0x00007610ff227816 */ /* 0x000fe40000000022 */
[----:B-----5:R-:W-:Y:S01]  /*5310*/  IADD3.X R31, PT, PT, R207, UR9, RZ, P0, !PT ;  /* 0x00000009cf1f7c10 */ /* 0x020fe200087fe4ff */
[----:B------:R0:W5:Y:S01]  /*5320*/  @P3 LDG.E.U8 R35, desc[UR6][R172.64] ;  /* 0x00000006ac233981 */ /* 0x000162000c1e1100 */
[----:B---3--:R-:W-:-:S03]  /*5330*/  IADD3 R174, P0, PT, R174, UR8, RZ ;  /* 0x00000008aeae7c10 */ /* 0x008fc6000ff1e0ff */
[----:B------:R-:W3:Y:S04]  /*5340*/  LDL R207, [R1+0xbc] ;  /* 0x0000bc0001cf7983 */ /* 0x000ee80000100800 */
[----:B------:R1:W3:Y:S01]  /*5350*/  @P3 LDG.E.U8 R34, desc[UR6][R30.64] ;  /* 0x000000061e223981 */ /* 0x0002e2000c1e1100 */
[----:B0-----:R-:W-:-:S04]  /*5360*/  IADD3 R172, P1, PT, R175, UR8, RZ ;  /* 0x00000008afac7c10 */ /* 0x001fc8000ff3e0ff */
[----:B------:R-:W-:Y:S02]  /*5370*/  IADD3.X R173, PT, PT, R206, UR9, RZ, P1, !PT ;  /* 0x00000009cead7c10 */ /* 0x000fe40008ffe4ff */
[----:B------:R-:W5:Y:S01]  /*5380*/  LDL R206, [R1+0xd0] ;  /* 0x0000d00001ce7983 */ /* 0x000f620000100800 */
[----:B-1----:R-:W-:Y:S02]  /*5390*/  PRMT R30, RZ, 0x7610, R30 ;  /* 0x00007610ff1e7816 */ /* 0x002fe4000000001e */
[----:B------:R-:W-:Y:S02]  /*53a0*/  IADD3.X R175, PT, PT, R177, UR9, RZ, P0, !PT ;  /* 0x00000009b1af7c10 */ /* 0x000fe400087fe4ff */
[----:B------:R-:W5:Y:S04]  /*53b0*/  LDL R177, [R1+0xc4] ;  /* 0x0000c40001b17983 */ /* 0x000f680000100800 */
[----:B------:R0:W5:Y:S02]  /*53c0*/  @P2 LDG.E.U8 R30, desc[UR6][R174.64] ;  /* 0x00000006ae1e2981 */ /* 0x000164000c1e1100 */
[----:B0-----:R-:W-:-:S02]  /*53d0*/  IADD3 R174, P0, PT, R212, UR8, RZ ;  /* 0x00000008d4ae7c10 */ /* 0x001fc4000ff1e0ff */
[----:B------:R-:W-:Y:S01]  /*53e0*/  PRMT R31, RZ, 0x7610, R31 ;  /* 0x00007610ff1f7816 */ /* 0x000fe2000000001f */
[----:B------:R-:W5:Y:S05]  /*53f0*/  LDL R212, [R1+0xe0] ;  /* 0x0000e00001d47983 */ /* 0x000f6a0000100800 */
[----:B------:R0:W5:Y:S01]  /*5400*/  @P2 LDG.E.U8 R31, desc[UR6][R172.64] ;  /* 0x00000006ac1f2981 */ /* 0x000162000c1e1100 */
[----:B--2---:R-:W-:-:S03]  /*5410*/  IADD3.X R175, PT, PT, R39, UR9, RZ, P0, !PT ;  /* 0x0000000927af7c10 */ /* 0x004fc600087fe4ff */
[----:B------:R-:W2:Y:S01]  /*5420*/  LDL R39, [R1+0xd8] ;  /* 0x0000d80001277983 */ /* 0x000ea20000100800 */
[----:B0-----:R-:W-:-:S03]  /*5430*/  IADD3 R172, P1, PT, R176, UR8, RZ ;  /* 0x00000008b0ac7c10 */ /* 0x001fc6000ff3e0ff */
[----:B------:R-:W2:Y:S01]  /*5440*/  LDL R176, [R1+0xcc] ;  /* 0x0000cc0001b07983 */ /* 0x000ea20000100800 */
[----:B------:R-:W-:Y:S02]  /*5450*/  ISETP.GT.AND P3, PT, R0, 0xf, PT ;  /* 0x0000000f0000780c */ /* 0x000fe40003f64270 */
[----:B------:R-:W-:Y:S02]  /*5460*/  PRMT R28, RZ, 0x7610, R28 ;  /* 0x00007610ff1c7816 */ /* 0x000fe4000000001c */
[----:B------:R-:W-:Y:S02]  /*5470*/  IADD3.X R173, PT, PT, R211, UR9, RZ, P1, !PT ;  /* 0x00000009d3ad7c10 */ /* 0x000fe40008ffe4ff */
[----:B------:R-:W2:Y:S01]  /*5480*/  LDL R211, [R1+0xd4] ;  /* 0x0000d40001d37983 */ /* 0x000ea20000100800 */
[----:B------:R-:W-:-:S06]  /*5490*/  PRMT R2, RZ, 0x7610, R2 ;  /* 0x00007610ff027816 */ /* 0x000fcc0000000002 */
[----:B------:R0:W2:Y:S01]  /*54a0*/  @P3 LDG.E.U8 R28, desc[UR6][R172.64] ;  /* 0x00000006ac1c3981 */ /* 0x0000a2000c1e1100 */
[----:B------:R-:W-:-:S03]  /*54b0*/  ISETP.GT.AND P2, PT, R0, 0x10, PT ;  /* 0x000000100000780c */ /* 0x000fc60003f44270 */
[----:B------:R4:W2:Y:S01]  /*54c0*/  @P3 LDG.E.U8 R2, desc[UR6][R174.64] ;  /* 0x00000006ae023981 */ /* 0x0008a2000c1e1100 */
[----:B0-----:R-:W-:-:S03]  /*54d0*/  IADD3 R172, P1, PT, R210, UR8, RZ ;  /* 0x00000008d2ac7c10 */ /* 0x001fc6000ff3e0ff */
[----:B------:R-:W2:Y:S01]  /*54e0*/  LDL R210, [R1+0xdc] ;  /* 0x0000dc0001d27983 */ /* 0x000ea20000100800 */
[----:B----4-:R-:W-:-:S03]  /*54f0*/  IADD3 R174, P0, PT, R209, UR8, RZ ;  /* 0x00000008d1ae7c10 */ /* 0x010fc6000ff1e0ff */
[----:B------:R-:W4:Y:S01]  /*5500*/  LDL R209, [R1+0xe8] ;  /* 0x0000e80001d17983 */ /* 0x000f220000100800 */
[----:B------:R-:W-:Y:S02]  /*5510*/  PRMT R171, RZ, 0x7610, R171 ;  /* 0x00007610ffab7816 */ /* 0x000fe400000000ab */
[----:B------:R-:W-:Y:S02]  /*5520*/  PRMT R163, RZ, 0x7610, R163 ;  /* 0x00007610ffa37816 */ /* 0x000fe400000000a3 */
[----:B------:R-:W-:Y:S02]  /*5530*/  IADD3.X R173, PT, PT, R208, UR9, RZ, P1, !PT ;  /* 0x00000009d0ad7c10 */ /* 0x000fe40008ffe4ff */
[----:B---3--:R-:W-:Y:S01]  /*5540*/  IADD3.X R175, PT, PT, R207, UR9, RZ, P0, !PT ;  /* 0x00000009cfaf7c10 */ /* 0x008fe200087fe4ff */
[----:B------:R-:W3:Y:S01]  /*5550*/  LDL R208, [R1+0xf0] ;  /* 0x0000f00001d07983 */ /* 0x000ee20000100800 */
[----:B------:R-:W-:-:S03]  /*5560*/  ISETP.GT.AND P3, PT, R0, 0x11, PT ;  /* 0x000000110000780c */ /* 0x000fc60003f64270 */
[----:B------:R0:W3:Y:S04]  /*5570*/  @P2 LDG.E.U8 R171, desc[UR6][R172.64] ;  /* 0x00000006acab2981 */ /* 0x0000e8000c1e1100 */
[----:B------:R5:W3:Y:S01]  /*5580*/  @P2 LDG.E.U8 R163, desc[UR6][R174.64] ;  /* 0x00000006aea32981 */ /* 0x000ae2000c1e1100 */
[----:B------:R-:W-:-:S03]  /*5590*/  PRMT R180, RZ, 0x7610, R180 ;  /* 0x00007610ffb47816 */ /* 0x000fc600000000b4 */
[----:B------:R-:W3:Y:S01]  /*55a0*/  LDL R207, [R1+0xe4] ;  /* 0x0000e40001cf7983 */ /* 0x000ee20000100800 */
[----:B0-----:R-:W-:-:S03]  /*55b0*/  IADD3 R172, P1, PT, R213, UR8, RZ ;  /* 0x00000008d5ac7c10 */ /* 0x001fc6000ff3e0ff */
[----:B------:R-:W3:Y:S01]  /*55c0*/  LDL R213, [R1+0xf8] ;  /* 0x0000f80001d57983 */ /* 0x000ee20000100800 */
[----:B-----5:R-:W-:-:S03]  /*55d0*/  IADD3 R174, P0, PT, R206, UR8, RZ ;  /* 0x00000008ceae7c10 */ /* 0x020fc6000ff1e0ff */
[----:B------:R-:W5:Y:S01]  /*55e0*/  LDL R206, [R1+0xec] ;  /* 0x0000ec0001ce7983 */ /* 0x000f620000100800 */
[----:B------:R-:W-:-:S03]  /*55f0*/  IADD3.X R173, PT, PT, R177, UR9, RZ, P1, !PT ;  /* 0x00000009b1ad7c10 */ /* 0x000fc60008ffe4ff */
[----:B------:R-:W5:Y:S04]  /*5600*/  LDL R177, [R1+0x100] ;  /* 0x0001000001b17983 */ /* 0x000f680000100800 */
[----:B------:R2:W5:Y:S02]  /*5610*/  @P3 LDG.E.U8 R180, desc[UR6][R172.64] ;  /* 0x00000006acb43981 */ /* 0x000564000c1e1100 */
[----:B--2---:R-:W-:Y:S02]  /*5620*/  IADD3 R172, P1, PT, R39, UR8, RZ ;  /* 0x0000000827ac7c10 */ /* 0x004fe4000ff3e0ff */
[----:B------:R-:W2:Y:S01]  /*5630*/  LDL R39, [R1+0xfc] ;  /* 0x0000fc0001277983 */ /* 0x000ea20000100800 */
[----:B------:R-:W-:-:S03]  /*5640*/  IADD3.X R175, PT, PT, R176, UR9, RZ, P0, !PT ;  /* 0x00000009b0af7c10 */ /* 0x000fc600087fe4ff */
[----:B------:R-:W2:Y:S01]  /*5650*/  LDL R176, [R1+0xf4] ;  /* 0x0000f40001b07983 */ /* 0x000ea20000100800 */
[----:B------:R-:W-:Y:S02]  /*5660*/  PRMT R181, RZ, 0x7610, R181 ;  /* 0x00007610ffb57816 */ /* 0x000fe400000000b5 */
[----:B------:R-:W-:-:S04]  /*5670*/  ISETP.GT.AND P2, PT, R0, 0x12, PT ;  /* 0x000000120000780c */ /* 0x000fc80003f44270 */
[----:B------:R0:W2:Y:S01]  /*5680*/  @P3 LDG.E.U8 R181, desc[UR6][R174.64] ;  /* 0x00000006aeb53981 */ /* 0x0000a2000c1e1100 */
[----:B------:R-:W-:-:S03]  /*5690*/  IADD3.X R173, PT, PT, R211, UR9, RZ, P1, !PT ;  /* 0x00000009d3ad7c10 */ /* 0x000fc60008ffe4ff */
[----:B------:R-:W2:Y:S01]  /*56a0*/  LDL R211, [R1+0x110] ;  /* 0x0001100001d37983 */ /* 0x000ea20000100800 */
[----:B0-----:R-:W-:-:S03]  /*56b0*/  IADD3 R174, P0, PT, R212, UR8, RZ ;  /* 0x00000008d4ae7c10 */ /* 0x001fc6000ff1e0ff */
[----:B------:R-:W2:Y:S01]  /*56c0*/  LDL R212, [R1+0x108] ;  /* 0x0001080001d47983 */ /* 0x000ea20000100800 */
[----:B------:R-:W-:Y:S02]  /*56d0*/  PRMT R182, RZ, 0x7610, R182 ;  /* 0x00007610ffb67816 */ /* 0x000fe400000000b6 */
[----:B------:R-:W-:Y:S02]  /*56e0*/  IADD3.X R175, PT, PT, R210, UR9, RZ, P0, !PT ;  /* 0x00000009d2af7c10 */ /* 0x000fe400087fe4ff */
[----:B------:R-:W2:Y:S04]  /*56f0*/  LDL R210, [R1+0x104] ;  /* 0x0001040001d27983 */ /* 0x000ea80000100800 */
[----:B------:R4:W2:Y:S01]  /*5700*/  @P2 LDG.E.U8 R182, desc[UR6][R172.64] ;  /* 0x00000006acb62981 */ /* 0x0008a2000c1e1100 */
[----:B------:R-:W-:-:S02]  /*5710*/  PRMT R183, RZ, 0x7610, R183 ;  /* 0x00007610ffb77816 */ /* 0x000fc400000000b7 */
[----:B------:R-:W-:-:S04]  /*5720*/  ISETP.GT.AND P3, PT, R0, 0x13, PT ;  /* 0x000000130000780c */ /* 0x000fc80003f64270 */
[----:B------:R3:W2:Y:S01]  /*5730*/  @P2 LDG.E.U8 R183, desc[UR6][R174.64] ;  /* 0x00000006aeb72981 */ /* 0x0006a2000c1e1100 */
[----:B----4-:R-:W-:-:S03]  /*5740*/  IADD3 R172, P1, PT, R209, UR8, RZ ;  /* 0x00000008d1ac7c10 */ /* 0x010fc6000ff3e0ff */
[----:B------:R-:W4:Y:S01]  /*5750*/  LDL R209, [R1+0x10c] ;  /* 0x00010c0001d17983 */ /* 0x000f220000100800 */
[----:B------:R-:W-:Y:S02]  /*5760*/  PRMT R184, RZ, 0x7610, R184 ;  /* 0x00007610ffb87816 */ /* 0x000fe400000000b8 */
[----:B---3--:R-:W-:Y:S02]  /*5770*/  IADD3 R174, P0, PT, R208, UR8, RZ ;  /* 0x00000008d0ae7c10 */ /* 0x008fe4000ff1e0ff */
[----:B------:R-:W3:Y:S01]  /*5780*/  LDL R208, [R1+0x118] ;  /* 0x0001180001d07983 */ /* 0x000ee20000100800 */
[----:B------:R-:W-:Y:S02]  /*5790*/  PRMT R185, RZ, 0x7610, R185 ;  /* 0x00007610ffb97816 */ /* 0x000fe400000000b9 */
[----:B------:R-:W-:Y:S02]  /*57a0*/  IADD3.X R173, PT, PT, R207, UR9, RZ, P1, !PT ;  /* 0x00000009cfad7c10 */ /* 0x000fe40008ffe4ff */
[----:B------:R-:W3:Y:S01]  /*57b0*/  LDL R207, [R1+0x120] ;  /* 0x0001200001cf7983 */ /* 0x000ee20000100800 */
[----:B-----5:R-:W-:-:S03]  /*57c0*/  IADD3.X R175, PT, PT, R206, UR9, RZ, P0, !PT ;  /* 0x00000009ceaf7c10 */ /* 0x020fc600087fe4ff */
[----:B------:R-:W5:Y:S04]  /*57d0*/  LDL R206, [R1+0x114] ;  /* 0x0001140001ce7983 */ /* 0x000f680000100800 */
[----:B------:R0:W5:Y:S04]  /*57e0*/  @P3 LDG.E.U8 R184, desc[UR6][R172.64] ;  /* 0x00000006acb83981 */ /* 0x000168000c1e1100 */
[----:B------:R1:W5:Y:S01]  /*57f0*/  @P3 LDG.E.U8 R185, desc[UR6][R174.64] ;  /* 0x00000006aeb93981 */ /* 0x000362000c1e1100 */
[----:B0-----:R-:W-:-:S03]  /*5800*/  IADD3 R172, P1, PT, R213, UR8, RZ ;  /* 0x00000008d5ac7c10 */ /* 0x001fc6000ff3e0ff */
[----:B------:R-:W5:Y:S01]  /*5810*/  LDL R213, [R1+0x128] ;  /* 0x0001280001d57983 */ /* 0x000f620000100800 */
[----:B-1----:R-:W-:-:S03]  /*5820*/  IADD3 R174, P0, PT, R177, UR8, RZ ;  /* 0x00000008b1ae7c10 */ /* 0x002fc6000ff1e0ff */
[----:B------:R-:W5:Y:S01]  /*5830*/  LDL R177, [R1+0x11c] ;  /* 0x00011c0001b17983 */ /* 0x000f620000100800 */
[----:B--2---:R-:W-:-:S03]  /*5840*/  IADD3.X R175, PT, PT, R39, UR9, RZ, P0, !PT ;  /* 0x0000000927af7c10 */ /* 0x004fc600087fe4ff */
[----:B------:R-:W2:Y:S01]  /*5850*/  LDL R39, [R1+0x124] ;  /* 0x0001240001277983 */ /* 0x000ea20000100800 */
[----:B------:R-:W-:Y:S02]  /*5860*/  ISETP.GT.AND P2, PT, R0, 0x14, PT ;  /* 0x000000140000780c */ /* 0x000fe40003f44270 */
[----:B------:R-:W-:Y:S02]  /*5870*/  IADD3.X R173, PT, PT, R176, UR9, RZ, P1, !PT ;  /* 0x00000009b0ad7c10 */ /* 0x000fe40008ffe4ff */
[----:B------:R-:W2:Y:S01]  /*5880*/  LDL R176, [R1+0x130] ;  /* 0x0001300001b07983 */ /* 0x000ea20000100800 */
[----:B------:R-:W-:Y:S02]  /*5890*/  PRMT R186, RZ, 0x7610, R186 ;  /* 0x00007610ffba7816 */ /* 0x000fe400000000ba */
[----:B------:R-:W-:-:S06]  /*58a0*/  PRMT R187, RZ, 0x7610, R187 ;  /* 0x00007610ffbb7816 */ /* 0x000fcc00000000bb */
[----:B------:R0:W2:Y:S04]  /*58b0*/  @P2 LDG.E.U8 R186, desc[UR6][R172.64] ;  /* 0x00000006acba2981 */ /* 0x0000a8000c1e1100 */
[----:B------:R1:W2:Y:S01]  /*58c0*/  @P2 LDG.E.U8 R187, desc[UR6][R174.64] ;  /* 0x00000006aebb2981 */ /* 0x0002a2000c1e1100 */
[----:B0-----:R-:W-:-:S03]  /*58d0*/  IADD3 R172, P1, PT, R212, UR8, RZ ;  /* 0x00000008d4ac7c10 */ /* 0x001fc6000ff3e0ff */
[----:B------:R-:W2:Y:S01]  /*58e0*/  LDL R212, [R1+0x12c] ;  /* 0x00012c0001d47983 */ /* 0x000ea20000100800 */
[----:B-1----:R-:W-:-:S03]  /*58f0*/  IADD3 R174, P0, PT, R211, UR8, RZ ;  /* 0x00000008d3ae7c10 */ /* 0x002fc6000ff1e0ff */
[----:B------:R-:W2:Y:S01]  /*5900*/  LDL R211, [R1+0x138] ;  /* 0x0001380001d37983 */ /* 0x000ea20000100800 */
[----:B------:R-:W-:Y:S02]  /*5910*/  ISETP.GT.AND P3, PT, R0, 0x15, PT ;  /* 0x000000150000780c */ /* 0x000fe40003f64270 */
[----:B------:R-:W-:Y:S02]  /*5920*/  IADD3.X R173, PT, PT, R210, UR9, RZ, P1, !PT ;  /* 0x00000009d2ad7c10 */ /* 0x000fe40008ffe4ff */
[----:B------:R-:W2:Y:S01]  /*5930*/  LDL R210, [R1+0x140] ;  /* 0x0001400001d27983 */ /* 0x000ea20000100800 */
[----:B------:R-:W-:Y:S02]  /*5940*/  PRMT R188, RZ, 0x7610, R188 ;  /* 0x00007610ffbc7816 */ /* 0x000fe400000000bc */
[----:B------:R-:W-:Y:S02]  /*5950*/  ISETP.GT.AND P2, PT, R0, 0x16, PT ;  /* 0x000000160000780c */ /* 0x000fe40003f44270 */
[----:B----4-:R-:W-:-:S04]  /*5960*/  IADD3.X R175, PT, PT, R209, UR9, RZ, P0, !PT ;  /* 0x00000009d1af7c10 */ /* 0x010fc800087fe4ff */
[----:B------:R3:W4:Y:S04]  /*5970*/  @P3 LDG.E.U8 R188, desc[UR6][R172.64] ;  /* 0x00000006acbc3981 */ /* 0x000728000c1e1100 */
[----:B------:R-:W4:Y:S01]  /*5980*/  LDL R209, [R1+0x134] ;  /* 0x0001340001d17983 */ /* 0x000f220000100800 */
[----:B------:R-:W-:Y:S02]  /*5990*/  PRMT R189, RZ, 0x7610, R189 ;  /* 0x00007610ffbd7816 */ /* 0x000fe400000000bd */
[----:B------:R-:W-:Y:S02]  /*59a0*/  PRMT R190, RZ, 0x7610, R190 ;  /* 0x00007610ffbe7816 */ /* 0x000fe400000000be */
[----:B---3--:R-:W-:Y:S02]  /*59b0*/  IADD3 R172, P1, PT, R208, UR8, RZ ;  /* 0x00000008d0ac7c10 */ /* 0x008fe4000ff3e0ff */
[----:B------:R0:W3:Y:S04]  /*59c0*/  @P3 LDG.E.U8 R189, desc[UR6][R174.64] ;  /* 0x00000006aebd3981 */ /* 0x0000e8000c1e1100 */
[----:B------:R-:W3:Y:S01]  /*59d0*/  LDL R208, [R1+0x13c] ;  /* 0x00013c0001d07983 */ /* 0x000ee20000100800 */
[----:B-----5:R-:W-:-:S03]  /*59e0*/  IADD3.X R173, PT, PT, R206, UR9, RZ, P1, !PT ;  /* 0x00000009cead7c10 */ /* 0x020fc60008ffe4ff */
[----:B------:R-:W5:Y:S01]  /*59f0*/  LDL R206, [R1+0x150] ;  /* 0x0001500001ce7983 */ /* 0x000f620000100800 */
[----:B0-----:R-:W-:-:S03]  /*5a00*/  IADD3 R174, P0, PT, R207, UR8, RZ ;  /* 0x00000008cfae7c10 */ /* 0x001fc6000ff1e0ff */
[----:B------:R-:W5:Y:S04]  /*5a10*/  LDL R207, [R1+0x148] ;  /* 0x0001480001cf7983 */ /* 0x000f680000100800 */
[----:B------:R0:W5:Y:S02]  /*5a20*/  @P2 LDG.E.U8 R190, desc[UR6][R172.64] ;  /* 0x00000006acbe2981 */ /* 0x000164000c1e1100 */
[----:B0-----:R-:W-:Y:S02]  /*5a30*/  IADD3 R172, P1, PT, R213, UR8, RZ ;  /* 0x00000008d5ac7c10 */ /* 0x001fe4000ff3e0ff */
[----:B------:R-:W-:Y:S01]  /*5a40*/  PRMT R191, RZ, 0x7610, R191 ;  /* 0x00007610ffbf7816 */ /* 0x000fe200000000bf */
[----:B------:R-:W5:Y:S01]  /*5a50*/  LDL R213, [R1+0x154] ;  /* 0x0001540001d57983 */ /* 0x000f620000100800 */
[----:B--2---:R-:W-:-:S03]  /*5a60*/  IADD3.X R173, PT, PT, R39, UR9, RZ, P1, !PT ;  /* 0x0000000927ad7c10 */ /* 0x004fc60008ffe4ff */
[----:B------:R-:W2:Y:S01]  /*5a70*/  LDL R39, [R1+0x14c] ;  /* 0x00014c0001277983 */ /* 0x000ea20000100800 */
[----:B------:R-:W-:-:S03]  /*5a80*/  IADD3.X R175, PT, PT, R177, UR9, RZ, P0, !PT ;  /* 0x00000009b1af7c10 */ /* 0x000fc600087fe4ff */
[----:B------:R-:W2:Y:S04]  /*5a90*/  LDL R177, [R1+0x144] ;  /* 0x0001440001b17983 */ /* 0x000ea80000100800 */
[----:B------:R0:W2:Y:S01]  /*5aa0*/  @P2 LDG.E.U8 R191, desc[UR6][R174.64] ;  /* 0x00000006aebf2981 */ /* 0x0000a2000c1e1100 */
[----:B------:R-:W-:Y:S02]  /*5ab0*/  ISETP.GT.AND P3, PT, R0, 0x17, PT ;  /* 0x000000170000780c */ /* 0x000fe40003f64270 */
[----:B0-----:R-:W-:Y:S02]  /*5ac0*/  IADD3 R174, P0, PT, R176, UR8, RZ ;  /* 0x00000008b0ae7c10 */ /* 0x001fe4000ff1e0ff */
[----:B------:R-:W2:Y:S01]  /*5ad0*/  LDL R176, [R1+0x158] ;  /* 0x0001580001b07983 */ /* 0x000ea20000100800 */
[----:B------:R-:W-:-:S02]  /*5ae0*/  PRMT R192, RZ, 0x7610, R192 ;  /* 0x00007610ffc07816 */ /* 0x000fc400000000c0 */
[----:B------:R-:W-:Y:S02]  /*5af0*/  IADD3.X R175, PT, PT, R212, UR9, RZ, P0, !PT ;  /* 0x00000009d4af7c10 */ /* 0x000fe400087fe4ff */
[----:B------:R-:W2:Y:S01]  /*5b00*/  LDL R212, [R1+0x160] ;  /* 0x0001600001d47983 */ /* 0x000ea20000100800 */
[----:B------:R-:W-:-:S03]  /*5b10*/  PRMT R193, RZ, 0x7610, R193 ;  /* 0x00007610ffc17816 */ /* 0x000fc600000000c1 */
[----:B------:R0:W2:Y:S04]  /*5b20*/  @P3 LDG.E.U8 R192, desc[UR6][R172.64] ;  /* 0x00000006acc03981 */ /* 0x0000a8000c1e1100 */
[----:B------:R1:W2:Y:S01]  /*5b30*/  @P3 LDG.E.U8 R193, desc[UR6][R174.64] ;  /* 0x00000006aec13981 */ /* 0x0002a2000c1e1100 */
[----:B0-----:R-:W-:-:S03]  /*5b40*/  IADD3 R172, P1, PT, R211, UR8, RZ ;  /* 0x00000008d3ac7c10 */ /* 0x001fc6000ff3e0ff */
[----:B------:R-:W2:Y:S01]  /*5b50*/  LDL R211, [R1+0x168] ;  /* 0x0001680001d37983 */ /* 0x000ea20000100800 */
[----:B-1----:R-:W-:-:S03]  /*5b60*/  IADD3 R174, P0, PT, R210, UR8, RZ ;  /* 0x00000008d2ae7c10 */ /* 0x002fc6000ff1e0ff */
[----:B------:R-:W2:Y:S01]  /*5b70*/  LDL R210, [R1+0x15c] ;  /* 0x00015c0001d27983 */ /* 0x000ea20000100800 */
[----:B------:R-:W-:Y:S02]  /*5b80*/  ISETP.GT.AND P2, PT, R0, 0x18, PT ;  /* 0x000000180000780c */ /* 0x000fe40003f44270 */
[----:B----4-:R-:W-:Y:S02]  /*5b90*/  IADD3.X R173, PT, PT, R209, UR9, RZ, P1, !PT ;  /* 0x00000009d1ad7c10 */ /* 0x010fe40008ffe4ff */
[----:B------:R-:W4:Y:S01]  /*5ba0*/  LDL R209, [R1+0x164] ;  /* 0x0001640001d17983 */ /* 0x000f220000100800 */
[----:B------:R-:W-:Y:S02]  /*5bb0*/  PRMT R194, RZ, 0x7610, R194 ;  /* 0x00007610ffc27816 */ /* 0x000fe400000000c2 */
[----:B------:R-:W-:Y:S02]  /*5bc0*/  PRMT R195, RZ, 0x7610, R195 ;  /* 0x00007610ffc37816 */ /* 0x000fe400000000c3 */
[----:B---3--:R-:W-:-:S02]  /*5bd0*/  IADD3.X R175, PT, PT, R208, UR9, RZ, P0, !PT ;  /* 0x00000009d0af7c10 */ /* 0x008fc400087fe4ff */
[----:B------:R-:W3:Y:S04]  /*5be0*/  LDL R208, [R1+0x170] ;  /* 0x0001700001d07983 */ /* 0x000ee80000100800 */
[----:B------:R5:W3:Y:S04]  /*5bf0*/  @P2 LDG.E.U8 R194, desc[UR6][R172.64] ;  /* 0x00000006acc22981 */ /* 0x000ae8000c1e1100 */
[----:B------:R0:W3:Y:S01]  /*5c00*/  @P2 LDG.E.U8 R195, desc[UR6][R174.64] ;  /* 0x00000006aec32981 */ /* 0x0000e2000c1e1100 */
[----:B-----5:R-:W-:-:S03]  /*5c10*/  IADD3 R172, P1, PT, R207, UR8, RZ ;  /* 0x00000008cfac7c10 */ /* 0x020fc6000ff3e0ff */
[----:B------:R-:W5:Y:S01]  /*5c20*/  LDL R207, [R1+0x16c] ;  /* 0x00016c0001cf7983 */ /* 0x000f620000100800 */
[----:B0-----:R-:W-:-:S03]  /*5c30*/  IADD3 R174, P2, PT, R206, UR8, RZ ;  /* 0x00000008ceae7c10 */ /* 0x001fc6000ff5e0ff */
[----:B------:R-:W5:Y:S01]  /*5c40*/  LDL R206, [R1+0x178] ;  /* 0x0001780001ce7983 */ /* 0x000f620000100800 */
[----:B--2---:R-:W-:-:S03]  /*5c50*/  IADD3.X R175, PT, PT, R39, UR9, RZ, P2, !PT ;  /* 0x0000000927af7c10 */ /* 0x004fc600097fe4ff */
[----:B------:R-:W2:Y:S01]  /*5c60*/  LDL R39, [R1+0x174] ;  /* 0x0001740001277983 */ /* 0x000ea20000100800 */
[C---:B------:R-:W-:Y:S02]  /*5c70*/  ISETP.GT.AND P3, PT, R0.reuse, 0x19, PT ;  /* 0x000000190000780c */ /* 0x040fe40003f64270 */
[----:B------:R-:W-:Y:S02]  /*5c80*/  IADD3.X R173, PT, PT, R177, UR9, RZ, P1, !PT ;  /* 0x00000009b1ad7c10 */ /* 0x000fe40008ffe4ff */
[----:B------:R-:W-:Y:S02]  /*5c90*/  PRMT R196, RZ, 0x7610, R196 ;  /* 0x00007610ffc47816 */ /* 0x000fe400000000c4 */
[----:B------:R-:W-:Y:S02]  /*5ca0*/  PRMT R197, RZ, 0x7610, R197 ;  /* 0x00007610ffc57816 */ /* 0x000fe400000000c5 */
[----:B------:R-:W-:-:S05]  /*5cb0*/  ISETP.GT.AND P0, PT, R0, 0x1a, PT ;  /* 0x0000001a0000780c */ /* 0x000fca0003f04270 */
[----:B------:R0:W2:Y:S01]  /*5cc0*/  @P3 LDG.E.U8 R196, desc[UR6][R172.64] ;  /* 0x00000006acc43981 */ /* 0x0000a2000c1e1100 */
[----:B------:R-:W-:-:S03]  /*5cd0*/  IADD3 R176, P1, PT, R176, UR8, RZ ;  /* 0x00000008b0b07c10 */ /* 0x000fc6000ff3e0ff */
[----:B------:R1:W2:Y:S01]  /*5ce0*/  @P3 LDG.E.U8 R197, desc[UR6][R174.64] ;  /* 0x00000006aec53981 */ /* 0x0002a2000c1e1100 */
[----:B------:R-:W-:-:S03]  /*5cf0*/  IADD3.X R177, PT, PT, R213, UR9, RZ, P1, !PT ;  /* 0x00000009d5b17c10 */ /* 0x000fc60008ffe4ff */
[----:B------:R-:W2:Y:S01]  /*5d00*/  LDL R213, [R1+0x18c] ;  /* 0x00018c0001d57983 */ /* 0x000ea20000100800 */
[----:B0-----:R-:W-:-:S03]  /*5d10*/  IADD3 R172, P2, PT, R212, UR8, RZ ;  /* 0x00000008d4ac7c10 */ /* 0x001fc6000ff5e0ff */
[----:B------:R-:W2:Y:S01]  /*5d20*/  LDL R212, [R1+0x198] ;  /* 0x0001980001d47983 */ /* 0x000ea20000100800 */
[----:B------:R-:W-:Y:S02]  /*5d30*/  PRMT R198, RZ, 0x7610, R198 ;  /* 0x00007610ffc67816 */ /* 0x000fe400000000c6 */
[----:B------:R-:W-:-:S04]  /*5d40*/  ISETP.GT.AND P3, PT, R0, 0x1b, PT ;  /* 0x0000001b0000780c */ /* 0x000fc80003f64270 */
[----:B------:R0:W2:Y:S01]  /*5d50*/  @P0 LDG.E.U8 R198, desc[UR6][R176.64] ;  /* 0x00000006b0c60981 */ /* 0x0000a2000c1e1100 */
[----:B-1----:R-:W-:-:S03]  /*5d60*/  IADD3 R174, P1, PT, R211, UR8, RZ ;  /* 0x00000008d3ae7c10 */ /* 0x002fc6000ff3e0ff */
[----:B------:R-:W2:Y:S01]  /*5d70*/  LDL R211, [R1+0x194] ;  /* 0x0001940001d37983 */ /* 0x000ea20000100800 */
[----:B------:R-:W-:-:S03]  /*5d80*/  IADD3.X R173, PT, PT, R210, UR9, RZ, P2, !PT ;  /* 0x00000009d2ad7c10 */ /* 0x000fc600097fe4ff */
[----:B------:R-:W2:Y:S01]  /*5d90*/  LDL R210, [R1+0x1a0] ;  /* 0x0001a00001d27983 */ /* 0x000ea20000100800 */
[----:B----4-:R-:W-:-:S03]  /*5da0*/  IADD3.X R175, PT, PT, R209, UR9, RZ, P1, !PT ;  /* 0x00000009d1af7c10 */ /* 0x010fc60008ffe4ff */
[----:B------:R-:W4:Y:S01]  /*5db0*/  LDL R209, [R1+0x19c] ;  /* 0x00019c0001d17983 */ /* 0x000f220000100800 */
[----:B0-----:R-:W-:Y:S02]  /*5dc0*/  PRMT R176, RZ, 0x7610, R176 ;  /* 0x00007610ffb07816 */ /* 0x001fe400000000b0 */
[----:B------:R-:W-:-:S04]  /*5dd0*/  PRMT R177, RZ, 0x7610, R177 ;  /* 0x00007610ffb17816 */ /* 0x000fc800000000b1 */
[----:B------:R3:W4:Y:S04]  /*5de0*/  @P0 LDG.E.U8 R176, desc[UR6][R172.64] ;  /* 0x00000006acb00981 */ /* 0x000728000c1e1100 */
[----:B------:R0:W4:Y:S01]  /*5df0*/  @P3 LDG.E.U8 R177, desc[UR6][R174.64] ;  /* 0x00000006aeb13981 */ /* 0x000122000c1e1100 */
[----:B---3--:R-:W-:-:S03]  /*5e00*/  IADD3 R172, P0, PT, R208, UR8, RZ ;  /* 0x00000008d0ac7c10 */ /* 0x008fc6000ff1e0ff */
[----:B------:R-:W3:Y:S01]  /*5e10*/  LDL R208, [R1+0x1a8] ;  /* 0x0001a80001d07983 */ /* 0x000ee20000100800 */
[----:B-----5:R-:W-:-:S03]  /*5e20*/  IADD3.X R173, PT, PT, R207, UR9, RZ, P0, !PT ;  /* 0x00000009cfad7c10 */ /* 0x020fc600087fe4ff */
[----:B------:R-:W5:Y:S01]  /*5e30*/  LDL R207, [R1+0x1a4] ;  /* 0x0001a40001cf7983 */ /* 0x000f620000100800 */
[----:B0-----:R-:W-:-:S03]  /*5e40*/  IADD3 R174, P0, PT, R206, UR8, RZ ;  /* 0x00000008ceae7c10 */ /* 0x001fc6000ff1e0ff */
[----:B------:R-:W3:Y:S01]  /*5e50*/  LDL R206, [R1+0x1b0] ;  /* 0x0001b00001ce7983 */ /* 0x000ee20000100800 */
[----:B------:R-:W-:Y:S02]  /*5e60*/  ISETP.GT.AND P1, PT, R0, 0x1c, PT ;  /* 0x0000001c0000780c */ /* 0x000fe40003f24270 */
[----:B--2---:R-:W-:Y:S02]  /*5e70*/  IADD3.X R175, PT, PT, R39, UR9, RZ, P0, !PT ;  /* 0x0000000927af7c10 */ /* 0x004fe400087fe4ff */
[----:B------:R-:W2:Y:S01]  /*5e80*/  LDL R39, [R1+0x1ac] ;  /* 0x0001ac0001277983 */ /* 0x000ea20000100800 */
[----:B------:R-:W-:Y:S02]  /*5e90*/  PRMT R199, RZ, 0x7610, R199 ;  /* 0x00007610ffc77816 */ /* 0x000fe400000000c7 */
[----:B------:R-:W-:-:S04]  /*5ea0*/  PRMT R200, RZ, 0x7610, R200 ;  /* 0x00007610ffc87816 */ /* 0x000fc800000000c8 */
[----:B------:R0:W2:Y:S04]  /*5eb0*/  @P3 LDG.E.U8 R199, desc[UR6][R172.64] ;  /* 0x00000006acc73981 */ /* 0x0000a8000c1e1100 */
[----:B------:R1:W2:Y:S01]  /*5ec0*/  @P1 LDG.E.U8 R200, desc[UR6][R174.64] ;  /* 0x00000006aec81981 */ /* 0x0002a2000c1e1100 */
[----:B0-----:R-:W-:Y:S02]  /*5ed0*/  IADD3 R172, P0, PT, R218, UR8, RZ ;  /* 0x00000008daac7c10 */ /* 0x001fe4000ff1e0ff */
[----:B-1----:R-:W-:Y:S02]  /*5ee0*/  PRMT R174, RZ, 0x7610, R174 ;  /* 0x00007610ffae7816 */ /* 0x002fe400000000ae */
[----:B------:R-:W-:-:S05]  /*5ef0*/  IADD3.X R173, PT, PT, R217, UR9, RZ, P0, !PT ;  /* 0x00000009d9ad7c10 */ /* 0x000fca00087fe4ff */
[----:B------:R0:W2:Y:S01]  /*5f00*/  @P1 LDG.E.U8 R174, desc[UR6][R172.64] ;  /* 0x00000006acae1981 */ /* 0x0000a2000c1e1100 */
[----:B------:R-:W-:Y:S02]  /*5f10*/  ISETP.GT.AND P1, PT, R0, 0x1d, PT ;  /* 0x0000001d0000780c */ /* 0x000fe40003f24270 */
[----:B------:R-:W-:Y:S02]  /*5f20*/  PRMT R175, RZ, 0x7610, R175 ;  /* 0x00007610ffaf7816 */ /* 0x000fe400000000af */
[----:B0-----:R-:W-:-:S04]  /*5f30*/  IADD3 R172, P0, PT, R216, UR8, RZ ;  /* 0x00000008d8ac7c10 */ /* 0x001fc8000ff1e0ff */
[----:B------:R-:W-:-:S05]  /*5f40*/  IADD3.X R173, PT, PT, R215, UR9, RZ, P0, !PT ;  /* 0x00000009d7ad7c10 */ /* 0x000fca00087fe4ff */
[----:B------:R0:W2:Y:S01]  /*5f50*/  @P1 LDG.E.U8 R175, desc[UR6][R172.64] ;  /* 0x00000006acaf1981 */ /* 0x0000a2000c1e1100 */
[----:B------:R-:W-:Y:S02]  /*5f60*/  PRMT R201, RZ, 0x7610, R201 ;  /* 0x00007610ffc97816 */ /* 0x000fe400000000c9 */
[----:B0-----:R-:W-:-:S04]  /*5f70*/  IADD3 R172, P0, PT, R214, UR8, RZ ;  /* 0x00000008d6ac7c10 */ /* 0x001fc8000ff1e0ff */
        /* <DEDUP_REMOVED lines=9> */
[----:B----4-:R-:W-:-:S05]  /*6010*/  IADD3.X R173, PT, PT, R209, UR9, RZ, P0, !PT ;  /* 0x00000009d1ad7c10 */ /* 0x010fca00087fe4ff */
[----:B------:R3:W4:Y:S01]  /*6020*/  @P1 LDG.E.U8 R203, desc[UR6][R172.64] ;  /* 0x00000006accb1981 */ /* 0x000722000c1e1100 */
[----:B------:R-:W-:Y:S02]  /*6030*/  ISETP.GT.AND P1, PT, R0, 0x1f, PT ;  /* 0x0000001f0000780c */ /* 0x000fe40003f24270 */
[----:B------:R-:W-:Y:S02]  /*6040*/  PRMT R204, RZ, 0x7610, R204 ;  /* 0x00007610ffcc7816 */ /* 0x000fe400000000cc */
[----:B---3--:R-:W-:-:S04]  /*6050*/  IADD3 R172, P0, PT, R208, UR8, RZ ;  /* 0x00000008d0ac7c10 */ /* 0x008fc8000ff1e0ff */
[----:B-----5:R-:W-:-:S05]  /*6060*/  IADD3.X R173, PT, PT, R207, UR9, RZ, P0, !PT ;  /* 0x00000009cfad7c10 */ /* 0x020fca00087fe4ff */
[----:B------:R0:W3:Y:S01]  /*6070*/  @P1 LDG.E.U8 R204, desc[UR6][R172.64] ;  /* 0x00000006accc1981 */ /* 0x0000e2000c1e1100 */
[----:B------:R-:W-:Y:S02]  /*6080*/  PRMT R205, RZ, 0x7610, R205 ;  /* 0x00007610ffcd7816 */ /* 0x000fe400000000cd */
[----:B0-----:R-:W-:-:S04]  /*6090*/  IADD3 R172, P0, PT, R206, UR8, RZ ;  /* 0x00000008ceac7c10 */ /* 0x001fc8000ff1e0ff */
[----:B--2---:R-:W-:-:S05]  /*60a0*/  IADD3.X R173, PT, PT, R39, UR9, RZ, P0, !PT ;  /* 0x0000000927ad7c10 */ /* 0x004fca00087fe4ff */
[----:B------:R-:W2:Y:S01]  /*60b0*/  @P1 LDG.E.U8 R205, desc[UR6][R172.64] ;  /* 0x00000006accd1981 */ /* 0x000ea2000c1e1100 */
[----:B------:R-:W0:Y:S01]  /*60c0*/  S2R R206, SR_TID.X ;  /* 0x0000000000ce7919 */ /* 0x000e220000002100 */
[----:B------:R-:W1:Y:S01]  /*60d0*/  S2UR UR70, SR_CgaCtaId ;  /* 0x00000000004679c3 */ /* 0x000e620000008800 */
[----:B------:R-:W-:Y:S02]  /*60e0*/  UMOV UR69, 0x400 ;  /* 0x0000040000457882 */ /* 0x000fe40000000000 */
[----:B-1----:R-:W-:Y:S01]  /*60f0*/  ULEA UR69, UR70, UR69, 0x18 ;  /* 0x0000004546457291 */ /* 0x002fe2000f8ec0ff */
[----:B0-----:R-:W-:-:S04]  /*6100*/  LOP3.LUT R39, R206, 0x3f, RZ, 0xc0, !PT ;  /* 0x0000003fce277812 */ /* 0x001fc800078ec0ff */
[----:B------:R-:W-:Y:S06]  /*6110*/  BAR.SYNC.DEFER_BLOCKING 0x0 ;  /* 0x0000000000007b1d */ /* 0x000fec0000010000 */
[----:B------:R0:W-:Y:S04]  /*6120*/  STS.U8 [R39+UR69+0x40], R158 ;  /* 0x0000409e27007988 */ /* 0x0001e80008000045 */
[----:B------:R1:W-:Y:S01]  /*6130*/  STS.U8 [R39+UR69], R149 ;  /* 0x0000009527007988 */ /* 0x0003e20008000045 */
[----:B0-----:R-:W-:-:S03]  /*6140*/  LOP3.LUT R158, R39, 0x8, RZ, 0x3c, !PT ;  /* 0x00000008279e7812 */ /* 0x001fc600078e3cff */
[----:B------:R-:W-:Y:S01]  /*6150*/  STS.U8 [R39+UR69+0x440], R179 ;  /* 0x000440b327007988 */ /* 0x000fe20008000045 */
[----:B-1----:R-:W-:-:S03]  /*6160*/  LOP3.LUT R149, R39, 0x10, RZ, 0x3c, !PT ;  /* 0x0000001027957812 */ /* 0x002fc600078e3cff */
[----:B------:R-:W-:Y:S04]  /*6170*/  STS.U8 [R39+UR69+0x400], R178 ;  /* 0x000400b227007988 */ /* 0x000fe80008000045 */
        /* <DEDUP_REMOVED lines=12> */
[----:B------:R0:W-:Y:S04]  /*6240*/  STS.U8 [R149+UR69+0x500], R152 ;  /* 0x0005009895007988 */ /* 0x0001e80008000045 */
[----:B------:R-:W-:Y:S01]  /*6250*/  STS.U8 [R149+UR69+0x100], R157 ;  /* 0x0001009d95007988 */ /* 0x000fe20008000045 */
[----:B0-----:R-:W-:-:S03]  /*6260*/  LOP3.LUT R152, R39, 0x18, RZ, 0x3c, !PT ;  /* 0x0000001827987812 */ /* 0x001fc600078e3cff */
        /* <DEDUP_REMOVED lines=36> */
[----:B------:R0:W-:Y:S04]  /*64b0*/  STS.U8 [R34+UR69+0x340], R32 ;  /* 0x0003402022007988 */ /* 0x0001e80008000045 */
[----:B------:R-:W-:Y:S04]  /*64c0*/  STS.U8 [R34+UR69+0x740], R31 ;  /* 0x0007401f22007988 */ /* 0x000fe80008000045 */
[----:B------:R-:W-:Y:S04]  /*64d0*/  STS.U8 [R34+UR69+0xb00], R190 ;  /* 0x000b00be22007988 */ /* 0x000fe80008000045 */
[----:B------:R-:W-:Y:S04]  /*64e0*/  STS.U8 [R34+UR69+0xb40], R191 ;  /* 0x000b40bf22007988 */ /* 0x000fe80008000045 */
[----:B------:R-:W-:Y:S04]  /*64f0*/  STS.U8 [R34+UR69+0xf40], R202 ;  /* 0x000f40ca22007988 */ /* 0x000fe80008000045 */
[----:B----4-:R-:W-:Y:S04]  /*6500*/  STS.U8 [R34+UR69+0xf00], R203 ;  /* 0x000f00cb22007988 */ /* 0x010fe80008000045 */
[----:B------:R-:W-:Y:S04]  /*6510*/  STS.U8 [R30+UR69+0x380], R3 ;  /* 0x000380031e007988 */ /* 0x000fe80008000045 */
[----:B------:R-:W-:Y:S04]  /*6520*/  STS.U8 [R30+UR69+0x3c0], R29 ;  /* 0x0003c01d1e007988 */ /* 0x000fe80008000045 */
[----:B------:R1:W-:Y:S04]  /*6530*/  STS.U8 [R30+UR69+0x7c0], R28 ;  /* 0x0007c01c1e007988 */ /* 0x0003e80008000045 */
[----:B------:R4:W-:Y:S04]  /*6540*/  STS.U8 [R30+UR69+0x780], R2 ;  /* 0x000780021e007988 */ /* 0x0009e80008000045 */
[----:B------:R-:W-:Y:S04]  /*6550*/  STS.U8 [R30+UR69+0xb80], R192 ;  /* 0x000b80c01e007988 */ /* 0x000fe80008000045 */
[----:B------:R-:W-:Y:S04]  /*6560*/  STS.U8 [R30+UR69+0xbc0], R193 ;  /* 0x000bc0c11e007988 */ /* 0x000fe80008000045 */
[----:B---3--:R-:W-:Y:S04]  /*6570*/  STS.U8 [R30+UR69+0xfc0], R204 ;  /* 0x000fc0cc1e007988 */ /* 0x008fe80008000045 */
[----:B--2---:R2:W-:Y:S01]  /*6580*/  STS.U8 [R30+UR69+0xf80], R205 ;  /* 0x000f80cd1e007988 */ /* 0x0045e20008000045 */
[----:B0-----:R-:W-:-:S04]  /*6590*/  LOP3.LUT R32, R206, 0x1f, RZ, 0xc0, !PT ;  /* 0x0000001fce207812 */ /* 0x001fc800078ec0ff */
[C---:B------:R-:W-:Y:S01]  /*65a0*/  ISETP.GE.AND P0, PT, R32.reuse, R0, PT ;  /* 0x000000002000720c */ /* 0x040fe20003f06270 */
[----:B------:R-:W-:Y:S01]  /*65b0*/  IMAD R32, R32, UR72, RZ ;  /* 0x0000004820207c24 */ /* 0x000fe2000f8e02ff */
[----:B------:R-:W-:-:S04]  /*65c0*/  PRMT R173, RZ, 0x7610, R173 ;  /* 0x00007610ffad7816 */ /* 0x000fc800000000ad */
[C---:B------:R-:W-:Y:S02]  /*65d0*/  IADD3 RZ, P1, PT, R32.reuse, UR14, RZ ;  /* 0x0000000e20ff7c10 */ /* 0x040fe4000ff3e0ff */
[----:B------:R-:W-:Y:S02]  /*65e0*/  SHF.R.S32.HI R33, RZ, 0x1f, R32 ;  /* 0x0000001fff217819 */ /* 0x000fe40000011420 */
[C---:B------:R-:W-:Y:S01]  /*65f0*/  IADD3 RZ, P2, PT, R32.reuse, UR15, RZ ;  /* 0x0000000f20ff7c10 */ /* 0x040fe2000ff5e0ff */
[C---:B-1----:R-:W-:Y:S01]  /*6600*/  VIADD R28, R32.reuse, UR14 ;  /* 0x0000000e201c7c36 */ /* 0x042fe20008000000 */
[C---:B------:R-:W-:Y:S01]  /*6610*/  IADD3.X R29, PT, PT, R33.reuse, UR44, RZ, P1, !PT ;  /* 0x0000002c211d7c10 */ /* 0x040fe20008ffe4ff */
[----:B------:R-:W-:Y:S01]  /*6620*/  BAR.SYNC.DEFER_BLOCKING 0x0 ;  /* 0x0000000000007b1d */ /* 0x000fe20000010000 */
[----:B------:R-:W-:Y:S02]  /*6630*/  IADD3.X R3, PT, PT, R33, UR45, RZ, P2, !PT ;  /* 0x0000002d21037c10 */ /* 0x000fe400097fe4ff */
[C---:B------:R-:W-:Y:S01]  /*6640*/  IADD3 RZ, P2, PT, R32.reuse, UR17, RZ ;  /* 0x0000001120ff7c10 */ /* 0x040fe2000ff5e0ff */
[----:B----4-:R-:W-:Y:S01]  /*6650*/  VIADD R2, R32, UR15 ;  /* 0x0000000f20027c36 */ /* 0x010fe20008000000 */
[----:B------:R-:W-:-:S02]  /*6660*/  PRMT R41, RZ, 0x7610, R41 ;  /* 0x00007610ff297816 */ /* 0x000fc40000000029 */
[----:B------:R-:W-:Y:S02]  /*6670*/  PRMT R246, RZ, 0x7610, R246 ;  /* 0x00007610fff67816 */ /* 0x000fe400000000f6 */
[C---:B------:R-:W-:Y:S02]  /*6680*/  IADD3 RZ, P3, PT, R32.reuse, UR19, RZ ;  /* 0x0000001320ff7c10 */ /* 0x040fe4000ff7e0ff */
[C---:B------:R-:W-:Y:S01]  /*6690*/  IADD3 RZ, P1, PT, R32.reuse, UR16, RZ ;  /* 0x0000001020ff7c10 */ /* 0x040fe2000ff3e0ff */
[----:B--2---:R-:W-:Y:S01]  /*66a0*/  VIADD R30, R32, UR19 ;  /* 0x00000013201e7c36 */ /* 0x004fe20008000000 */
[----:B------:R-:W-:Y:S02]  /*66b0*/  PRMT R151, RZ, 0x7610, R151 ;  /* 0x00007610ff977816 */ /* 0x000fe40000000097 */
[----:B------:R-:W-:Y:S02]  /*66c0*/  PRMT R245, RZ, 0x7610, R245 ;  /* 0x00007610fff57816 */ /* 0x000fe400000000f5 */
[----:B------:R-:W-:Y:S01]  /*66d0*/  IADD3.X R31, PT, PT, R33, UR49, RZ, P3, !PT ;  /* 0x00000031211f7c10 */ /* 0x000fe20009ffe4ff */
[----:B------:R0:W2:Y:S01]  /*66e0*/  @!P0 LDG.E.U8 R173, desc[UR6][R28.64] ;  /* 0x000000061cad8981 */ /* 0x0000a2000c1e1100 */
[----:B------:R-:W-:-:S03]  /*66f0*/  PRMT R247, RZ, 0x7610, R247 ;  /* 0x00007610fff77816 */ /* 0x000fc600000000f7 */
[----:B------:R1:W3:Y:S01]  /*6700*/  @!P0 LDG.E.U8 R41, desc[UR6][R2.64] ;  /* 0x0000000602298981 */ /* 0x0002e2000c1e1100 */
[C---:B------:R-:W-:Y:S02]  /*6710*/  IADD3 RZ, P3, PT, R32.reuse, UR22, RZ ;  /* 0x0000001620ff7c10 */ /* 0x040fe4000ff7e0ff */
[----:B------:R-:W-:Y:S01]  /*6720*/  PRMT R43, RZ, 0x7610, R43 ;  /* 0x00007610ff2b7816 */ /* 0x000fe2000000002b */
[----:B------:R4:W5:Y:S01]  /*6730*/  @!P0 LDG.E.U8 R151, desc[UR6][R30.64] ;  /* 0x000000061e978981 */ /* 0x000962000c1e1100 */
[C---:B0-----:R-:W-:Y:S01]  /*6740*/  VIADD R28, R32.reuse, UR17 ;  /* 0x00000011201c7c36 */ /* 0x041fe20008000000 */
[C---:B------:R-:W-:Y:S02]  /*6750*/  IADD3.X R29, PT, PT, R33.reuse, UR47, RZ, P2, !PT ;  /* 0x0000002f211d7c10 */ /* 0x040fe400097fe4ff */
[C---:B------:R-:W-:Y:S01]  /*6760*/  IADD3 RZ, P2, PT, R32.reuse, UR21, RZ ;  /* 0x0000001520ff7c10 */ /* 0x040fe2000ff5e0ff */
[C---:B-1----:R-:W-:Y:S01]  /*6770*/  VIADD R2, R32.reuse, UR16 ;  /* 0x0000001020027c36 */ /* 0x042fe20008000000 */
[C---:B------:R-:W-:Y:S01]  /*6780*/  IADD3.X R3, PT, PT, R33.reuse, UR46, RZ, P1, !PT ;  /* 0x0000002e21037c10 */ /* 0x040fe20008ffe4ff */
[----:B------:R0:W2:Y:S01]  /*6790*/  @!P0 LDG.E.U8 R246, desc[UR6][R28.64] ;  /* 0x000000061cf68981 */ /* 0x0000a2000c1e1100 */
[C---:B------:R-:W-:Y:S01]  /*67a0*/  IADD3 RZ, P1, PT, R32.reuse, UR20, RZ ;  /* 0x0000001420ff7c10 */ /* 0x040fe2000ff3e0ff */
[C---:B----4-:R-:W-:Y:S01]  /*67b0*/  VIADD R30, R32.reuse, UR22 ;  /* 0x00000016201e7c36 */ /* 0x050fe20008000000 */
[----:B------:R-:W-:Y:S01]  /*67c0*/  PRMT R160, RZ, 0x7610, R160 ;  /* 0x00007610ffa07816 */ /* 0x000fe200000000a0 */
[----:B------:R1:W4:Y:S01]  /*67d0*/  @!P0 LDG.E.U8 R245, desc[UR6][R2.64] ;  /* 0x0000000602f58981 */ /* 0x000322000c1e1100 */
[C---:B------:R-:W-:Y:S01]  /*67e0*/  IADD3.X R31, PT, PT, R33.reuse, UR52, RZ, P3, !PT ;  /* 0x00000034211f7c10 */ /* 0x040fe20009ffe4ff */
[----:B0-----:R-:W-:Y:S01]  /*67f0*/  VIADD R28, R32, UR21 ;  /* 0x00000015201c7c36 */ /* 0x001fe20008000000 */
[----:B------:R-:W-:-:S03]  /*6800*/  IADD3.X R29, PT, PT, R33, UR51, RZ, P2, !PT ;  /* 0x00000033211d7c10 */ /* 0x000fc600097fe4ff */
[----:B------:R0:W2:Y:S01]  /*6810*/  @!P0 LDG.E.U8 R43, desc[UR6][R30.64] ;  /* 0x000000061e2b8981 */ /* 0x0000a2000c1e1100 */
[C---:B------:R-:W-:Y:S01]  /*6820*/  IADD3 RZ, P2, PT, R32.reuse, UR24, RZ ;  /* 0x0000001820ff7c10 */ /* 0x040fe2000ff5e0ff */
[C---:B-1----:R-:W-:Y:S01]  /*6830*/  VIADD R2, R32.reuse, UR20 ;  /* 0x0000001420027c36 */ /* 0x042fe20008000000 */
[C---:B------:R-:W-:Y:S01]  /*6840*/  IADD3.X R3, PT, PT, R33.reuse, UR50, RZ, P1, !PT ;  /* 0x0000003221037c10 */ /* 0x040fe20008ffe4ff */
[----:B------:R1:W2:Y:S01]  /*6850*/  @!P0 LDG.E.U8 R247, desc[UR6][R28.64] ;  /* 0x000000061cf78981 */ /* 0x0002a2000c1e1100 */
[----:B------:R-:W-:Y:S02]  /*6860*/  PRMT R159, RZ, 0x7610, R159 ;  /* 0x00007610ff9f7816 */ /* 0x000fe4000000009f */
[C---:B------:R-:W-:Y:S01]  /*6870*/  IADD3 RZ, P3, PT, R32.reuse, UR25, RZ ;  /* 0x0000001920ff7c10 */ /* 0x040fe2000ff7e0ff */
[----:B------:R1:W2:Y:S01]  /*6880*/  @!P0 LDG.E.U8 R160, desc[UR6][R2.64] ;  /* 0x0000000602a08981 */ /* 0x0002a2000c1e1100 */
[C---:B------:R-:W-:Y:S01]  /*6890*/  IADD3 RZ, P1, PT, R32.reuse, UR23, RZ ;  /* 0x0000001720ff7c10 */ /* 0x040fe2000ff3e0ff */
[C---:B0-----:R-:W-:Y:S01]  /*68a0*/  VIADD R30, R32.reuse, UR25 ;  /* 0x00000019201e7c36 */ /* 0x041fe20008000000 */
[----:B------:R-:W-:Y:S01]  /*68b0*/  PRMT R163, RZ, 0x7610, R163 ;  /* 0x00007610ffa37816 */ /* 0x000fe200000000a3 */
[----:B-1----:R-:W-:Y:S01]  /*68c0*/  VIADD R28, R32, UR24 ;  /* 0x00000018201c7c36 */ /* 0x002fe20008000000 */
[----:B------:R-:W-:-:S02]  /*68d0*/  IADD3.X R29, PT, PT, R33, UR54, RZ, P2, !PT ;  /* 0x00000036211d7c10 */ /* 0x000fc400097fe4ff */
[C---:B------:R-:W-:Y:S01]  /*68e0*/  IADD3 RZ, P2, PT, R32.reuse, UR27, RZ ;  /* 0x0000001b20ff7c10 */ /* 0x040fe2000ff5e0ff */
[C---:B------:R-:W-:Y:S01]  /*68f0*/  VIADD R2, R32.reuse, UR23 ;  /* 0x0000001720027c36 */ /* 0x040fe20008000000 */
[----:B------:R-:W-:Y:S01]  /*6900*/  PRMT R243, RZ, 0x7610, R243 ;  /* 0x00007610fff37816 */ /* 0x000fe200000000f3 */
[----:B------:R0:W2:Y:S01]  /*6910*/  @!P0 LDG.E.U8 R159, desc[UR6][R28.64] ;  /* 0x000000061c9f8981 */ /* 0x0000a2000c1e1100 */
[C---:B------:R-:W-:Y:S02]  /*6920*/  IADD3.X R31, PT, PT, R33.reuse, UR55, RZ, P3, !PT ;  /* 0x00000037211f7c10 */ /* 0x040fe40009ffe4ff */
[----:B------:R-:W-:Y:S02]  /*6930*/  IADD3.X R3, PT, PT, R33, UR53, RZ, P1, !PT ;  /* 0x0000003521037c10 */ /* 0x000fe40008ffe4ff */
[----:B------:R-:W-:Y:S01]  /*6940*/  PRMT R250, RZ, 0x7610, R250 ;  /* 0x00007610fffa7816 */ /* 0x000fe200000000fa */
[----:B------:R1:W2:Y:S01]  /*6950*/  @!P0 LDG.E.U8 R163, desc[UR6][R30.64] ;  /* 0x000000061ea38981 */ /* 0x0002a2000c1e1100 */
[----:B------:R-:W-:-:S02]  /*6960*/  IADD3 RZ, P3, PT, R32, UR28, RZ ;  /* 0x0000001c20ff7c10 */ /* 0x000fc4000ff7e0ff */
[C---:B------:R-:W-:Y:S01]  /*6970*/  IADD3 RZ, P1, PT, R32.reuse, UR26, RZ ;  /* 0x0000001a20ff7c10 */ /* 0x040fe2000ff3e0ff */
[C---:B0-----:R-:W-:Y:S01]  /*6980*/  VIADD R28, R32.reuse, UR27 ;  /* 0x0000001b201c7c36 */ /* 0x041fe20008000000 */
[C---:B------:R-:W-:Y:S01]  /*6990*/  IADD3.X R29, PT, PT, R33.reuse, UR57, RZ, P2, !PT ;  /* 0x00000039211d7c10 */ /* 0x040fe200097fe4ff */
[----:B------:R0:W2:Y:S01]  /*69a0*/  @!P0 LDG.E.U8 R243, desc[UR6][R2.64] ;  /* 0x0000000602f38981 */ /* 0x0000a2000c1e1100 */
[C---:B------:R-:W-:Y:S02]  /*69b0*/  IADD3 RZ, P2, PT, R32.reuse, UR30, RZ ;  /* 0x0000001e20ff7c10 */ /* 0x040fe4000ff5e0ff */
[----:B------:R-:W-:Y:S01]  /*69c0*/  PRMT R174, RZ, 0x7610, R174 ;  /* 0x00007610ffae7816 */ /* 0x000fe200000000ae */
[----:B-1----:R-:W-:Y:S01]  /*69d0*/  VIADD R30, R32, UR28 ;  /* 0x0000001c201e7c36 */ /* 0x002fe20008000000 */
[----:B------:R-:W-:Y:S01]  /*69e0*/  PRMT R148, RZ, 0x7610, R148 ;  /* 0x00007610ff947816 */ /* 0x000fe20000000094 */
[----:B------:R1:W2:Y:S01]  /*69f0*/  @!P0 LDG.E.U8 R250, desc[UR6][R28.64] ;  /* 0x000000061cfa8981 */ /* 0x0002a2000c1e1100 */
[----:B------:R-:W-:-:S02]  /*6a00*/  IADD3.X R31, PT, PT, R33, UR58, RZ, P3, !PT ;  /* 0x0000003a211f7c10 */ /* 0x000fc40009ffe4ff */
[----:B------:R-:W-:Y:S01]  /*6a10*/  PRMT R251, RZ, 0x7610, R251 ;  /* 0x00007610fffb7816 */ /* 0x000fe200000000fb */
[C---:B0-----:R-:W-:Y:S01]  /*6a20*/  VIADD R2, R32.reuse, UR26 ;  /* 0x0000001a20027c36 */ /* 0x041fe20008000000 */
[C---:B------:R-:W-:Y:S01]  /*6a30*/  IADD3.X R3, PT, PT, R33.reuse, UR56, RZ, P1, !PT ;  /* 0x0000003821037c10 */ /* 0x040fe20008ffe4ff */
[----:B------:R0:W2:Y:S01]  /*6a40*/  @!P0 LDG.E.U8 R174, desc[UR6][R30.64] ;  /* 0x000000061eae8981 */ /* 0x0000a2000c1e1100 */
[C---:B------:R-:W-:Y:S02]  /*6a50*/  IADD3 RZ, P3, PT, R32.reuse, UR31, RZ ;  /* 0x0000001f20ff7c10 */ /* 0x040fe4000ff7e0ff */
[C---:B------:R-:W-:Y:S01]  /*6a60*/  IADD3 RZ, P1, PT, R32.reuse, UR29, RZ ;  /* 0x0000001d20ff7c10 */ /* 0x040fe2000ff3e0ff */
[C---:B-1----:R-:W-:Y:S01]  /*6a70*/  VIADD R28, R32.reuse, UR30 ;  /* 0x0000001e201c7c36 */ /* 0x042fe20008000000 */
[----:B------:R-:W-:Y:S01]  /*6a80*/  IADD3.X R29, PT, PT, R33, UR60, RZ, P2, !PT ;  /* 0x0000003c211d7c10 */ /* 0x000fe200097fe4ff */
[----:B------:R1:W2:Y:S01]  /*6a90*/  @!P0 LDG.E.U8 R148, desc[UR6][R2.64] ;  /* 0x0000000602948981 */ /* 0x0002a2000c1e1100 */
[----:B------:R-:W-:-:S02]  /*6aa0*/  IADD3 RZ, P2, PT, R32, UR33, RZ ;  /* 0x0000002120ff7c10 */ /* 0x000fc4000ff5e0ff */
[----:B------:R-:W-:Y:S01]  /*6ab0*/  PRMT R241, RZ, 0x7610, R241 ;  /* 0x00007610fff17816 */ /* 0x000fe200000000f1 */
[C---:B0-----:R-:W-:Y:S01]  /*6ac0*/  VIADD R30, R32.reuse, UR31 ;  /* 0x0000001f201e7c36 */ /* 0x041fe20008000000 */
[----:B------:R-:W-:Y:S01]  /*6ad0*/  PRMT R152, RZ, 0x7610, R152 ;  /* 0x00007610ff987816 */ /* 0x000fe20000000098 */
[----:B------:R0:W2:Y:S01]  /*6ae0*/  @!P0 LDG.E.U8 R251, desc[UR6][R28.64] ;  /* 0x000000061cfb8981 */ /* 0x0000a2000c1e1100 */
[C---:B------:R-:W-:Y:S02]  /*6af0*/  IADD3.X R31, PT, PT, R33.reuse, UR61, RZ, P3, !PT ;  /* 0x0000003d211f7c10 */ /* 0x040fe40009ffe4ff */
[----:B------:R-:W-:Y:S01]  /*6b00*/  PRMT R158, RZ, 0x7610, R158 ;  /* 0x00007610ff9e7816 */ /* 0x000fe2000000009e */
[C---:B-1----:R-:W-:Y:S01]  /*6b10*/  VIADD R2, R32.reuse, UR29 ;  /* 0x0000001d20027c36 */ /* 0x042fe20008000000 */
[----:B------:R-:W-:Y:S01]  /*6b20*/  IADD3.X R3, PT, PT, R33, UR59, RZ, P1, !PT ;  /* 0x0000003b21037c10 */ /* 0x000fe20008ffe4ff */
[----:B------:R1:W2:Y:S01]  /*6b30*/  @!P0 LDG.E.U8 R241, desc[UR6][R30.64] ;  /* 0x000000061ef18981 */ /* 0x0002a2000c1e1100 */
[----:B------:R-:W-:-:S02]  /*6b40*/  IADD3 RZ, P3, PT, R32, UR34, RZ ;  /* 0x0000002220ff7c10 */ /* 0x000fc4000ff7e0ff */
[C---:B------:R-:W-:Y:S01]  /*6b50*/  IADD3 RZ, P1, PT, R32.reuse, UR32, RZ ;  /* 0x0000002020ff7c10 */ /* 0x040fe2000ff3e0ff */
[C---:B0-----:R-:W-:Y:S01]  /*6b60*/  VIADD R28, R32.reuse, UR33 ;  /* 0x00000021201c7c36 */ /* 0x041fe20008000000 */
[C---:B------:R-:W-:Y:S01]  /*6b70*/  IADD3.X R29, PT, PT, R33.reuse, UR63, RZ, P2, !PT ;  /* 0x0000003f211d7c10 */ /* 0x040fe200097fe4ff */
[----:B------:R0:W2:Y:S01]  /*6b80*/  @!P0 LDG.E.U8 R152, desc[UR6][R2.64] ;  /* 0x0000000602988981 */ /* 0x0000a2000c1e1100 */
[----:B------:R-:W-:Y:S02]  /*6b90*/  PRMT R172, RZ, 0x7610, R172 ;  /* 0x00007610ffac7816 */ /* 0x000fe400000000ac */
[----:B------:R-:W-:Y:S01]  /*6ba0*/  PRMT R153, RZ, 0x7610, R153 ;  /* 0x00007610ff997816 */ /* 0x000fe20000000099 */
[C---:B-1----:R-:W-:Y:S01]  /*6bb0*/  VIADD R30, R32.reuse, UR34 ;  /* 0x00000022201e7c36 */ /* 0x042fe20008000000 */
[C---:B------:R-:W-:Y:S01]  /*6bc0*/  IADD3.X R31, PT, PT, R33.reuse, UR64, RZ, P3, !PT ;  /* 0x00000040211f7c10 */ /* 0x040fe20009ffe4ff */
[----:B------:R1:W2:Y:S01]  /*6bd0*/  @!P0 LDG.E.U8 R158, desc[UR6][R28.64] ;  /* 0x000000061c9e8981 */ /* 0x0002a2000c1e1100 */
[C---:B------:R-:W-:Y:S01]  /*6be0*/  IADD3 RZ, P2, PT, R32.reuse, UR13, RZ ;  /* 0x0000000d20ff7c10 */ /* 0x040fe2000ff5e0ff */
[C---:B0-----:R-:W-:Y:S01]  /*6bf0*/  VIADD R2, R32.reuse, UR32 ;  /* 0x0000002020027c36 */ /* 0x041fe20008000000 */
[----:B------:R-:W-:Y:S01]  /*6c00*/  IADD3.X R3, PT, PT, R33, UR62, RZ, P1, !PT ;  /* 0x0000003e21037c10 */ /* 0x000fe20008ffe4ff */
[----:B------:R0:W2:Y:S01]  /*6c10*/  @!P0 LDG.E.U8 R172, desc[UR6][R30.64] ;  /* 0x000000061eac8981 */ /* 0x0000a2000c1e1100 */
[----:B------:R-:W-:-:S02]  /*6c20*/  IADD3 RZ, P1, PT, R32, UR12, RZ ;  /* 0x0000000c20ff7c10 */ /* 0x000fc4000ff3e0ff */
[C---:B-1----:R-:W-:Y:S01]  /*6c30*/  IADD3 R28, P3, PT, R32.reuse, UR36, RZ ;  /* 0x00000024201c7c10 */ /* 0x042fe2000ff7e0ff */
[----:B------:R1:W2:Y:S01]  /*6c40*/  @!P0 LDG.E.U8 R153, desc[UR6][R2.64] ;  /* 0x0000000602998981 */ /* 0x0002a2000c1e1100 */
[----:B------:R-:W-:Y:S02]  /*6c50*/  PRMT R162, RZ, 0x7610, R162 ;  /* 0x00007610ffa27816 */ /* 0x000fe400000000a2 */
[----:B------:R-:W-:Y:S02]  /*6c60*/  PRMT R156, RZ, 0x7610, R156 ;  /* 0x00007610ff9c7816 */ /* 0x000fe4000000009c */
[----:B------:R-:W-:Y:S01]  /*6c70*/  PRMT R175, RZ, 0x7610, R175 ;  /* 0x00007610ffaf7816 */ /* 0x000fe200000000af */
[C---:B0-----:R-:W-:Y:S01]  /*6c80*/  VIADD R30, R32.reuse, UR13 ;  /* 0x0000000d201e7c36 */ /* 0x041fe20008000000 */
[C---:B------:R-:W-:Y:S02]  /*6c90*/  IADD3.X R31, PT, PT, R33.reuse, UR43, RZ, P2, !PT ;  /* 0x0000002b211f7c10 */ /* 0x040fe400097fe4ff */
[C---:B------:R-:W-:Y:S01]  /*6ca0*/  IADD3.X R29, PT, PT, R33.reuse, UR66, RZ, P3, !PT ;  /* 0x00000042211d7c10 */ /* 0x040fe20009ffe4ff */
[C---:B-1----:R-:W-:Y:S01]  /*6cb0*/  VIADD R2, R32.reuse, UR12 ;  /* 0x0000000c20027c36 */ /* 0x042fe20008000000 */
[----:B------:R-:W-:Y:S01]  /*6cc0*/  IADD3.X R3, PT, PT, R33, UR42, RZ, P1, !PT ;  /* 0x0000002a21037c10 */ /* 0x000fe20008ffe4ff */
[----:B------:R0:W2:Y:S04]  /*6cd0*/  @!P0 LDG.E.U8 R162, desc[UR6][R30.64] ;  /* 0x000000061ea28981 */ /* 0x0000a8000c1e1100 */
[----:B------:R1:W2:Y:S04]  /*6ce0*/  @!P0 LDG.E.U8 R156, desc[UR6][R28.64] ;  /* 0x000000061c9c8981 */ /* 0x0002a8000c1e1100 */
[----:B------:R1:W2:Y:S01]  /*6cf0*/  @!P0 LDG.E.U8 R175, desc[UR6][R2.64] ;  /* 0x0000000602af8981 */ /* 0x0002a2000c1e1100 */
[----:B0-----:R-:W-:-:S02]  /*6d00*/  IADD3 R30, P3, PT, R32, R170, RZ ;  /* 0x000000aa201e7210 */ /* 0x001fc40007f7e0ff */
[C---:B-1----:R-:W-:Y:S02]  /*6d10*/  IADD3 R28, P2, PT, R32.reuse, R168, RZ ;  /* 0x000000a8201c7210 */ /* 0x042fe40007f5e0ff */
[----:B------:R-:W-:-:S03]  /*6d20*/  IADD3 R2, P1, PT, R32, UR37, RZ ;  /* 0x0000002520027c10 */ /* 0x000fc6000ff3e0ff */
[C---:B------:R-:W-:Y:S01]  /*6d30*/  IMAD.X R29, R33.reuse, 0x1, R167, P2 ;  /* 0x00000001211d7824 */ /* 0x040fe200010e06a7 */
[----:B------:R-:W-:Y:S01]  /*6d40*/  PRMT R161, RZ, 0x7610, R161 ;  /* 0x00007610ffa17816 */ /* 0x000fe200000000a1 */
[C---:B------:R-:W-:Y:S01]  /*6d50*/  IMAD.X R31, R33.reuse, 0x1, R169, P3 ;  /* 0x00000001211f7824 */ /* 0x040fe200018e06a9 */
[----:B------:R-:W-:Y:S02]  /*6d60*/  PRMT R157, RZ, 0x7610, R157 ;  /* 0x00007610ff9d7816 */ /* 0x000fe4000000009d */
[----:B------:R-:W-:Y:S02]  /*6d70*/  PRMT R248, RZ, 0x7610, R248 ;  /* 0x00007610fff87816 */ /* 0x000fe400000000f8 */
[----:B------:R-:W-:Y:S02]  /*6d80*/  IADD3.X R3, PT, PT, R33, UR67, RZ, P1, !PT ;  /* 0x0000004321037c10 */ /* 0x000fe40008ffe4ff */
[----:B------:R0:W2:Y:S04]  /*6d90*/  @!P0 LDG.E.U8 R157, desc[UR6][R28.64] ;  /* 0x000000061c9d8981 */ /* 0x0000a8000c1e1100 */
[----:B------:R1:W2:Y:S04]  /*6da0*/  @!P0 LDG.E.U8 R161, desc[UR6][R2.64] ;  /* 0x0000000602a18981 */ /* 0x0002a8000c1e1100 */
[----:B------:R1:W2:Y:S01]  /*6db0*/  @!P0 LDG.E.U8 R248, desc[UR6][R30.64] ;  /* 0x000000061ef88981 */ /* 0x0002a2000c1e1100 */
[----:B0-----:R-:W-:-:S02]  /*6dc0*/  IADD3 R28, P2, PT, R32, UR38, RZ ;  /* 0x00000026201c7c10 */ /* 0x001fc4000ff5e0ff */
[C---:B-1----:R-:W-:Y:S02]  /*6dd0*/  IADD3 R2, P1, PT, R32.reuse, UR35, RZ ;  /* 0x0000002320027c10 */ /* 0x042fe4000ff3e0ff */
[----:B------:R-:W-:Y:S02]  /*6de0*/  IADD3 R30, P3, PT, R32, UR39, RZ ;  /* 0x00000027201e7c10 */ /* 0x000fe4000ff7e0ff */
[----:B------:R-:W-:Y:S02]  /*6df0*/  PRMT R242, RZ, 0x7610, R242 ;  /* 0x00007610fff27816 */ /* 0x000fe400000000f2 */
[----:B------:R-:W-:Y:S02]  /*6e00*/  PRMT R40, RZ, 0x7610, R40 ;  /* 0x00007610ff287816 */ /* 0x000fe40000000028 */
[----:B------:R-:W-:Y:S02]  /*6e10*/  PRMT R38, RZ, 0x7610, R38 ;  /* 0x00007610ff267816 */ /* 0x000fe40000000026 */
[----:B------:R-:W-:-:S02]  /*6e20*/  IADD3.X R3, PT, PT, R33, UR65, RZ, P1, !PT ;  /* 0x0000004121037c10 */ /* 0x000fc40008ffe4ff */
[C---:B------:R-:W-:Y:S02]  /*6e30*/  IADD3.X R29, PT, PT, R33.reuse, UR68, RZ, P2, !PT ;  /* 0x00000044211d7c10 */ /* 0x040fe400097fe4ff */
[----:B------:R-:W-:Y:S01]  /*6e40*/  IADD3.X R31, PT, PT, R33, UR71, RZ, P3, !PT ;  /* 0x00000047211f7c10 */ /* 0x000fe20009ffe4ff */
[----:B------:R0:W2:Y:S01]  /*6e50*/  @!P0 LDG.E.U8 R242, desc[UR6][R2.64] ;  /* 0x0000000602f28981 */ /* 0x0000a2000c1e1100 */
[C---:B------:R-:W-:Y:S02]  /*6e60*/  IADD3 RZ, P3, PT, R32.reuse, UR18, RZ ;  /* 0x0000001220ff7c10 */ /* 0x040fe4000ff7e0ff */
[C---:B------:R-:W-:Y:S01]  /*6e70*/  IADD3 RZ, P2, PT, R32.reuse, UR11, RZ ;  /* 0x0000000b20ff7c10 */ /* 0x040fe2000ff5e0ff */
[----:B------:R1:W2:Y:S01]  /*6e80*/  @!P0 LDG.E.U8 R40, desc[UR6][R28.64] ;  /* 0x000000061c288981 */ /* 0x0002a2000c1e1100 */
[C---:B------:R-:W-:Y:S02]  /*6e90*/  IADD3 RZ, P1, PT, R32.reuse, UR10, RZ ;  /* 0x0000000a20ff7c10 */ /* 0x040fe4000ff3e0ff */
[----:B------:R-:W-:Y:S01]  /*6ea0*/  PRMT R42, RZ, 0x7610, R42 ;  /* 0x00007610ff2a7816 */ /* 0x000fe2000000002a */
[----:B------:R1:W2:Y:S01]  /*6eb0*/  @!P0 LDG.E.U8 R38, desc[UR6][R30.64] ;  /* 0x000000061e268981 */ /* 0x0002a2000c1e1100 */
[----:B------:R-:W-:Y:S01]  /*6ec0*/  PRMT R244, RZ, 0x7610, R244 ;  /* 0x00007610fff47816 */ /* 0x000fe200000000f4 */
[----:B0-----:R-:W-:Y:S01]  /*6ed0*/  VIADD R2, R32, UR18 ;  /* 0x0000001220027c36 */ /* 0x001fe20008000000 */
[----:B------:R-:W-:-:S02]  /*6ee0*/  PRMT R249, RZ, 0x7610, R249 ;  /* 0x00007610fff97816 */ /* 0x000fc400000000f9 */
[C---:B------:R-:W-:Y:S01]  /*6ef0*/  IADD3.X R3, PT, PT, R33.reuse, UR48, RZ, P3, !PT ;  /* 0x0000003021037c10 */ /* 0x040fe20009ffe4ff */
[C---:B-1----:R-:W-:Y:S01]  /*6f00*/  VIADD R28, R32.reuse, UR11 ;  /* 0x0000000b201c7c36 */ /* 0x042fe20008000000 */
[C---:B------:R-:W-:Y:S01]  /*6f10*/  IADD3.X R29, PT, PT, R33.reuse, UR41, RZ, P2, !PT ;  /* 0x00000029211d7c10 */ /* 0x040fe200097fe4ff */
[----:B------:R-:W-:Y:S01]  /*6f20*/  VIADD R30, R32, UR10 ;  /* 0x0000000a201e7c36 */ /* 0x000fe20008000000 */
[----:B------:R-:W-:Y:S01]  /*6f30*/  IADD3.X R31, PT, PT, R33, UR40, RZ, P1, !PT ;  /* 0x00000028211f7c10 */ /* 0x000fe20008ffe4ff */
[----:B------:R0:W3:Y:S04]  /*6f40*/  @!P0 LDG.E.U8 R42, desc[UR6][R2.64] ;  /* 0x00000006022a8981 */ /* 0x0000e8000c1e1100 */
[----:B------:R1:W3:Y:S04]  /*6f50*/  @!P0 LDG.E.U8 R244, desc[UR6][R28.64] ;  /* 0x000000061cf48981 */ /* 0x0002e8000c1e1100 */
[----:B------:R5:W3:Y:S01]  /*6f60*/  @!P0 LDG.E.U8 R249, desc[UR6][R30.64] ;  /* 0x000000061ef98981 */ /* 0x000ae2000c1e1100 */
[----:B0-----:R-:W-:-:S02]  /*6f70*/  LOP3.LUT R2, R206, 0x3, RZ, 0xc0, !PT ;  /* 0x00000003ce027812 */ /* 0x001fc400078ec0ff */
[--C-:B------:R-:W-:Y:S02]  /*6f80*/  SHF.R.U32.HI R3, RZ, 0x2, R206.reuse ;  /* 0x00000002ff037819 */ /* 0x100fe400000116ce */
[----:B------:R-:W-:Y:S01]  /*6f90*/  LOP3.LUT R199, R206, 0x20, RZ, 0xc0, !PT ;  /* 0x00000020cec77812 */ /* 0x000fe200078ec0ff */
[C---:B-1----:R-:W-:Y:S01]  /*6fa0*/  IMAD.SHL.U32 R29, R2.reuse, 0x200, RZ ;  /* 0x00000200021d7824 */ /* 0x042fe200078e00ff */
[----:B------:R-:W-:Y:S02]  /*6fb0*/  SHF.R.S32.HI R28, RZ, 0x2, R206 ;  /* 0x00000002ff1c7819 */ /* 0x000fe400000114ce */
[----:B------:R-:W-:Y:S02]  /*6fc0*/  SGXT.U32 R3, R3, 0x3 ;  /* 0x000000030303781a */ /* 0x000fe40000000000 */
[----:B------:R-:W-:Y:S01]  /*6fd0*/  SHF.R.U32.HI R199, RZ, 0x1, R199 ;  /* 0x00000001ffc77819 */ /* 0x000fe200000116c7 */
[----:B------:R-:W-:Y:S01]  /*6fe0*/  IMAD.SHL.U32 R2, R2, 0x20, RZ ;  /* 0x0000002002027824 */ /* 0x000fe200078e00ff */
[----:B------:R-:W-:-:S02]  /*6ff0*/  SGXT R28, R28, 0x1 ;  /* 0x000000011c1c781a */ /* 0x000fc40000000200 */
[----:B------:R-:W-:Y:S01]  /*7000*/  LOP3.LUT R199, R199, R29, R3, 0xfe, !PT ;  /* 0x0000001dc7c77212 */ /* 0x000fe200078efe03 */
[C---:B------:R-:W-:Y:S02]  /*7010*/  IMAD.SHL.U32 R3, R206.reuse, 0x2, RZ ;  /* 0x00000002ce037824 */ /* 0x040fe400078e00ff */
[----:B------:R-:W-:Y:S01]  /*7020*/  IMAD.SHL.U32 R206, R206, 0x10, RZ ;  /* 0x00000010cece7824 */ /* 0x000fe200078e00ff */
[----:B------:R-:W-:Y:S02]  /*7030*/  LOP3.LUT R28, R2, 0x90, R28, 0xf8, !PT ;  /* 0x00000090021c7812 */ /* 0x000fe400078ef81c */
[----:B------:R-:W-:Y:S02]  /*7040*/  LOP3.LUT R199, R199, R2, RZ, 0xfc, !PT ;  /* 0x00000002c7c77212 */ /* 0x000fe400078efcff */
[----:B------:R-:W-:Y:S02]  /*7050*/  LOP3.LUT R2, R206, 0x100, RZ, 0xc0, !PT ;  /* 0x00000100ce027812 */ /* 0x000fe400078ec0ff */
[----:B------:R-:W-:Y:S01]  /*7060*/  LOP3.LUT R28, R28, 0x10, R3, 0x78, !PT ;  /* 0x000000101c1c7812 */ /* 0x000fe200078e7803 */
[----:B------:R-:W-:Y:S01]  /*7070*/  LDS.U8 R32, [R199+UR69] ;  /* 0x00000045c7207984 */ /* 0x000fe20008000000 */
[----:B------:R-:W-:-:S02]  /*7080*/  LOP3.LUT R191, R199, 0x10, RZ, 0x3c, !PT ;  /* 0x00000010c7bf7812 */ /* 0x000fc400078e3cff */
[----:B------:R-:W-:Y:S01]  /*7090*/  IADD3 R28, PT, PT, R28, UR69, R2 ;  /* 0x000000451c1c7c10 */ /* 0x000fe2000fffe002 */
[----:B------:R-:W0:Y:S01]  /*70a0*/  LDS.U8 R33, [R199+UR69+0x88] ;  /* 0x00008845c7217984 */ /* 0x000e220008000000 */
[C---:B------:R-:W-:Y:S02]  /*70b0*/  LOP3.LUT R29, R199.reuse, 0x20, RZ, 0x3c, !PT ;  /* 0x00000020c71d7812 */ /* 0x040fe400078e3cff */
[C---:B------:R-:W-:Y:S01]  /*70c0*/  LOP3.LUT R203, R199.reuse, 0x30, RZ, 0x3c, !PT ;  /* 0x00000030c7cb7812 */ /* 0x040fe200078e3cff */
[----:B------:R-:W-:Y:S01]  /*70d0*/  LDS.U8 R34, [R199+UR69+0x8] ;  /* 0x00000845c7227984 */ /* 0x000fe20008000000 */
[C---:B------:R-:W-:Y:S02]  /*70e0*/  LOP3.LUT R178, R199.reuse, 0x40, RZ, 0x3c, !PT ;  /* 0x00000040c7b27812 */ /* 0x040fe400078e3cff */
[C---:B------:R-:W-:Y:S01]  /*70f0*/  LOP3.LUT R211, R199.reuse, 0x50, RZ, 0x3c, !PT ;  /* 0x00000050c7d37812 */ /* 0x040fe200078e3cff */
[----:B------:R-:W1:Y:S01]  /*7100*/  LDS.U8 R35, [R199+UR69+0x80] ;  /* 0x00008045c7237984 */ /* 0x000e620008000000 */
[----:B------:R-:W-:-:S03]  /*7110*/  LOP3.LUT R171, R199, 0x60, RZ, 0x3c, !PT ;  /* 0x00000060c7ab7812 */ /* 0x000fc600078e3cff */
[----:B------:R-:W-:Y:S04]  /*7120*/  LDS.U8 R36, [R199+UR69+0x800] ;  /* 0x00080045c7247984 */ /* 0x000fe80008000000 */
[----:B------:R-:W0:Y:S04]  /*7130*/  LDS.U8 R37, [R199+UR69+0x888] ;  /* 0x00088845c7257984 */ /* 0x000e280008000000 */
[----:B------:R-:W-:Y:S04]  /*7140*/  LDS.U8 R2, [R199+UR69+0x808] ;  /* 0x00080845c7027984 */ /* 0x000fe80008000000 */
[----:B------:R1:W-:Y:S04]  /*7150*/  LDS.U8 R3, [R199+UR69+0x880] ;  /* 0x00088045c7037984 */ /* 0x0003e80008000000 */
[----:B------:R-:W-:Y:S01]  /*7160*/  LDS.U8 R198, [R191+UR69+0x100] ;  /* 0x00010045bfc67984 */ /* 0x000fe20008000000 */
[----:B-1----:R-:W-:-:S03]  /*7170*/  LOP3.LUT R199, R199, 0x70, RZ, 0x3c, !PT ;  /* 0x00000070c7c77812 */ /* 0x002fc600078e3cff */
[----:B------:R-:W-:Y:S04]  /*7180*/  LDS.U8 R197, [R191+UR69+0x188] ;  /* 0x00018845bfc57984 */ /* 0x000fe80008000000 */
[----:B------:R-:W-:Y:S04]  /*7190*/  LDS.U8 R196, [R191+UR69+0x108] ;  /* 0x00010845bfc47984 */ /* 0x000fe80008000000 */
[----:B------:R-:W-:Y:S04]  /*71a0*/  LDS.U8 R195, [R191+UR69+0x180] ;  /* 0x00018045bfc37984 */ /* 0x000fe80008000000 */
[----:B------:R-:W-:Y:S04]  /*71b0*/  LDS.U8 R194, [R191+UR69+0x900] ;  /* 0x00090045bfc27984 */ /* 0x000fe80008000000 */
[----:B------:R-:W-:Y:S04]  /*71c0*/  LDS.U8 R193, [R191+UR69+0x988] ;  /* 0x00098845bfc17984 */ /* 0x000fe80008000000 */
[----:B------:R-:W-:Y:S04]  /*71d0*/  LDS.U8 R192, [R191+UR69+0x908] ;  /* 0x00090845bfc07984 */ /* 0x000fe80008000000 */
[----:B------:R-:W-:Y:S04]  /*71e0*/  LDS.U8 R228, [R29+UR69] ;  /* 0x000000451de47984 */ /* 0x000fe80008000000 */
[----:B------:R-:W-:Y:S04]  /*71f0*/  LDS.U8 R150, [R29+UR69+0x88] ;  /* 0x000088451d967984 */ /* 0x000fe80008000000 */
[----:B-----5:R-:W-:Y:S04]  /*7200*/  LDS.U8 R31, [R29+UR69+0x8] ;  /* 0x000008451d1f7984 */ /* 0x020fe80008000000 */
[----:B------:R-:W1:Y:S04]  /*7210*/  LDS.U8 R231, [R29+UR69+0x80] ;  /* 0x000080451de77984 */ /* 0x000e680008000000 */
[----:B------:R-:W-:Y:S04]  /*7220*/  LDS.U8 R30, [R29+UR69+0x800] ;  /* 0x000800451d1e7984 */ /* 0x000fe80008000000 */
[----:B------:R-:W5:Y:S04]  /*7230*/  LDS.U8 R230, [R29+UR69+0x888] ;  /* 0x000888451de67984 */ /* 0x000f680008000000 */
[----:B------:R-:W-:Y:S04]  /*7240*/  LDS.U8 R233, [R29+UR69+0x808] ;  /* 0x000808451de97984 */ /* 0x000fe80008000000 */
[----:B------:R-:W-:Y:S04]  /*7250*/  LDS.U8 R210, [R203+UR69+0x100] ;  /* 0x00010045cbd27984 */ /* 0x000fe80008000000 */
        /* <DEDUP_REMOVED lines=35> */
[----:B------:R-:W0:Y:S04]  /*7490*/  LDS.U8 R29, [R29+UR69+0x880] ;  /* 0x000880451d1d7984 */ /* 0x000e280008000000 */
[----:B------:R-:W-:Y:S04]  /*74a0*/  LDS.U8 R203, [R203+UR69+0x980] ;  /* 0x00098045cbcb7984 */ /* 0x000fe80008000000 */
[----:B------:R-:W-:Y:S04]  /*74b0*/  LDS.U8 R178, [R178+UR69+0x880] ;  /* 0x00088045b2b27984 */ /* 0x000fe80008000000 */
[----:B------:R-:W-:Y:S04]  /*74c0*/  LDS.U8 R211, [R211+UR69+0x980] ;  /* 0x00098045d3d37984 */ /* 0x000fe80008000000 */
[----:B------:R-:W-:Y:S04]  /*74d0*/  LDS.U8 R171, [R171+UR69+0x880] ;  /* 0x00088045abab7984 */ /* 0x000fe80008000000 */
[----:B------:R-:W-:Y:S01]  /*74e0*/  LDS.U8 R199, [R199+UR69+0x980] ;  /* 0x00098045c7c77984 */ /* 0x000fe20008000000 */
[----:B------:R-:W-:Y:S06]  /*74f0*/  BAR.SYNC.DEFER_BLOCKING 0x0 ;  /* 0x0000000000007b1d */ /* 0x000fec0000010000 */
[----:B--2---:R-:W-:Y:S04]  /*7500*/  STS.U8 [R39+UR69], R248 ;  /* 0x000000f827007988 */ /* 0x004fe80008000045 */
[----:B------:R-:W-:Y:S04]  /*7510*/  STS.U8 [R39+UR69+0x40], R157 ;  /* 0x0000409d27007988 */ /* 0x000fe80008000045 */
[----:B------:R-:W-:Y:S04]  /*7520*/  STS.U8 [R39+UR69+0x100], R161 ;  /* 0x000100a127007988 */ /* 0x000fe80008000045 */
[----:B------:R-:W-:Y:S04]  /*7530*/  STS.U8 [R39+UR69+0x140], R156 ;  /* 0x0001409c27007988 */ /* 0x000fe80008000045 */
[----:B------:R-:W-:Y:S04]  /*7540*/  STS.U8 [R39+UR69+0x200], R158 ;  /* 0x0002009e27007988 */ /* 0x000fe80008000045 */
[----:B------:R-:W-:Y:S04]  /*7550*/  STS.U8 [R39+UR69+0x240], R153 ;  /* 0x0002409927007988 */ /* 0x000fe80008000045 */
[----:B------:R-:W-:Y:S04]  /*7560*/  STS.U8 [R39+UR69+0x300], R152 ;  /* 0x0003009827007988 */ /* 0x000fe80008000045 */
[----:B------:R2:W-:Y:S04]  /*7570*/  STS.U8 [R39+UR69+0x340], R174 ;  /* 0x000340ae27007988 */ /* 0x0005e80008000045 */
[----:B------:R-:W-:Y:S04]  /*7580*/  STS.U8 [R39+UR69+0x400], R163 ;  /* 0x000400a327007988 */ /* 0x000fe80008000045 */
[----:B------:R-:W-:Y:S04]  /*7590*/  STS.U8 [R39+UR69+0x440], R159 ;  /* 0x0004409f27007988 */ /* 0x000fe80008000045 */
[----:B------:R-:W-:Y:S04]  /*75a0*/  STS.U8 [R39+UR69+0x500], R247 ;  /* 0x000500f727007988 */ /* 0x000fe80008000045 */
[----:B------:R-:W-:Y:S04]  /*75b0*/  STS.U8 [R39+UR69+0x540], R160 ;  /* 0x000540a027007988 */ /* 0x000fe80008000045 */
[----:B------:R-:W-:Y:S04]  /*75c0*/  STS.U8 [R39+UR69+0x600], R246 ;  /* 0x000600f627007988 */ /* 0x000fe80008000045 */
[----:B----4-:R-:W-:Y:S04]  /*75d0*/  STS.U8 [R39+UR69+0x640], R245 ;  /* 0x000640f527007988 */ /* 0x010fe80008000045 */
        /* <DEDUP_REMOVED lines=11> */
[----:B------:R-:W-:Y:S04]  /*7690*/  STS.U8 [R149+UR69+0x4c0], R43 ;  /* 0x0004c02b95007988 */ /* 0x000fe80008000045 */
[----:B------:R-:W-:Y:S04]  /*76a0*/  STS.U8 [R149+UR69+0x580], R151 ;  /* 0x0005809795007988 */ /* 0x000fe80008000045 */
[----:B---3--:R-:W-:Y:S04]  /*76b0*/  STS.U8 [R149+UR69+0x5c0], R42 ;  /* 0x0005c02a95007988 */ /* 0x008fe80008000045 */
[----:B------:R-:W-:Y:S04]  /*76c0*/  STS.U8 [R149+UR69+0x680], R41 ;  /* 0x0006802995007988 */ /* 0x000fe80008000045 */
[----:B------:R3:W-:Y:S04]  /*76d0*/  STS.U8 [R149+UR69+0x6c0], R173 ;  /* 0x0006c0ad95007988 */ /* 0x0007e80008000045 */
[----:B------:R-:W-:Y:S04]  /*76e0*/  STS.U8 [R149+UR69+0x780], R244 ;  /* 0x000780f495007988 */ /* 0x000fe80008000045 */
[----:B------:R-:W-:Y:S01]  /*76f0*/  STS.U8 [R149+UR69+0x7c0], R249 ;  /* 0x0007c0f995007988 */ /* 0x000fe20008000045 */
[----:B------:R-:W-:Y:S01]  /*7700*/  BAR.SYNC.DEFER_BLOCKING 0x0 ;  /* 0x0000000000007b1d */ /* 0x000fe20000010000 */
[----:B0-----:R-:W-:-:S02]  /*7710*/  IMAD R32, R33, 0x100, R32 ;  /* 0x0000010021207824 */ /* 0x001fc400078e0220 */
[----:B------:R-:W-:Y:S02]  /*7720*/  IMAD R34, R35, 0x100, R34 ;  /* 0x0000010023227824 */ /* 0x000fe400078e0222 */
[----:B--2---:R-:W-:Y:S01]  /*7730*/  IMAD R174, R37, 0x100, R36 ;  /* 0x0000010025ae7824 */ /* 0x004fe200078e0224 */
[----:B----4-:R-:W-:Y:S01]  /*7740*/  F2FP.F16.E4M3.UNPACK_B R172, R32 ;  /* 0x00000020ffac723e */ /* 0x010fe200020006ff */
[----:B-1----:R-:W-:Y:S01]  /*7750*/  IMAD R231, R231, 0x100, R31 ;  /* 0x00000100e7e77824 */ /* 0x002fe200078e021f */
[----:B---3--:R-:W-:Y:S01]  /*7760*/  F2FP.F16.E4M3.UNPACK_B R173, R34 ;  /* 0x00000022ffad723e */ /* 0x008fe200020006ff */
[----:B-----5:R-:W-:Y:S02]  /*7770*/  IMAD R230, R230, 0x100, R30 ;  /* 0x00000100e6e67824 */ /* 0x020fe400078e021e */
[----:B------:R-:W-:Y:S01]  /*7780*/  IMAD R233, R29, 0x100, R233 ;  /* 0x000001001de97824 */ /* 0x000fe200078e02e9 */
[----:B------:R-:W0:Y:S04]  /*7790*/  LDSM.16.M88.4 R40, [R28] ;  /* 0x000000001c28783b */ /* 0x000e280000000200 */
[----:B------:R-:W-:Y:S04]  /*77a0*/  LDSM.16.M88.4 R36, [R28+0x200] ;  /* 0x000200001c24783b */ /* 0x000fe80000000200 */
[----:B------:R-:W1:Y:S04]  /*77b0*/  LDSM.16.M88.4 R32, [R28+0x400] ;  /* 0x000400001c20783b */ /* 0x000e680000000200 */
[----:B------:R-:W2:Y:S01]  /*77c0*/  LDSM.16.M88.4 R28, [R28+0x600] ;  /* 0x000600001c1c783b */ /* 0x000ea20000000200 */
[----:B------:R-:W-:Y:S01]  /*77d0*/  IMAD R2, R3, 0x100, R2 ;  /* 0x0000010003027824 */ /* 0x000fe200078e0202 */
[----:B------:R-:W-:-:S04]  /*77e0*/  F2FP.F16.E4M3.UNPACK_B R174, R174 ;  /* 0x000000aeffae723e */ /* 0x000fc800020006ff */
[----:B------:R-:W-:Y:S01]  /*77f0*/  F2FP.F16.E4M3.UNPACK_B R175, R2 ;  /* 0x00000002ffaf723e */ /* 0x000fe200020006ff */
[----:B------:R-:W-:Y:S01]  /*7800*/  IMAD R228, R150, 0x100, R228 ;  /* 0x0000010096e47824 */ /* 0x000fe200078e02e4 */
[----:B0-----:R-:W-:Y:S02]  /*7810*/  F2FP.F16.E4M3.UNPACK_B R148, R40 ;  /* 0x00000028ff94723e */ /* 0x001fe400020006ff */
[----:B------:R-:W-:Y:S02]  /*7820*/  F2FP.F16.E4M3.UNPACK_B R149, R41 ;  /* 0x00000029ff95723e */ /* 0x000fe400020006ff */
[----:B------:R-:W-:Y:S02]  /*7830*/  F2FP.F16.E4M3.UNPACK_B R2, R42 ;  /* 0x0000002aff02723e */ /* 0x000fe400020006ff */
[----:B------:R-:W-:-:S03]  /*7840*/  F2FP.F16.E4M3.UNPACK_B R3, R43 ;  /* 0x0000002bff03723e */ /* 0x000fc600020006ff */
[C---:B------:R-:W-:Y:S01]  /*7850*/  HMMA.16816.F32 R160, R172.reuse, R148, R24 ;  /* 0x00000094aca0723c */ /* 0x040fe20000001818 */
[----:B-1----:R-:W-:Y:S02]  /*7860*/  F2FP.F16.E4M3.UNPACK_B R24, R32 ;  /* 0x00000020ff18723e */ /* 0x002fe400020006ff */
[----:B------:R-:W-:Y:S02]  /*7870*/  F2FP.F16.E4M3.UNPACK_B R25, R33 ;  /* 0x00000021ff19723e */ /* 0x000fe400020006ff */
[----:B------:R-:W-:Y:S02]  /*7880*/  F2FP.F16.E4M3.UNPACK_B R26, R34 ;  /* 0x00000022ff1a723e */ /* 0x000fe400020006ff */
[----:B------:R-:W-:Y:S01]  /*7890*/  F2FP.F16.E4M3.UNPACK_B R27, R35 ;  /* 0x00000023ff1b723e */ /* 0x000fe200020006ff */
[----:B------:R-:W-:Y:S01]  /*78a0*/  HMMA.16816.F32 R156, R172, R2, R20 ;  /* 0x00000002ac9c723c */ /* 0x000fe20000001814 */
[----:B------:R-:W-:Y:S02]  /*78b0*/  F2FP.F16.E4M3.UNPACK_B R20, R36 ;  /* 0x00000024ff14723e */ /* 0x000fe400020006ff */
[----:B------:R-:W-:-:S02]  /*78c0*/  F2FP.F16.E4M3.UNPACK_B R21, R37 ;  /* 0x00000025ff15723e */ /* 0x000fc400020006ff */
[----:B------:R-:W-:Y:S02]  /*78d0*/  F2FP.F16.E4M3.UNPACK_B R22, R38 ;  /* 0x00000026ff16723e */ /* 0x000fe400020006ff */
[----:B------:R-:W-:Y:S02]  /*78e0*/  F2FP.F16.E4M3.UNPACK_B R23, R39 ;  /* 0x00000027ff17723e */ /* 0x000fe400020006ff */
[----:B--2---:R-:W-:Y:S02]  /*78f0*/  F2FP.F16.E4M3.UNPACK_B R150, R28 ;  /* 0x0000001cff96723e */ /* 0x004fe400020006ff */
[----:B------:R-:W-:Y:S02]  /*7900*/  F2FP.F16.E4M3.UNPACK_B R151, R29 ;  /* 0x0000001dff97723e */ /* 0x000fe400020006ff */
[----:B------:R-:W-:Y:S02]  /*7910*/  F2FP.F16.E4M3.UNPACK_B R152, R30 ;  /* 0x0000001eff98723e */ /* 0x000fe400020006ff */
[----:B------:R-:W-:Y:S01]  /*7920*/  F2FP.F16.E4M3.UNPACK_B R153, R31 ;  /* 0x0000001fff99723e */ /* 0x000fe200020006ff */
[C---:B------:R-:W-:Y:S08]  /*7930*/  HMMA.16816.F32 R16, R172.reuse, R20, R16 ;  /* 0x00000014ac10723c */ /* 0x040ff00000001810 */
[C---:B------:R-:W-:Y:S08]  /*7940*/  HMMA.16816.F32 R12, R172.reuse, R22, R12 ;  /* 0x00000016ac0c723c */ /* 0x040ff0000000180c */
[C---:B------:R-:W-:Y:S08]  /*7950*/  HMMA.16816.F32 R8, R172.reuse, R24, R8 ;  /* 0x00000018ac08723c */ /* 0x040ff00000001808 */
[C---:B------:R-:W-:Y:S08]  /*7960*/  HMMA.16816.F32 R4, R172.reuse, R26, R4 ;  /* 0x0000001aac04723c */ /* 0x040ff00000001804 */
[C---:B------:R-:W-:Y:S08]  /*7970*/  HMMA.16816.F32 R44, R172.reuse, R150, R44 ;  /* 0x00000096ac2c723c */ /* 0x040ff0000000182c */
[----:B------:R-:W-:Y:S01]  /*7980*/  HMMA.16816.F32 R48, R172, R152, R48 ;  /* 0x00000098ac30723c */ /* 0x000fe20000001830 */
[----:B------:R-:W-:-:S02]  /*7990*/  F2FP.F16.E4M3.UNPACK_B R172, R228 ;  /* 0x000000e4ffac723e */ /* 0x000fc400020006ff */
[----:B------:R-:W-:Y:S02]  /*79a0*/  F2FP.F16.E4M3.UNPACK_B R173, R231 ;  /* 0x000000e7ffad723e */ /* 0x000fe400020006ff */
[----:B------:R-:W-:Y:S02]  /*79b0*/  F2FP.F16.E4M3.UNPACK_B R174, R230 ;  /* 0x000000e6ffae723e */ /* 0x000fe400020006ff */
[----:B------:R-:W-:-:S07]  /*79c0*/  F2FP.F16.E4M3.UNPACK_B R175, R233 ;  /* 0x000000e9ffaf723e */ /* 0x000fce00020006ff */
[C---:B------:R-:W-:Y:S08]  /*79d0*/  HMMA.16816.F32 R128, R172.reuse, R148, R128 ;  /* 0x00000094ac80723c */ /* 0x040ff00000001880 */
[C---:B------:R-:W-:Y:S08]  /*79e0*/  HMMA.16816.F32 R132, R172.reuse, R2, R132 ;  /* 0x00000002ac84723c */ /* 0x040ff00000001884 */
[C---:B------:R-:W-:Y:S08]  /*79f0*/  HMMA.16816.F32 R52, R172.reuse, R20, R52 ;  /* 0x00000014ac34723c */ /* 0x040ff00000001834 */
[C---:B------:R-:W-:Y:S08]  /*7a00*/  HMMA.16816.F32 R56, R172.reuse, R22, R56 ;  /* 0x00000016ac38723c */ /* 0x040ff00000001838 */
[C---:B------:R-:W-:Y:S08]  /*7a10*/  HMMA.16816.F32 R60, R172.reuse, R24, R60 ;  /* 0x00000018ac3c723c */ /* 0x040ff0000000183c */
[C---:B------:R-:W-:Y:S08]  /*7a20*/  HMMA.16816.F32 R64, R172.reuse, R26, R64 ;  /* 0x0000001aac40723c */ /* 0x040ff00000001840 */
[C---:B------:R-:W-:Y:S08]  /*7a30*/  HMMA.16816.F32 R68, R172.reuse, R150, R68 ;  /* 0x00000096ac44723c */ /* 0x040ff00000001844 */
[----:B------:R-:W-:Y:S01]  /*7a40*/  HMMA.16816.F32 R72, R172, R152, R72 ;  /* 0x00000098ac48723c */ /* 0x000fe20000001848 */
[----:B------:R-:W-:-:S02]  /*7a50*/  IMAD R172, R181, 0x100, R180 ;  /* 0x00000100b5ac7824 */ /* 0x000fc400078e02b4 */
[----:B------:R-:W-:Y:S02]  /*7a60*/  IMAD R173, R182, 0x100, R184 ;  /* 0x00000100b6ad7824 */ /* 0x000fe400078e02b8 */
[----:B------:R-:W-:Y:S02]  /*7a70*/  IMAD R174, R179, 0x100, R177 ;  /* 0x00000100b3ae7824 */ /* 0x000fe400078e02b1 */
[----:B------:R-:W-:Y:S01]  /*7a80*/  IMAD R175, R178, 0x100, R183 ;  /* 0x00000100b2af7824 */ /* 0x000fe200078e02b7 */
[----:B------:R-:W-:Y:S02]  /*7a90*/  F2FP.F16.E4M3.UNPACK_B R172, R172 ;  /* 0x000000acffac723e */ /* 0x000fe400020006ff */
[----:B------:R-:W-:Y:S02]  /*7aa0*/  F2FP.F16.E4M3.UNPACK_B R173, R173 ;  /* 0x000000adffad723e */ /* 0x000fe400020006ff */
[----:B------:R-:W-:Y:S02]  /*7ab0*/  F2FP.F16.E4M3.UNPACK_B R174, R174 ;  /* 0x000000aeffae723e */ /* 0x000fe400020006ff */
[----:B------:R-:W-:Y:S01]  /*7ac0*/  F2FP.F16.E4M3.UNPACK_B R175, R175 ;  /* 0x000000afffaf723e */ /* 0x000fe200020006ff */
[----:B------:R-:W-:-:S06]  /*7ad0*/  IMAD R171, R171, 0x100, R176 ;  /* 0x00000100abab7824 */ /* 0x000fcc00078e02b0 */
        /* <DEDUP_REMOVED lines=10> */
[----:B------:R-:W-:Y:S01]  /*7b80*/  IMAD R174, R185, 0x100, R186 ;  /* 0x00000100b9ae7824 */ /* 0x000fe200078e02ba */
[----:B------:R-:W-:Y:S02]  /*7b90*/  F2FP.F16.E4M3.UNPACK_B R172, R172 ;  /* 0x000000acffac723e */ /* 0x000fe400020006ff */
[----:B------:R-:W-:Y:S02]  /*7ba0*/  F2FP.F16.E4M3.UNPACK_B R173, R173 ;  /* 0x000000adffad723e */ /* 0x000fe400020006ff */
[----:B------:R-:W-:Y:S02]  /*7bb0*/  F2FP.F16.E4M3.UNPACK_B R174, R174 ;  /* 0x000000aeffae723e */ /* 0x000fe400020006ff */
[----:B------:R-:W-:-:S07]  /*7bc0*/  F2FP.F16.E4M3.UNPACK_B R175, R171 ;  /* 0x000000abffaf723e */ /* 0x000fce00020006ff */
[----:B------:R-:W-:Y:S01]  /*7bd0*/  HMMA.16816.F32 R140, R172, R148, R140 ;  /* 0x00000094ac8c723c */ /* 0x000fe2000000188c */
[----:B------:R-:W-:Y:S02]  /*7be0*/  IMAD R148, R197, 0x100, R198 ;  /* 0x00000100c5947824 */ /* 0x000fe400078e02c6 */
[----:B------:R-:W-:-:S05]  /*7bf0*/  IMAD R149, R195, 0x100, R196 ;  /* 0x00000100c3957824 */ /* 0x000fca00078e02c4 */
[----:B------:R-:W-:Y:S01]  /*7c00*/  HMMA.16816.F32 R116, R172, R150, R116 ;  /* 0x00000096ac74723c */ /* 0x000fe20000001874 */
[----:B------:R-:W-:Y:S02]  /*7c10*/  IMAD R150, R193, 0x100, R194 ;  /* 0x00000100c1967824 */ /* 0x000fe400078e02c2 */
[----:B------:R-:W-:Y:S01]  /*7c20*/  IMAD R151, R191, 0x100, R192 ;  /* 0x00000100bf977824 */ /* 0x000fe200078e02c0 */
[----:B------:R-:W-:Y:S02]  /*7c30*/  F2FP.F16.E4M3.UNPACK_B R148, R148 ;  /* 0x00000094ff94723e */ /* 0x000fe400020006ff */
[----:B------:R-:W-:Y:S02]  /*7c40*/  F2FP.F16.E4M3.UNPACK_B R149, R149 ;  /* 0x00000095ff95723e */ /* 0x000fe400020006ff */
[----:B------:R-:W-:Y:S02]  /*7c50*/  F2FP.F16.E4M3.UNPACK_B R150, R150 ;  /* 0x00000096ff96723e */ /* 0x000fe400020006ff */
[----:B------:R-:W-:-:S02]  /*7c60*/  F2FP.F16.E4M3.UNPACK_B R151, R151 ;  /* 0x00000097ff97723e */ /* 0x000fc400020006ff */
[----:B------:R-:W-:Y:S02]  /*7c70*/  F2FP.F16.E4M3.UNPACK_B R40, R40.H1 ;  /* 0x00000028ff28723e */ /* 0x000fe400030006ff */
[----:B------:R-:W-:Y:S02]  /*7c80*/  F2FP.F16.E4M3.UNPACK_B R41, R41.H1 ;  /* 0x00000029ff29723e */ /* 0x000fe400030006ff */
[----:B------:R-:W-:Y:S02]  /*7c90*/  F2FP.F16.E4M3.UNPACK_B R42, R42.H1 ;  /* 0x0000002aff2a723e */ /* 0x000fe400030006ff */
[----:B------:R-:W-:Y:S02]  /*7ca0*/  F2FP.F16.E4M3.UNPACK_B R43, R43.H1 ;  /* 0x0000002bff2b723e */ /* 0x000fe400030006ff */
[----:B------:R-:W-:Y:S02]  /*7cb0*/  F2FP.F16.E4M3.UNPACK_B R36, R36.H1 ;  /* 0x00000024ff24723e */ /* 0x000fe400030006ff */
[----:B------:R-:W-:-:S02]  /*7cc0*/  F2FP.F16.E4M3.UNPACK_B R37, R37.H1 ;  /* 0x00000025ff25723e */ /* 0x000fc400030006ff */
        /* <DEDUP_REMOVED lines=9> */
[----:B------:R-:W-:Y:S01]  /*7d60*/  F2FP.F16.E4M3.UNPACK_B R31, R31.H1 ;  /* 0x0000001fff1f723e */ /* 0x000fe200030006ff */
[----:B------:R-:W-:Y:S02]  /*7d70*/  IMAD R209, R209, 0x100, R210 ;  /* 0x00000100d1d17824 */ /* 0x000fe400078e02d2 */
[----:B------:R-:W-:Y:S02]  /*7d80*/  IMAD R207, R207, 0x100, R208 ;  /* 0x00000100cfcf7824 */ /* 0x000fe400078e02d0 */
[----:B------:R-:W-:-:S02]  /*7d90*/  IMAD R205, R205, 0x100, R206 ;  /* 0x00000100cdcd7824 */ /* 0x000fc400078e02ce */
[----:B------:R-:W-:Y:S01]  /*7da0*/  IMAD R203, R203, 0x100, R204 ;  /* 0x00000100cbcb7824 */ /* 0x000fe200078e02cc */
[----:B------:R-:W-:Y:S01]  /*7db0*/  HMMA.16816.F32 R100, R172, R20, R100 ;  /* 0x00000014ac64723c */ /* 0x000fe20000001864 */
[----:B------:R-:W-:Y:S01]  /*7dc0*/  UIADD3 UR8, UP0, UPT, UR77, UR8, URZ ;  /* 0x000000084d087290 */ /* 0x000fe2000ff1e0ff */
[----:B------:R-:W-:-:S06]  /*7dd0*/  IMAD R217, R217, 0x100, R218 ;  /* 0x00000100d9d97824 */ /* 0x000fcc00078e02da */
[----:B------:R-:W-:Y:S01]  /*7de0*/  HMMA.16816.F32 R104, R172, R22, R104 ;  /* 0x00000016ac68723c */ /* 0x000fe20000001868 */
[----:B------:R-:W-:Y:S01]  /*7df0*/  IMAD R215, R215, 0x100, R216 ;  /* 0x00000100d7d77824 */ /* 0x000fe200078e02d8 */
[----:B------:R-:W-:Y:S01]  /*7e00*/  ULEA.HI.X.SX32 UR9, UR77, UR9, 0x1, UP0 ;  /* 0x000000094d097291 */ /* 0x000fe200080f0eff */
[----:B------:R-:W-:-:S05]  /*7e10*/  IMAD R213, R213, 0x100, R214 ;  /* 0x00000100d5d57824 */ /* 0x000fca00078e02d6 */
[----:B------:R-:W-:Y:S01]  /*7e20*/  HMMA.16816.F32 R108, R172, R24, R108 ;  /* 0x00000018ac6c723c */ /* 0x000fe2000000186c */
[----:B------:R-:W-:-:S07]  /*7e30*/  IMAD R211, R211, 0x100, R212 ;  /* 0x00000100d3d37824 */ /* 0x000fce00078e02d4 */
[----:B------:R-:W-:Y:S01]  /*7e40*/  HMMA.16816.F32 R112, R172, R26, R112 ;  /* 0x0000001aac70723c */ /* 0x000fe20000001870 */
[----:B------:R-:W-:-:S07]  /*7e50*/  USHF.R.S32.HI UR69, URZ, 0x1f, UR4 ;  /* 0x0000001fff457899 */ /* 0x000fce0008011404 */
[----:B------:R-:W-:Y:S01]  /*7e60*/  HMMA.16816.F32 R24, R148, R40, R160 ;  /* 0x000000289418723c */ /* 0x000fe200000018a0 */
[----:B------:R-:W-:-:S07]  /*7e70*/  UIADD3 UR10, UP0, UPT, UR4, UR10, URZ ;  /* 0x0000000a040a7290 */ /* 0x000fce000ff1e0ff */
[C---:B------:R-:W-:Y:S08]  /*7e80*/  HMMA.16816.F32 R20, R148.reuse, R42, R156 ;  /* 0x0000002a9414723c */ /* 0x040ff0000000189c */
        /* <DEDUP_REMOVED lines=9> */
[----:B------:R-:W-:Y:S01]  /*7f20*/  F2FP.F16.E4M3.UNPACK_B R151, R203 ;  /* 0x000000cbff97723e */ /* 0x000fe200020006ff */
[----:B------:R-:W-:Y:S01]  /*7f30*/  HMMA.16816.F32 R120, R172, R2, R120 ;  /* 0x00000002ac78723c */ /* 0x000fe20000001878 */
[----:B------:R-:W-:-:S07]  /*7f40*/  UIADD3.X UR40, UPT, UPT, UR69, UR40, URZ, UP0, !UPT ;  /* 0x0000002845287290 */ /* 0x000fce00087fe4ff */
[----:B------:R-:W-:Y:S01]  /*7f50*/  HMMA.16816.F32 R136, R172, R152, R136 ;  /* 0x00000098ac88723c */ /* 0x000fe20000001888 */
[----:B------:R-:W-:Y:S01]  /*7f60*/  UIADD3 UR16, UP0, UPT, UR4, UR16, URZ ;  /* 0x0000001004107290 */ /* 0x000fe2000ff1e0ff */
[----:B------:R-:W-:Y:S02]  /*7f70*/  IMAD R221, R221, 0x100, R222 ;  /* 0x00000100dddd7824 */ /* 0x000fe400078e02de */
[----:B------:R-:W-:-:S04]  /*7f80*/  IMAD R219, R219, 0x100, R220 ;  /* 0x00000100dbdb7824 */ /* 0x000fc800078e02dc */
[----:B------:R-:W-:Y:S01]  /*7f90*/  HMMA.16816.F32 R128, R148, R40, R128 ;  /* 0x000000289480723c */ /* 0x000fe20000001880 */
[----:B------:R-:W-:Y:S02]  /*7fa0*/  IMAD R201, R201, 0x100, R202 ;  /* 0x00000100c9c97824 */ /* 0x000fe400078e02ca */
[----:B------:R-:W-:-:S05]  /*7fb0*/  IMAD R199, R199, 0x100, R200 ;  /* 0x00000100c7c77824 */ /* 0x000fca00078e02c8 */
[----:B------:R-:W-:Y:S01]  /*7fc0*/  HMMA.16816.F32 R132, R148, R42, R132 ;  /* 0x0000002a9484723c */ /* 0x000fe20000001884 */
[----:B------:R-:W-:-:S07]  /*7fd0*/  UIADD3.X UR46, UPT, UPT, UR69, UR46, URZ, UP0, !UPT ;  /* 0x0000002e452e7290 */ /* 0x000fce00087fe4ff */
        /* <DEDUP_REMOVED lines=10> */
[----:B------:R-:W-:-:S06]  /*8080*/  UIADD3 UR22, UP0, UPT, UR4, UR22, URZ ;  /* 0x0000001604167290 */ /* 0x000fcc000ff1e0ff */
[----:B------:R-:W-:Y:S01]  /*8090*/  HMMA.16816.F32 R144, R148, R40, R144 ;  /* 0x000000289490723c */ /* 0x000fe20000001890 */
[----:B------:R-:W-:Y:S02]  /*80a0*/  UIADD3.X UR52, UPT, UPT, UR69, UR52, URZ, UP0, !UPT ;  /* 0x0000003445347290 */ /* 0x000fe400087fe4ff */
[----:B------:R-:W-:-:S05]  /*80b0*/  UIADD3 UR11, UP1, UPT, UR4, UR11, URZ ;  /* 0x0000000b040b7290 */ /* 0x000fca000ff3e0ff */
[----:B------:R-:W-:Y:S01]  /*80c0*/  HMMA.16816.F32 R124, R148, R42, R124 ;  /* 0x0000002a947c723c */ /* 0x000fe2000000187c */
[----:B------:R-:W-:Y:S02]  /*80d0*/  UIADD3 UR12, UP2, UPT, UR4, UR12, URZ ;  /* 0x0000000c040c7290 */ /* 0x000fe4000ff5e0ff */
[----:B------:R-:W-:-:S05]  /*80e0*/  UIADD3 UR13, UP3, UPT, UR4, UR13, URZ ;  /* 0x0000000d040d7290 */ /* 0x000fca000ff7e0ff */
[----:B------:R-:W-:Y:S01]  /*80f0*/  HMMA.16816.F32 R76, R148, R36, R76 ;  /* 0x00000024944c723c */ /* 0x000fe2000000184c */
[----:B------:R-:W-:Y:S02]  /*8100*/  UIADD3 UR14, UP4, UPT, UR4, UR14, URZ ;  /* 0x0000000e040e7290 */ /* 0x000fe4000ff9e0ff */
[----:B------:R-:W-:-:S05]  /*8110*/  UIADD3 UR15, UP5, UPT, UR4, UR15, URZ ;  /* 0x0000000f040f7290 */ /* 0x000fca000ffbe0ff */
[----:B------:R-:W-:Y:S01]  /*8120*/  HMMA.16816.F32 R80, R148, R38, R80 ;  /* 0x000000269450723c */ /* 0x000fe20000001850 */
[----:B------:R-:W-:-:S07]  /*8130*/  UIADD3 UR28, UP0, UPT, UR4, UR28, URZ ;  /* 0x0000001c041c7290 */ /* 0x000fce000ff1e0ff */
        /* <DEDUP_REMOVED lines=8> */
[----:B------:R-:W-:Y:S02]  /*81c0*/  UIADD3.X UR41, UPT, UPT, UR69, UR41, URZ, UP1, !UPT ;  /* 0x0000002945297290 */ /* 0x000fe40008ffe4ff */
[----:B------:R-:W-:Y:S02]  /*81d0*/  UIADD3.X UR42, UPT, UPT, UR69, UR42, URZ, UP2, !UPT ;  /* 0x0000002a452a7290 */ /* 0x000fe400097fe4ff */
[----:B------:R-:W-:Y:S02]  /*81e0*/  UIADD3.X UR43, UPT, UPT, UR69, UR43, URZ, UP3, !UPT ;  /* 0x0000002b452b7290 */ /* 0x000fe40009ffe4ff */
[----:B------:R-:W-:Y:S01]  /*81f0*/  HMMA.16816.F32 R140, R148, R40, R140 ;  /* 0x00000028948c723c */ /* 0x000fe2000000188c */
[----:B------:R-:W-:-:S02]  /*8200*/  UIADD3.X UR44, UPT, UPT, UR69, UR44, URZ, UP4, !UPT ;  /* 0x0000002c452c7290 */ /* 0x000fc4000a7fe4ff */
[----:B------:R-:W-:Y:S02]  /*8210*/  UIADD3.X UR45, UPT, UPT, UR69, UR45, URZ, UP5, !UPT ;  /* 0x0000002d452d7290 */ /* 0x000fe4000affe4ff */
[----:B------:R-:W-:-:S03]  /*8220*/  UIADD3.X UR58, UPT, UPT, UR69, UR58, URZ, UP0, !UPT ;  /* 0x0000003a453a7290 */ /* 0x000fc600087fe4ff */
[----:B------:R-:W-:Y:S01]  /*8230*/  HMMA.16816.F32 R120, R148, R42, R120 ;  /* 0x0000002a9478723c */ /* 0x000fe20000001878 */
[----:B------:R-:W-:Y:S02]  /*8240*/  UIADD3 UR17, UP1, UPT, UR4, UR17, URZ ;  /* 0x0000001104117290 */ /* 0x000fe4000ff3e0ff */
[----:B------:R-:W-:Y:S02]  /*8250*/  UIADD3 UR18, UP2, UPT, UR4, UR18, URZ ;  /* 0x0000001204127290 */ /* 0x000fe4000ff5e0ff */
[----:B------:R-:W-:-:S03]  /*8260*/  UIADD3 UR19, UP3, UPT, UR4, UR19, URZ ;  /* 0x0000001304137290 */ /* 0x000fc6000ff7e0ff */
[----:B------:R-:W-:Y:S01]  /*8270*/  HMMA.16816.F32 R100, R148, R36, R100 ;  /* 0x000000249464723c */ /* 0x000fe20000001864 */
[----:B------:R-:W-:Y:S02]  /*8280*/  UIADD3 UR20, UP4, UPT, UR4, UR20, URZ ;  /* 0x0000001404147290 */ /* 0x000fe4000ff9e0ff */
[----:B------:R-:W-:Y:S02]  /*8290*/  UIADD3 UR21, UP5, UPT, UR4, UR21, URZ ;  /* 0x0000001504157290 */ /* 0x000fe4000ffbe0ff */
[----:B------:R-:W-:-:S03]  /*82a0*/  UIADD3 UR34, UP0, UPT, UR4, UR34, URZ ;  /* 0x0000002204227290 */ /* 0x000fc6000ff1e0ff */
[----:B------:R-:W-:Y:S01]  /*82b0*/  HMMA.16816.F32 R104, R148, R38, R104 ;  /* 0x000000269468723c */ /* 0x000fe20000001868 */
[----:B------:R-:W-:-:S07]  /*82c0*/  UIADD3 UR5, UPT, UPT, UR5, -0x1, URZ ;  /* 0xffffffff05057890 */ /* 0x000fce000fffe0ff */
[----:B------:R-:W-:Y:S01]  /*82d0*/  HMMA.16816.F32 R108, R148, R32, R108 ;  /* 0x00000020946c723c */ /* 0x000fe2000000186c */
[----:B------:R-:W-:-:S07]  /*82e0*/  UIADD3.X UR47, UPT, UPT, UR69, UR47, URZ, UP1, !UPT ;  /* 0x0000002f452f7290 */ /* 0x000fce0008ffe4ff */
[----:B------:R-:W-:Y:S01]  /*82f0*/  HMMA.16816.F32 R112, R148, R34, R112 ;  /* 0x000000229470723c */ /* 0x000fe20000001870 */
[----:B------:R-:W-:-:S07]  /*8300*/  UIADD3.X UR48, UPT, UPT, UR69, UR48, URZ, UP2, !UPT ;  /* 0x0000003045307290 */ /* 0x000fce00097fe4ff */
[----:B------:R-:W-:Y:S01]  /*8310*/  HMMA.16816.F32 R116, R148, R28, R116 ;  /* 0x0000001c9474723c */ /* 0x000fe20000001874 */
[----:B------:R-:W-:-:S07]  /*8320*/  UIADD3.X UR49, UPT, UPT, UR69, UR49, URZ, UP3, !UPT ;  /* 0x0000003145317290 */ /* 0x000fce0009ffe4ff */
[----:B------:R-:W-:Y:S01]  /*8330*/  HMMA.16816.F32 R136, R148, R30, R136 ;  /* 0x0000001e9488723c */ /* 0x000fe20000001888 */
[----:B------:R-:W-:Y:S02]  /*8340*/  UIADD3.X UR50, UPT, UPT, UR69, UR50, URZ, UP4, !UPT ;  /* 0x0000003245327290 */ /* 0x000fe4000a7fe4ff */
[----:B------:R-:W-:Y:S02]  /*8350*/  UIADD3.X UR51, UPT, UPT, UR69, UR51, URZ, UP5, !UPT ;  /* 0x0000003345337290 */ /* 0x000fe4000affe4ff */
[----:B------:R-:W-:Y:S02]  /*8360*/  UIADD3.X UR64, UPT, UPT, UR69, UR64, URZ, UP0, !UPT ;  /* 0x0000004045407290 */ /* 0x000fe400087fe4ff */
[----:B------:R-:W-:Y:S02]  /*8370*/  UIADD3 UR23, UP1, UPT, UR4, UR23, URZ ;  /* 0x0000001704177290 */ /* 0x000fe4000ff3e0ff */
[----:B------:R-:W-:Y:S02]  /*8380*/  UIADD3 UR24, UP2, UPT, UR4, UR24, URZ ;  /* 0x0000001804187290 */ /* 0x000fe4000ff5e0ff */
[----:B------:R-:W-:-:S02]  /*8390*/  UIADD3 UR25, UP3, UPT, UR4, UR25, URZ ;  /* 0x0000001904197290 */ /* 0x000fc4000ff7e0ff */
[----:B------:R-:W-:Y:S02]  /*83a0*/  UIADD3 UR26, UP4, UPT, UR4, UR26, URZ ;  /* 0x0000001a041a7290 */ /* 0x000fe4000ff9e0ff */
[----:B------:R-:W-:Y:S02]  /*83b0*/  UIADD3 UR27, UP5, UPT, UR4, UR27, URZ ;  /* 0x0000001b041b7290 */ /* 0x000fe4000ffbe0ff */
[----:B------:R-:W-:Y:S02]  /*83c0*/  UISETP.NE.U32.AND UP0, UPT, UR5, URZ, UPT ;  /* 0x000000ff0500728c */ /* 0x000fe4000bf05070 */
[----:B------:R-:W-:Y:S02]  /*83d0*/  UIADD3.X UR53, UPT, UPT, UR69, UR53, URZ, UP1, !UPT ;  /* 0x0000003545357290 */ /* 0x000fe40008ffe4ff */
[----:B------:R-:W-:Y:S02]  /*83e0*/  UIADD3.X UR54, UPT, UPT, UR69, UR54, URZ, UP2, !UPT ;  /* 0x0000003645367290 */ /* 0x000fe400097fe4ff */
[----:B------:R-:W-:-:S02]  /*83f0*/  UIADD3.X UR55, UPT, UPT, UR69, UR55, URZ, UP3, !UPT ;  /* 0x0000003745377290 */ /* 0x000fc40009ffe4ff */
[----:B------:R-:W-:Y:S02]  /*8400*/  UIADD3.X UR56, UPT, UPT, UR69, UR56, URZ, UP4, !UPT ;  /* 0x0000003845387290 */ /* 0x000fe4000a7fe4ff */
[----:B------:R-:W-:Y:S02]  /*8410*/  UIADD3.X UR57, UPT, UPT, UR69, UR57, URZ, UP5, !UPT ;  /* 0x0000003945397290 */ /* 0x000fe4000affe4ff */
[----:B------:R-:W-:Y:S02]  /*8420*/  UIADD3 UR29, UP1, UPT, UR4, UR29, URZ ;  /* 0x0000001d041d7290 */ /* 0x000fe4000ff3e0ff */
[----:B------:R-:W-:Y:S02]  /*8430*/  UIADD3 UR30, UP2, UPT, UR4, UR30, URZ ;  /* 0x0000001e041e7290 */ /* 0x000fe4000ff5e0ff */
[----:B------:R-:W-:Y:S02]  /*8440*/  UIADD3 UR31, UP3, UPT, UR4, UR31, URZ ;  /* 0x0000001f041f7290 */ /* 0x000fe4000ff7e0ff */
[----:B------:R-:W-:-:S02]  /*8450*/  UIADD3 UR32, UP4, UPT, UR4, UR32, URZ ;  /* 0x0000002004207290 */ /* 0x000fc4000ff9e0ff */
[----:B------:R-:W-:Y:S02]  /*8460*/  UIADD3 UR33, UP5, UPT, UR4, UR33, URZ ;  /* 0x0000002104217290 */ /* 0x000fe4000ffbe0ff */
[----:B------:R-:W-:Y:S02]  /*8470*/  IADD3 R168, P0, PT, R168, UR4, RZ ;  /* 0x00000004a8a87c10 */ /* 0x000fe4000ff1e0ff */
[----:B------:R-:W-:Y:S01]  /*8480*/  IADD3 R170, P1, PT, R170, UR4, RZ ;  /* 0x00000004aaaa7c10 */ /* 0x000fe2000ff3e0ff */
[----:B------:R-:W-:Y:S02]  /*8490*/  UIADD3.X UR59, UPT, UPT, UR69, UR59, URZ, UP1, !UPT ;  /* 0x0000003b453b7290 */ /* 0x000fe40008ffe4ff */
[----:B------:R-:W-:Y:S02]  /*84a0*/  UIADD3.X UR60, UPT, UPT, UR69, UR60, URZ, UP2, !UPT ;  /* 0x0000003c453c7290 */ /* 0x000fe400097fe4ff */
[----:B------:R-:W-:Y:S02]  /*84b0*/  UIADD3.X UR61, UPT, UPT, UR69, UR61, URZ, UP3, !UPT ;  /* 0x0000003d453d7290 */ /* 0x000fe40009ffe4ff */
[----:B------:R-:W-:-:S02]  /*84c0*/  UIADD3.X UR62, UPT, UPT, UR69, UR62, URZ, UP4, !UPT ;  /* 0x0000003e453e7290 */ /* 0x000fc4000a7fe4ff */
[----:B------:R-:W-:Y:S01]  /*84d0*/  UIADD3.X UR63, UPT, UPT, UR69, UR63, URZ, UP5, !UPT ;  /* 0x0000003f453f7290 */ /* 0x000fe2000affe4ff */
[----:B------:R-:W-:Y:S01]  /*84e0*/  VIADD R0, R0, 0xffffffe0 ;  /* 0xffffffe000007836 */ /* 0x000fe20000000000 */
[----:B------:R-:W-:Y:S01]  /*84f0*/  UIADD3 UR35, UP1, UPT, UR4, UR35, URZ ;  /* 0x0000002304237290 */ /* 0x000fe2000ff3e0ff */
[----:B------:R-:W-:Y:S01]  /*8500*/  IADD3.X R167, PT, PT, R167, UR69, RZ, P0, !PT ;  /* 0x00000045a7a77c10 */ /* 0x000fe200087fe4ff */
[----:B------:R-:W-:Y:S01]  /*8510*/  UIADD3 UR36, UP2, UPT, UR4, UR36, URZ ;  /* 0x0000002404247290 */ /* 0x000fe2000ff5e0ff */
[----:B------:R-:W-:Y:S01]  /*8520*/  IADD3.X R169, PT, PT, R169, UR69, RZ, P1, !PT ;  /* 0x00000045a9a97c10 */ /* 0x000fe20008ffe4ff */
[----:B------:R-:W-:Y:S02]  /*8530*/  UIADD3 UR37, UP3, UPT, UR4, UR37, URZ ;  /* 0x0000002504257290 */ /* 0x000fe4000ff7e0ff */
[----:B------:R-:W-:Y:S02]  /*8540*/  UIADD3 UR38, UP4, UPT, UR4, UR38, URZ ;  /* 0x0000002604267290 */ /* 0x000fe4000ff9e0ff */
[----:B------:R-:W-:-:S02]  /*8550*/  UIADD3 UR39, UP5, UPT, UR4, UR39, URZ ;  /* 0x0000002704277290 */ /* 0x000fc4000ffbe0ff */
[----:B------:R-:W-:Y:S02]  /*8560*/  UIADD3.X UR65, UPT, UPT, UR69, UR65, URZ, UP1, !UPT ;  /* 0x0000004145417290 */ /* 0x000fe40008ffe4ff */
[----:B------:R-:W-:Y:S02]  /*8570*/  UIADD3.X UR66, UPT, UPT, UR69, UR66, URZ, UP2, !UPT ;  /* 0x0000004245427290 */ /* 0x000fe400097fe4ff */
[----:B------:R-:W-:Y:S02]  /*8580*/  UIADD3.X UR67, UPT, UPT, UR69, UR67, URZ, UP3, !UPT ;  /* 0x0000004345437290 */ /* 0x000fe40009ffe4ff */
[----:B------:R-:W-:Y:S02]  /*8590*/  UIADD3.X UR68, UPT, UPT, UR69, UR68, URZ, UP4, !UPT ;  /* 0x0000004445447290 */ /* 0x000fe4000a7fe4ff */
[----:B------:R-:W-:Y:S01]  /*85a0*/  UIADD3.X UR71, UPT, UPT, UR69, UR71, URZ, UP5, !UPT ;  /* 0x0000004745477290 */ /* 0x000fe2000affe4ff */
[----:B------:R-:W-:Y:S11]  /*85b0*/  BRA.U UP0, `(.L_x_2) ;  /* 0xffffffc100847547 */ /* 0x000ff6000b83ffff */
.L_x_1:
[----:B------:R-:W2:Y:S01]  /*85c0*/  LDL.LU R3, [R1+0x1b4] ;  /* 0x0001b40001037983 */ /* 0x000ea20000300800 */
[----:B------:R-:W0:Y:S01]  /*85d0*/  LDCU.64 UR28, c[0x0][0x398] ;  /* 0x00007300ff1c77ac */ /* 0x000e220008000a00 */
[----:B------:R-:W-:Y:S01]  /*85e0*/  F2FP.SATFINITE.E4M3.F32.PACK_AB_MERGE_C R6, R7, R6, RZ ;  /* 0x000000060706723e */ /* 0x000fe200048070ff */
[C---:B------:R-:W-:Y:S01]  /*85f0*/  VIADD R0, R154.reuse, 0x3f ;  /* 0x0000003f9a007836 */ /* 0x040fe20000000000 */
[----:B------:R-:W1:Y:S01]  /*8600*/  S2R R7, SR_TID.X ;  /* 0x0000000000077919 */ /* 0x000e620000002100 */
[----:B------:R-:W3:Y:S01]  /*8610*/  LDCU UR4, c[0x0][0x39c] ;  /* 0x00007380ff0477ac */ /* 0x000ee20008000800 */
[----:B------:R-:W4:Y:S01]  /*8620*/  S2UR UR5, SR_CgaCtaId ;  /* 0x00000000000579c3 */ /* 0x000f220000008800 */
[----:B------:R-:W-:Y:S01]  /*8630*/  F2FP.SATFINITE.E4M3.F32.PACK_AB_MERGE_C R24, R25, R24, RZ ;  /* 0x000000181918723e */ /* 0x000fe200048070ff */
[----:B------:R-:W-:Y:S01]  /*8640*/  VIADD R2, R154, 0x1 ;  /* 0x000000019a027836 */ /* 0x000fe20000000000 */
[----:B------:R-:W-:Y:S01]  /*8650*/  F2FP.SATFINITE.E4M3.F32.PACK_AB_MERGE_C R144, R145, R144, RZ ;  /* 0x000000909190723e */ /* 0x000fe200048070ff */
[----:B------:R-:W5:Y:S01]  /*8660*/  LDCU UR8, c[0x0][0x39c] ;  /* 0x00007380ff0877ac */ /* 0x000f620008000800 */
[----:B------:R-:W-:-:S02]  /*8670*/  F2FP.SATFINITE.E4M3.F32.PACK_AB_MERGE_C R8, R9, R8, RZ ;  /* 0x000000080908723e */ /* 0x000fc400048070ff */
[----:B------:R-:W-:Y:S01]  /*8680*/  LOP3.LUT R24, R24, 0xffff, RZ, 0xc0, !PT ;  /* 0x0000ffff18187812 */ /* 0x000fe200078ec0ff */
[----:B------:R-:W1:Y:S01]  /*8690*/  LDCU UR26, c[0x0][0x3b8] ;  /* 0x00007700ff1a77ac */ /* 0x000e620008000800 */
[----:B------:R-:W-:Y:S02]  /*86a0*/  LOP3.LUT R9, R144, 0xffff, RZ, 0xc0, !PT ;  /* 0x0000ffff90097812 */ /* 0x000fe400078ec0ff */
[----:B------:R-:W-:Y:S01]  /*86b0*/  F2FP.SATFINITE.E4M3.F32.PACK_AB_MERGE_C R4, R5, R4, RZ ;  /* 0x000000040504723e */ /* 0x000fe200048070ff */
[----:B------:R-:W1:Y:S01]  /*86c0*/  LDCU.64 UR12, c[0x0][0x390] ;  /* 0x00007200ff0c77ac */ /* 0x000e620008000a00 */
[----:B0-----:R-:W-:Y:S02]  /*86d0*/  ISETP.GE.AND P0, PT, R0, UR29, PT ;  /* 0x0000001d00007c0c */ /* 0x001fe4000bf06270 */
[----:B------:R-:W0:Y:S01]  /*86e0*/  S2R R0, SR_TID.X ;  /* 0x0000000000007919 */ /* 0x000e220000002100 */
[----:B------:R-:W-:Y:S01]  /*86f0*/  F2FP.SATFINITE.E4M3.F32.PACK_AB_MERGE_C R128, R129, R128, RZ ;  /* 0x000000808180723e */ /* 0x000fe200048070ff */
[----:B------:R-:W0:Y:S01]  /*8700*/  LDCU.64 UR30, c[0x0][0x398] ;  /* 0x00007300ff1e77ac */ /* 0x000e220008000a00 */
[----:B------:R-:W-:-:S02]  /*8710*/  F2FP.SATFINITE.E4M3.F32.PACK_AB_MERGE_C R130, R131, R130, RZ ;  /* 0x000000828382723e */ /* 0x000fc400048070ff */
[----:B------:R-:W-:Y:S01]  /*8720*/  F2FP.SATFINITE.E4M3.F32.PACK_AB_MERGE_C R140, R141, R140, RZ ;  /* 0x0000008c8d8c723e */ /* 0x000fe200048070ff */
[----:B------:R-:W0:Y:S01]  /*8730*/  LDCU.64 UR10, c[0x0][0x398] ;  /* 0x00007300ff0a77ac */ /* 0x000e220008000a00 */
[----:B---3--:R-:W-:Y:S02]  /*8740*/  ISETP.GE.AND P1, PT, R2, UR4, PT ;  /* 0x0000000402007c0c */ /* 0x008fe4000bf26270 */
[----:B------:R-:W-:Y:S01]  /*8750*/  F2FP.SATFINITE.E4M3.F32.PACK_AB_MERGE_C R26, R27, R26, RZ ;  /* 0x0000001a1b1a723e */ /* 0x000fe200048070ff */
[----:B------:R-:W-:Y:S01]  /*8760*/  UMOV UR4, 0x400 ;  /* 0x0000040000047882 */ /* 0x000fe20000000000 */
[----:B------:R-:W-:Y:S01]  /*8770*/  SHF.R.U32.HI R2, RZ, 0x8, R24 ;  /* 0x00000008ff027819 */ /* 0x000fe20000011618 */
[----:B----4-:R-:W-:Y:S01]  /*8780*/  ULEA UR4, UR5, UR4, 0x18 ;  /* 0x0000000405047291 */ /* 0x010fe2000f8ec0ff */
[----:B------:R-:W-:Y:S01]  /*8790*/  F2FP.SATFINITE.E4M3.F32.PACK_AB_MERGE_C R27, R21, R20, RZ ;  /* 0x00000014151b723e */ /* 0x000fe200048070ff */
[----:B------:R-:W3:Y:S01]  /*87a0*/  LDCU UR14, c[0x0][0x39c] ;  /* 0x00007380ff0e77ac */ /* 0x000ee20008000800 */
[----:B------:R-:W-:Y:S01]  /*87b0*/  F2FP.SATFINITE.E4M3.F32.PACK_AB_MERGE_C R142, R143, R142, RZ ;  /* 0x0000008e8f8e723e */ /* 0x000fe200048070ff */
[----:B-1----:R-:W-:Y:S01]  /*87c0*/  IMAD.SHL.U32 R7, R7, 0x20, RZ ;  /* 0x0000002007077824 */ /* 0x002fe200078e00ff */
[----:B------:R-:W-:Y:S01]  /*87d0*/  F2FP.SATFINITE.E4M3.F32.PACK_AB_MERGE_C R21, R17, R16, RZ ;  /* 0x000000101115723e */ /* 0x000fe200048070ff */
[----:B------:R-:W1:Y:S01]  /*87e0*/  LDCU UR15, c[0x0][0x39c] ;  /* 0x00007380ff0f77ac */ /* 0x000e620008000800 */
[----:B------:R-:W-:-:S02]  /*87f0*/  F2FP.SATFINITE.E4M3.F32.PACK_AB_MERGE_C R19, R19, R18, RZ ;  /* 0x000000121313723e */ /* 0x000fc400048070ff */
[----:B------:R-:W-:Y:S01]  /*8800*/  LOP3.LUT R128, R128, 0xffff, RZ, 0xc0, !PT ;  /* 0x0000ffff80807812 */ /* 0x000fe200078ec0ff */
[----:B------:R-:W4:Y:S01]  /*8810*/  LDCU.64 UR24, c[0x0][0x398] ;  /* 0x00007300ff1877ac */ /* 0x000f220008000a00 */
[----:B------:R-:W-:Y:S02]  /*8820*/  LOP3.LUT R130, R130, 0xffff, RZ, 0xc0, !PT ;  /* 0x0000ffff82827812 */ /* 0x000fe400078ec0ff */
[----:B------:R-:W-:Y:S01]  /*8830*/  LOP3.LUT R17, R140, 0xffff, RZ, 0xc0, !PT ;  /* 0x0000ffff8c117812 */ /* 0x000fe200078ec0ff */
[----:B------:R-:W0:Y:S01]  /*8840*/  LDCU.64 UR22, c[0x0][0x398] ;  /* 0x00007300ff1677ac */ /* 0x000e220008000a00 */
[----:B------:R-:W-:Y:S02]  /*8850*/  F2FP.SATFINITE.E4M3.F32.PACK_AB_MERGE_C R22, R23, R22, RZ ;  /* 0x000000161716723e */ /* 0x000fe400048070ff */
[----:B------:R-:W-:Y:S01]  /*8860*/  LOP3.LUT R18, R2, 0xffff, RZ, 0xc0, !PT ;  /* 0x0000ffff02127812 */ /* 0x000fe200078ec0ff */
[----:B------:R-:W0:Y:S01]  /*8870*/  LDCU.64 UR20, c[0x0][0x398] ;  /* 0x00007300ff1477ac */ /* 0x000e220008000a00 */
[----:B------:R-:W-:-:S02]  /*8880*/  LOP3.LUT R23, R142, 0xffff, RZ, 0xc0, !PT ;  /* 0x0000ffff8e177812 */ /* 0x000fc400078ec0ff */
[----:B------:R-:W-:Y:S01]  /*8890*/  F2FP.SATFINITE.E4M3.F32.PACK_AB_MERGE_C R14, R15, R14, RZ ;  /* 0x0000000e0f0e723e */ /* 0x000fe200048070ff */
[----:B------:R-:W0:Y:S01]  /*88a0*/  LDCU.64 UR18, c[0x0][0x398] ;  /* 0x00007300ff1277ac */ /* 0x000e220008000a00 */
[----:B------:R-:W-:Y:S02]  /*88b0*/  F2FP.SATFINITE.E4M3.F32.PACK_AB_MERGE_C R146, R147, R146, RZ ;  /* 0x000000929392723e */ /* 0x000fe400048070ff */
[----:B------:R-:W-:Y:S01]  /*88c0*/  PRMT R2, R24, 0x3340, R9 ;  /* 0x0000334018027816 */ /* 0x000fe20000000009 */
[----:B------:R-:W0:Y:S01]  /*88d0*/  LDCU.64 UR16, c[0x0][0x398] ;  /* 0x00007300ff1077ac */ /* 0x000e220008000a00 */
[----:B------:R-:W-:Y:S02]  /*88e0*/  F2FP.SATFINITE.E4M3.F32.PACK_AB_MERGE_C R12, R13, R12, RZ ;  /* 0x0000000c0d0c723e */ /* 0x000fe400048070ff */
[----:B------:R-:W-:Y:S02]  /*88f0*/  SHF.R.U32.HI R15, RZ, 0x8, R130 ;  /* 0x00000008ff0f7819 */ /* 0x000fe40000011682 */
[----:B------:R-:W-:Y:S01]  /*8900*/  F2FP.SATFINITE.E4M3.F32.PACK_AB_MERGE_C R10, R11, R10, RZ ;  /* 0x0000000a0b0a723e */ /* 0x000fe200048070ff */
[----:B------:R-:W-:Y:S01]  /*8910*/  VIADD R11, R154, 0x2 ;  /* 0x000000029a0b7836 */ /* 0x000fe20000000000 */
[----:B------:R-:W-:-:S02]  /*8920*/  F2FP.SATFINITE.E4M3.F32.PACK_AB_MERGE_C R126, R127, R126, RZ ;  /* 0x0000007e7f7e723e */ /* 0x000fc400048070ff */
[----:B------:R-:W-:Y:S02]  /*8930*/  SHF.R.U32.HI R13, RZ, 0x8, R128 ;  /* 0x00000008ff0d7819 */ /* 0x000fe40000011680 */
[----:B------:R-:W-:Y:S02]  /*8940*/  LOP3.LUT R16, R7, 0x200, RZ, 0xc0, !PT ;  /* 0x0000020007107812 */ /* 0x000fe400078ec0ff */
[----:B------:R-:W-:Y:S02]  /*8950*/  F2FP.SATFINITE.E4M3.F32.PACK_AB_MERGE_C R132, R133, R132, RZ ;  /* 0x000000848584723e */ /* 0x000fe400048070ff */
[----:B------:R-:W-:Y:S02]  /*8960*/  F2FP.SATFINITE.E4M3.F32.PACK_AB_MERGE_C R120, R121, R120, RZ ;  /* 0x000000787978723e */ /* 0x000fe400048070ff */
[----:B------:R-:W-:Y:S02]  /*8970*/  LOP3.LUT R26, R26, 0xffff, RZ, 0xc0, !PT ;  /* 0x0000ffff1a1a7812 */ /* 0x000fe400078ec0ff */
[----:B------:R-:W-:-:S02]  /*8980*/  LOP3.LUT R7, R146, 0xffff, RZ, 0xc0, !PT ;  /* 0x0000ffff92077812 */ /* 0x000fc400078ec0ff */
[----:B------:R-:W-:Y:S02]  /*8990*/  LOP3.LUT R24, R15, 0xffff, RZ, 0xc0, !PT ;  /* 0x0000ffff0f187812 */ /* 0x000fe400078ec0ff */
[----:B------:R-:W-:Y:S02]  /*89a0*/  LOP3.LUT R20, R13, 0xffff, RZ, 0xc0, !PT ;  /* 0x0000ffff0d147812 */ /* 0x000fe400078ec0ff */
[----:B------:R-:W-:Y:S02]  /*89b0*/  LOP3.LUT R15, R22, 0xffff, RZ, 0xc0, !PT ;  /* 0x0000ffff160f7812 */ /* 0x000fe400078ec0ff */
[----:B------:R-:W-:Y:S02]  /*89c0*/  LOP3.LUT R126, R126, 0xffff, RZ, 0xc0, !PT ;  /* 0x0000ffff7e7e7812 */ /* 0x000fe400078ec0ff */
[----:B------:R-:W-:Y:S02]  /*89d0*/  F2FP.SATFINITE.E4M3.F32.PACK_AB_MERGE_C R124, R125, R124, RZ ;  /* 0x0000007c7d7c723e */ /* 0x000fe400048070ff */
[----:B-----5:R-:W-:Y:S01]  /*89e0*/  ISETP.GE.AND P2, PT, R11, UR8, PT ;  /* 0x000000080b007c0c */ /* 0x020fe2000bf46270 */
[----:B------:R-:W5:Y:S01]  /*89f0*/  LDCU.64 UR8, c[0x0][0x398] ;  /* 0x00007300ff0877ac */ /* 0x000f620008000a00 */
[----:B------:R-:W-:-:S02]  /*8a00*/  LOP3.LUT R132, R132, 0xffff, RZ, 0xc0, !PT ;  /* 0x0000ffff84847812 */ /* 0x000fc400078ec0ff */
[----:B------:R-:W-:Y:S02]  /*8a10*/  LOP3.LUT R29, R120, 0xffff, RZ, 0xc0, !PT ;  /* 0x0000ffff781d7812 */ /* 0x000fe400078ec0ff */
[----:B------:R-:W-:Y:S02]  /*8a20*/  F2FP.SATFINITE.E4M3.F32.PACK_AB_MERGE_C R134, R135, R134, RZ ;  /* 0x000000868786723e */ /* 0x000fe400048070ff */
[----:B------:R-:W-:Y:S02]  /*8a30*/  SHF.R.U32.HI R11, RZ, 0x8, R26 ;  /* 0x00000008ff0b7819 */ /* 0x000fe4000001161a */
[----:B------:R-:W-:Y:S02]  /*8a40*/  F2FP.SATFINITE.E4M3.F32.PACK_AB_MERGE_C R122, R123, R122, RZ ;  /* 0x0000007a7b7a723e */ /* 0x000fe400048070ff */
[----:B------:R-:W-:Y:S02]  /*8a50*/  SHF.R.U32.HI R28, RZ, 0x8, R126 ;  /* 0x00000008ff1c7819 */ /* 0x000fe4000001167e */
[----:B------:R-:W-:-:S02]  /*8a60*/  LOP3.LUT R27, R27, 0xffff, RZ, 0xc0, !PT ;  /* 0x0000ffff1b1b7812 */ /* 0x000fc400078ec0ff */
[----:B------:R-:W-:Y:S02]  /*8a70*/  LOP3.LUT R124, R124, 0xffff, RZ, 0xc0, !PT ;  /* 0x0000ffff7c7c7812 */ /* 0x000fe400078ec0ff */
[----:B------:R-:W-:Y:S02]  /*8a80*/  LOP3.LUT R11, R11, 0xffff, RZ, 0xc0, !PT ;  /* 0x0000ffff0b0b7812 */ /* 0x000fe400078ec0ff */
[----:B------:R-:W-:Y:S02]  /*8a90*/  LOP3.LUT R134, R134, 0xffff, RZ, 0xc0, !PT ;  /* 0x0000ffff86867812 */ /* 0x000fe400078ec0ff */
[----:B------:R-:W-:Y:S02]  /*8aa0*/  F2FP.SATFINITE.E4M3.F32.PACK_AB_MERGE_C R76, R77, R76, RZ ;  /* 0x0000004c4d4c723e */ /* 0x000fe400048070ff */
[----:B------:R-:W-:Y:S02]  /*8ab0*/  LOP3.LUT R31, R122, 0xffff, RZ, 0xc0, !PT ;  /* 0x0000ffff7a1f7812 */ /* 0x000fe400078ec0ff */
[----:B------:R-:W-:-:S02]  /*8ac0*/  LOP3.LUT R28, R28, 0xffff, RZ, 0xc0, !PT ;  /* 0x0000ffff1c1c7812 */ /* 0x000fc400078ec0ff */
[----:B------:R-:W-:Y:S02]  /*8ad0*/  F2FP.SATFINITE.E4M3.F32.PACK_AB_MERGE_C R78, R79, R78, RZ ;  /* 0x0000004e4f4e723e */ /* 0x000fe400048070ff */
[----:B------:R-:W-:Y:S02]  /*8ae0*/  SHF.R.U32.HI R22, RZ, 0x8, R27 ;  /* 0x00000008ff167819 */ /* 0x000fe4000001161b */
[----:B------:R-:W-:Y:S02]  /*8af0*/  F2FP.SATFINITE.E4M3.F32.PACK_AB_MERGE_C R52, R53, R52, RZ ;  /* 0x000000343534723e */ /* 0x000fe400048070ff */
[----:B------:R-:W-:Y:S02]  /*8b00*/  F2FP.SATFINITE.E4M3.F32.PACK_AB_MERGE_C R100, R101, R100, RZ ;  /* 0x000000646564723e */ /* 0x000fe400048070ff */
[----:B------:R-:W-:Y:S02]  /*8b10*/  SHF.R.U32.HI R30, RZ, 0x8, R31 ;  /* 0x00000008ff1e7819 */ /* 0x000fe4000001161f */
[----:B------:R-:W-:-:S02]  /*8b20*/  LOP3.LUT R21, R21, 0xffff, RZ, 0xc0, !PT ;  /* 0x0000ffff15157812 */ /* 0x000fc400078ec0ff */
[----:B------:R-:W-:Y:S02]  /*8b30*/  LOP3.LUT R76, R76, 0xffff, RZ, 0xc0, !PT ;  /* 0x0000ffff4c4c7812 */ /* 0x000fe400078ec0ff */
[----:B------:R-:W-:Y:S02]  /*8b40*/  LOP3.LUT R78, R78, 0xffff, RZ, 0xc0, !PT ;  /* 0x0000ffff4e4e7812 */ /* 0x000fe400078ec0ff */
[----:B------:R-:W-:Y:S02]  /*8b50*/  LOP3.LUT R52, R52, 0xffff, RZ, 0xc0, !PT ;  /* 0x0000ffff34347812 */ /* 0x000fe400078ec0ff */
[----:B------:R-:W-:Y:S02]  /*8b60*/  LOP3.LUT R35, R100, 0xffff, RZ, 0xc0, !PT ;  /* 0x0000ffff64237812 */ /* 0x000fe400078ec0ff */
[----:B------:R-:W-:Y:S02]  /*8b70*/  F2FP.SATFINITE.E4M3.F32.PACK_AB_MERGE_C R54, R55, R54, RZ ;  /* 0x000000363736723e */ /* 0x000fe400048070ff */
[----:B------:R-:W-:-:S02]  /*8b80*/  F2FP.SATFINITE.E4M3.F32.PACK_AB_MERGE_C R102, R103, R102, RZ ;  /* 0x000000666766723e */ /* 0x000fc400048070ff */
[----:B------:R-:W-:Y:S02]  /*8b90*/  LOP3.LUT R54, R54, 0xffff, RZ, 0xc0, !PT ;  /* 0x0000ffff36367812 */ /* 0x000fe400078ec0ff */
[----:B------:R-:W-:Y:S02]  /*8ba0*/  LOP3.LUT R37, R102, 0xffff, RZ, 0xc0, !PT ;  /* 0x0000ffff66257812 */ /* 0x000fe400078ec0ff */
[----:B------:R-:W-:Y:S02]  /*8bb0*/  SHF.R.U32.HI R34, RZ, 0x8, R78 ;  /* 0x00000008ff227819 */ /* 0x000fe4000001164e */
[----:B------:R-:W-:Y:S02]  /*8bc0*/  F2FP.SATFINITE.E4M3.F32.PACK_AB_MERGE_C R56, R57, R56, RZ ;  /* 0x000000383938723e */ /* 0x000fe400048070ff */
[----:B------:R-:W-:Y:S02]  /*8bd0*/  F2FP.SATFINITE.E4M3.F32.PACK_AB_MERGE_C R58, R59, R58, RZ ;  /* 0x0000003a3b3a723e */ /* 0x000fe400048070ff */
[----:B------:R-:W-:-:S02]  /*8be0*/  F2FP.SATFINITE.E4M3.F32.PACK_AB_MERGE_C R106, R107, R106, RZ ;  /* 0x0000006a6b6a723e */ /* 0x000fc400048070ff */
[----:B------:R-:W-:Y:S02]  /*8bf0*/  SHF.R.U32.HI R36, RZ, 0x8, R37 ;  /* 0x00000008ff247819 */ /* 0x000fe40000011625 */
[----:B------:R-:W-:Y:S02]  /*8c00*/  F2FP.SATFINITE.E4M3.F32.PACK_AB_MERGE_C R80, R81, R80, RZ ;  /* 0x000000505150723e */ /* 0x000fe400048070ff */
[----:B------:R-:W-:Y:S02]  /*8c10*/  LOP3.LUT R34, R34, 0xffff, RZ, 0xc0, !PT ;  /* 0x0000ffff22227812 */ /* 0x000fe400078ec0ff */
[----:B------:R-:W-:Y:S02]  /*8c20*/  LOP3.LUT R53, R14, 0xffff, RZ, 0xc0, !PT ;  /* 0x0000ffff0e357812 */ /* 0x000fe400078ec0ff */
[----:B------:R-:W-:Y:S02]  /*8c30*/  SHF.R.U32.HI R33, RZ, 0x8, R76 ;  /* 0x00000008ff217819 */ /* 0x000fe4000001164c */
[----:B------:R-:W-:-:S02]  /*8c40*/  LOP3.LUT R56, R56, 0xffff, RZ, 0xc0, !PT ;  /* 0x0000ffff38387812 */ /* 0x000fc400078ec0ff */
[----:B------:R-:W-:Y:S02]  /*8c50*/  LOP3.LUT R58, R58, 0xffff, RZ, 0xc0, !PT ;  /* 0x0000ffff3a3a7812 */ /* 0x000fe400078ec0ff */
[----:B------:R-:W-:Y:S02]  /*8c60*/  LOP3.LUT R80, R80, 0xffff, RZ, 0xc0, !PT ;  /* 0x0000ffff50507812 */ /* 0x000fe400078ec0ff */
[----:B------:R-:W-:Y:S02]  /*8c70*/  SHF.R.U32.HI R14, RZ, 0x8, R53 ;  /* 0x00000008ff0e7819 */ /* 0x000fe40000011635 */
[----:B------:R-:W-:Y:S02]  /*8c80*/  LOP3.LUT R33, R33, 0xffff, RZ, 0xc0, !PT ;  /* 0x0000ffff21217812 */ /* 0x000fe400078ec0ff */
[----:B------:R-:W-:Y:S02]  /*8c90*/  F2FP.SATFINITE.E4M3.F32.PACK_AB_MERGE_C R104, R105, R104, RZ ;  /* 0x000000686968723e */ /* 0x000fe400048070ff */
[----:B------:R-:W-:-:S02]  /*8ca0*/  F2FP.SATFINITE.E4M3.F32.PACK_AB_MERGE_C R84, R85, R84, RZ ;  /* 0x000000545554723e */ /* 0x000fc400048070ff */
[----:B------:R-:W-:Y:S02]  /*8cb0*/  F2FP.SATFINITE.E4M3.F32.PACK_AB_MERGE_C R82, R83, R82, RZ ;  /* 0x000000525352723e */ /* 0x000fe400048070ff */
[----:B------:R-:W-:Y:S02]  /*8cc0*/  LOP3.LUT R41, R8, 0xffff, RZ, 0xc0, !PT ;  /* 0x0000ffff08297812 */ /* 0x000fe400078ec0ff */
[----:B------:R-:W-:Y:S02]  /*8cd0*/  LOP3.LUT R84, R84, 0xffff, RZ, 0xc0, !PT ;  /* 0x0000ffff54547812 */ /* 0x000fe400078ec0ff */
[----:B------:R-:W-:Y:S02]  /*8ce0*/  F2FP.SATFINITE.E4M3.F32.PACK_AB_MERGE_C R60, R61, R60, RZ ;  /* 0x0000003c3d3c723e */ /* 0x000fe400048070ff */
[----:B------:R-:W-:Y:S02]  /*8cf0*/  F2FP.SATFINITE.E4M3.F32.PACK_AB_MERGE_C R108, R109, R108, RZ ;  /* 0x0000006c6d6c723e */ /* 0x000fe400048070ff */
[----:B------:R-:W-:-:S02]  /*8d00*/  LOP3.LUT R82, R82, 0xffff, RZ, 0xc0, !PT ;  /* 0x0000ffff52527812 */ /* 0x000fc400078ec0ff */
[----:B------:R-:W-:Y:S02]  /*8d10*/  SHF.R.U32.HI R8, RZ, 0x8, R41 ;  /* 0x00000008ff087819 */ /* 0x000fe40000011629 */
[----:B------:R-:W-:Y:S02]  /*8d20*/  LOP3.LUT R60, R60, 0xffff, RZ, 0xc0, !PT ;  /* 0x0000ffff3c3c7812 */ /* 0x000fe400078ec0ff */
[----:B------:R-:W-:Y:S02]  /*8d30*/  F2FP.SATFINITE.E4M3.F32.PACK_AB_MERGE_C R62, R63, R62, RZ ;  /* 0x0000003e3f3e723e */ /* 0x000fe400048070ff */
[----:B------:R-:W-:Y:S02]  /*8d40*/  F2FP.SATFINITE.E4M3.F32.PACK_AB_MERGE_C R86, R87, R86, RZ ;  /* 0x000000565756723e */ /* 0x000fe400048070ff */
[----:B------:R-:W-:Y:S02]  /*8d50*/  LOP3.LUT R8, R8, 0xffff, RZ, 0xc0, !PT ;  /* 0x0000ffff08087812 */ /* 0x000fe400078ec0ff */
[----:B------:R-:W-:-:S02]  /*8d60*/  F2FP.SATFINITE.E4M3.F32.PACK_AB_MERGE_C R64, R65, R64, RZ ;  /* 0x000000404140723e */ /* 0x000fc400048070ff */
[----:B------:R-:W-:Y:S02]  /*8d70*/  F2FP.SATFINITE.E4M3.F32.PACK_AB_MERGE_C R110, R111, R110, RZ ;  /* 0x0000006e6f6e723e */ /* 0x000fe400048070ff */
[----:B------:R-:W-:Y:S02]  /*8d80*/  F2FP.SATFINITE.E4M3.F32.PACK_AB_MERGE_C R112, R113, R112, RZ ;  /* 0x000000707170723e */ /* 0x000fe400048070ff */
[----:B------:R-:W-:Y:S02]  /*8d90*/  LOP3.LUT R61, R10, 0xffff, RZ, 0xc0, !PT ;  /* 0x0000ffff0a3d7812 */ /* 0x000fe400078ec0ff */
[----:B------:R-:W-:Y:S02]  /*8da0*/  LOP3.LUT R62, R62, 0xffff, RZ, 0xc0, !PT ;  /* 0x0000ffff3e3e7812 */ /* 0x000fe400078ec0ff */
[----:B------:R-:W-:Y:S02]  /*8db0*/  LOP3.LUT R86, R86, 0xffff, RZ, 0xc0, !PT ;  /* 0x0000ffff56567812 */ /* 0x000fe400078ec0ff */
[----:B------:R-:W-:-:S02]  /*8dc0*/  F2FP.SATFINITE.E4M3.F32.PACK_AB_MERGE_C R90, R91, R90, RZ ;  /* 0x0000005a5b5a723e */ /* 0x000fc400048070ff */
[----:B------:R-:W-:Y:S02]  /*8dd0*/  F2FP.SATFINITE.E4M3.F32.PACK_AB_MERGE_C R88, R89, R88, RZ ;  /* 0x000000585958723e */ /* 0x000fe400048070ff */
[----:B------:R-:W-:Y:S02]  /*8de0*/  LOP3.LUT R64, R64, 0xffff, RZ, 0xc0, !PT ;  /* 0x0000ffff40407812 */ /* 0x000fe400078ec0ff */
[----:B------:R-:W-:Y:S02]  /*8df0*/  SHF.R.U32.HI R10, RZ, 0x8, R61 ;  /* 0x00000008ff0a7819 */ /* 0x000fe4000001163d */
[----:B------:R-:W-:Y:S02]  /*8e00*/  F2FP.SATFINITE.E4M3.F32.PACK_AB_MERGE_C R44, R45, R44, RZ ;  /* 0x0000002c2d2c723e */ /* 0x000fe400048070ff */
[----:B------:R-:W-:Y:S02]  /*8e10*/  F2FP.SATFINITE.E4M3.F32.PACK_AB_MERGE_C R66, R67, R66, RZ ;  /* 0x000000424342723e */ /* 0x000fe400048070ff */
[----:B------:R-:W-:-:S02]  /*8e20*/  F2FP.SATFINITE.E4M3.F32.PACK_AB_MERGE_C R114, R115, R114, RZ ;  /* 0x000000727372723e */ /* 0x000fc400048070ff */
[----:B------:R-:W-:Y:S02]  /*8e30*/  LOP3.LUT R65, R6, 0xffff, RZ, 0xc0, !PT ;  /* 0x0000ffff06417812 */ /* 0x000fe400078ec0ff */
[----:B------:R-:W-:Y:S02]  /*8e40*/  LOP3.LUT R90, R90, 0xffff, RZ, 0xc0, !PT ;  /* 0x0000ffff5a5a7812 */ /* 0x000fe400078ec0ff */
[----:B------:R-:W-:Y:S02]  /*8e50*/  F2FP.SATFINITE.E4M3.F32.PACK_AB_MERGE_C R46, R47, R46, RZ ;  /* 0x0000002e2f2e723e */ /* 0x000fe400048070ff */
[----:B------:R-:W-:Y:S02]  /*8e60*/  LOP3.LUT R45, R4, 0xffff, RZ, 0xc0, !PT ;  /* 0x0000ffff042d7812 */ /* 0x000fe400078ec0ff */
[----:B------:R-:W-:Y:S02]  /*8e70*/  LOP3.LUT R88, R88, 0xffff, RZ, 0xc0, !PT ;  /* 0x0000ffff58587812 */ /* 0x000fe400078ec0ff */
[----:B------:R-:W-:-:S02]  /*8e80*/  LOP3.LUT R66, R66, 0xffff, RZ, 0xc0, !PT ;  /* 0x0000ffff42427812 */ /* 0x000fc400078ec0ff */
[----:B------:R-:W-:Y:S02]  /*8e90*/  SHF.R.U32.HI R6, RZ, 0x8, R65 ;  /* 0x00000008ff067819 */ /* 0x000fe40000011641 */
[----:B------:R-:W-:Y:S02]  /*8ea0*/  SHF.R.U32.HI R4, RZ, 0x8, R45 ;  /* 0x00000008ff047819 */ /* 0x000fe4000001162d */
[----:B------:R-:W-:Y:S02]  /*8eb0*/  F2FP.SATFINITE.E4M3.F32.PACK_AB_MERGE_C R92, R93, R92, RZ ;  /* 0x0000005c5d5c723e */ /* 0x000fe400048070ff */
[----:B------:R-:W-:Y:S02]  /*8ec0*/  F2FP.SATFINITE.E4M3.F32.PACK_AB_MERGE_C R68, R69, R68, RZ ;  /* 0x000000444544723e */ /* 0x000fe400048070ff */
[----:B------:R-:W-:Y:S02]  /*8ed0*/  F2FP.SATFINITE.E4M3.F32.PACK_AB_MERGE_C R116, R117, R116, RZ ;  /* 0x000000747574723e */ /* 0x000fe400048070ff */
[----:B------:R-:W-:-:S02]  /*8ee0*/  F2FP.SATFINITE.E4M3.F32.PACK_AB_MERGE_C R94, R95, R94, RZ ;  /* 0x0000005e5f5e723e */ /* 0x000fc400048070ff */
[----:B------:R-:W-:Y:S02]  /*8ef0*/  LOP3.LUT R44, R44, 0xffff, RZ, 0xc0, !PT ;  /* 0x0000ffff2c2c7812 */ /* 0x000fe400078ec0ff */
[----:B------:R-:W-:Y:S02]  /*8f00*/  LOP3.LUT R68, R68, 0xffff, RZ, 0xc0, !PT ;  /* 0x0000ffff44447812 */ /* 0x000fe400078ec0ff */
[----:B------:R-:W-:Y:S02]  /*8f10*/  LOP3.LUT R46, R46, 0xffff, RZ, 0xc0, !PT ;  /* 0x0000ffff2e2e7812 */ /* 0x000fe400078ec0ff */
[----:B------:R-:W-:Y:S02]  /*8f20*/  F2FP.SATFINITE.E4M3.F32.PACK_AB_MERGE_C R48, R49, R48, RZ ;  /* 0x000000303130723e */ /* 0x000fe400048070ff */
[----:B------:R-:W-:Y:S02]  /*8f30*/  F2FP.SATFINITE.E4M3.F32.PACK_AB_MERGE_C R50, R51, R50, RZ ;  /* 0x000000323332723e */ /* 0x000fe400048070ff */
[----:B------:R-:W-:-:S02]  /*8f40*/  F2FP.SATFINITE.E4M3.F32.PACK_AB_MERGE_C R72, R73, R72, RZ ;  /* 0x000000484948723e */ /* 0x000fc400048070ff */
[----:B------:R-:W-:Y:S02]  /*8f50*/  F2FP.SATFINITE.E4M3.F32.PACK_AB_MERGE_C R96, R97, R96, RZ ;  /* 0x000000606160723e */ /* 0x000fe400048070ff */
[----:B------:R-:W-:Y:S02]  /*8f60*/  F2FP.SATFINITE.E4M3.F32.PACK_AB_MERGE_C R98, R99, R98, RZ ;  /* 0x000000626362723e */ /* 0x000fe400048070ff */
[----:B------:R-:W-:Y:S02]  /*8f70*/  F2FP.SATFINITE.E4M3.F32.PACK_AB_MERGE_C R136, R137, R136, RZ ;  /* 0x000000888988723e */ /* 0x000fe400048070ff */
[----:B------:R-:W-:Y:S02]  /*8f80*/  LOP3.LUT R48, R48, 0xffff, RZ, 0xc0, !PT ;  /* 0x0000ffff30307812 */ /* 0x000fe400078ec0ff */
[----:B------:R-:W-:Y:S02]  /*8f90*/  LOP3.LUT R50, R50, 0xffff, RZ, 0xc0, !PT ;  /* 0x0000ffff32327812 */ /* 0x000fe400078ec0ff */
[----:B------:R-:W-:-:S02]  /*8fa0*/  LOP3.LUT R72, R72, 0xffff, RZ, 0xc0, !PT ;  /* 0x0000ffff48487812 */ /* 0x000fc400078ec0ff */
[----:B------:R-:W-:Y:S02]  /*8fb0*/  F2FP.SATFINITE.E4M3.F32.PACK_AB_MERGE_C R70, R71, R70, RZ ;  /* 0x000000464746723e */ /* 0x000fe400048070ff */
[----:B------:R-:W-:Y:S02]  /*8fc0*/  F2FP.SATFINITE.E4M3.F32.PACK_AB_MERGE_C R118, R119, R118, RZ ;  /* 0x000000767776723e */ /* 0x000fe400048070ff */
[----:B------:R-:W-:Y:S02]  /*8fd0*/  PRMT R53, R53, 0x3340, R82 ;  /* 0x0000334035357816 */ /* 0x000fe40000000052 */
[----:B------:R-:W-:Y:S02]  /*8fe0*/  LOP3.LUT R70, R70, 0xffff, RZ, 0xc0, !PT ;  /* 0x0000ffff46467812 */ /* 0x000fe400078ec0ff */
[----:B------:R-:W-:Y:S02]  /*8ff0*/  F2FP.SATFINITE.E4M3.F32.PACK_AB_MERGE_C R74, R75, R74, RZ ;  /* 0x0000004a4b4a723e */ /* 0x000fe400048070ff */
[----:B------:R-:W-:-:S02]  /*9000*/  F2FP.SATFINITE.E4M3.F32.PACK_AB_MERGE_C R138, R139, R138, RZ ;  /* 0x0000008a8b8a723e */ /* 0x000fc400048070ff */
[----:B------:R-:W-:Y:S02]  /*9010*/  LOP3.LUT R74, R74, 0xffff, RZ, 0xc0, !PT ;  /* 0x0000ffff4a4a7812 */ /* 0x000fe400078ec0ff */
[----:B------:R-:W-:Y:S02]  /*9020*/  PRMT R61, R61, 0x3340, R86 ;  /* 0x000033403d3d7816 */ /* 0x000fe40000000056 */
[----:B------:R-:W-:Y:S02]  /*9030*/  PRMT R41, R41, 0x3340, R84 ;  /* 0x0000334029297816 */ /* 0x000fe40000000054 */
[----:B------:R-:W-:Y:S02]  /*9040*/  PRMT R65, R65, 0x3340, R90 ;  /* 0x0000334041417816 */ /* 0x000fe4000000005a */
[----:B------:R-:W-:Y:S02]  /*9050*/  PRMT R45, R45, 0x3340, R88 ;  /* 0x000033402d2d7816 */ /* 0x000fe40000000058 */
[----:B--2---:R-:W-:-:S02]  /*9060*/  LOP3.LUT R5, R3, 0xf0, RZ, 0xc0, !PT ;  /* 0x000000f003057812 */ /* 0x004fc400078ec0ff */
[----:B------:R-:W-:Y:S02]  /*9070*/  SHF.R.U32.HI R3, RZ, 0x8, R9 ;  /* 0x00000008ff037819 */ /* 0x000fe40000011609 */
[--C-:B------:R-:W-:Y:S02]  /*9080*/  PRMT R9, R128, 0x3340, R17.reuse ;  /* 0x0000334080097816 */ /* 0x100fe40000000011 */
[----:B------:R-:W-:Y:S02]  /*9090*/  LOP3.LUT R3, R3, 0xffff, RZ, 0xc0, !PT ;  /* 0x0000ffff03037812 */ /* 0x000fe400078ec0ff */
[----:B------:R-:W-:Y:S02]  /*90a0*/  SHF.R.U32.HI R17, RZ, 0x8, R17 ;  /* 0x00000008ff117819 */ /* 0x000fe40000011611 */
[----:B------:R-:W-:Y:S02]  /*90b0*/  PRMT R3, R18, 0x3340, R3 ;  /* 0x0000334012037816 */ /* 0x000fe40000000003 */
[----:B------:R-:W-:-:S02]  /*90c0*/  SHF.R.U32.HI R18, RZ, 0x8, R23 ;  /* 0x00000008ff127819 */ /* 0x000fc40000011617 */
[----:B------:R-:W-:Y:S02]  /*90d0*/  LOP3.LUT R17, R17, 0xffff, RZ, 0xc0, !PT ;  /* 0x0000ffff11117812 */ /* 0x000fe400078ec0ff */
[----:B------:R-:W-:Y:S02]  /*90e0*/  IADD3 R25, PT, PT, R16, UR4, R5 ;  /* 0x0000000410197c10 */ /* 0x000fe4000fffe005 */
[----:B------:R-:W-:Y:S02]  /*90f0*/  LOP3.LUT R13, R18, 0xffff, RZ, 0xc0, !PT ;  /* 0x0000ffff120d7812 */ /* 0x000fe400078ec0ff */
[--C-:B------:R-:W-:Y:S02]  /*9100*/  PRMT R5, R26, 0x3340, R7.reuse ;  /* 0x000033401a057816 */ /* 0x100fe40000000007 */
[----:B------:R-:W-:Y:S02]  /*9110*/  SHF.R.U32.HI R16, RZ, 0x8, R7 ;  /* 0x00000008ff107819 */ /* 0x000fe40000011607 */
[----:B------:R-:W-:-:S02]  /*9120*/  PRMT R7, R130, 0x3340, R23 ;  /* 0x0000334082077816 */ /* 0x000fc40000000017 */
[----:B------:R-:W-:Y:S02]  /*9130*/  PRMT R18, R20, 0x3340, R17 ;  /* 0x0000334014127816 */ /* 0x000fe40000000011 */
[----:B------:R-:W-:Y:S02]  /*9140*/  SHF.R.U32.HI R23, RZ, 0x8, R15 ;  /* 0x00000008ff177819 */ /* 0x000fe4000001160f */
[----:B0-----:R-:W-:Y:S02]  /*9150*/  LOP3.LUT R26, R0, 0x20, RZ, 0xc0, !PT ;  /* 0x00000020001a7812 */ /* 0x001fe400078ec0ff */
[----:B------:R-:W-:Y:S02]  /*9160*/  PRMT R20, R24, 0x3340, R13 ;  /* 0x0000334018147816 */ /* 0x000fe4000000000d */
[----:B------:R-:W-:Y:S01]  /*9170*/  PRMT R13, R132, 0x3340, R29 ;  /* 0x00003340840d7816 */ /* 0x000fe2000000001d */
[----:B------:R-:W-:Y:S01]  /*9180*/  IMAD R25, R26, 0x8, R25 ;  /* 0x000000081a197824 */ /* 0x000fe200078e0219 */
[----:B------:R-:W-:-:S02]  /*9190*/  LOP3.LUT R16, R16, 0xffff, RZ, 0xc0, !PT ;  /* 0x0000ffff10107812 */ /* 0x000fc400078ec0ff */
[----:B------:R-:W-:Y:S02]  /*91a0*/  SHF.R.U32.HI R24, RZ, 0x8, R132 ;  /* 0x00000008ff187819 */ /* 0x000fe40000011684 */
[----:B------:R-:W-:Y:S02]  /*91b0*/  SHF.R.U32.HI R29, RZ, 0x8, R29 ;  /* 0x00000008ff1d7819 */ /* 0x000fe4000001161d */
[----:B------:R-:W-:Y:S02]  /*91c0*/  LOP3.LUT R23, R23, 0xffff, RZ, 0xc0, !PT ;  /* 0x0000ffff17177812 */ /* 0x000fe400078ec0ff */
[--C-:B------:R-:W-:Y:S02]  /*91d0*/  PRMT R17, R27, 0x3340, R124.reuse ;  /* 0x000033401b117816 */ /* 0x100fe4000000007c */
[----:B------:R-:W-:Y:S02]  /*91e0*/  SHF.R.U32.HI R27, RZ, 0x8, R124 ;  /* 0x00000008ff1b7819 */ /* 0x000fe4000001167c */
[----:B------:R-:W-:-:S02]  /*91f0*/  PRMT R16, R11, 0x3340, R16 ;  /* 0x000033400b107816 */ /* 0x000fc40000000010 */
[----:B------:R-:W-:Y:S02]  /*9200*/  SHF.R.U32.HI R26, RZ, 0x8, R134 ;  /* 0x00000008ff1a7819 */ /* 0x000fe40000011686 */
[----:B------:R-:W-:Y:S02]  /*9210*/  LOP3.LUT R32, R24, 0xffff, RZ, 0xc0, !PT ;  /* 0x0000ffff18207812 */ /* 0x000fe400078ec0ff */
[----:B------:R-:W-:Y:S02]  /*9220*/  LOP3.LUT R29, R29, 0xffff, RZ, 0xc0, !PT ;  /* 0x0000ffff1d1d7812 */ /* 0x000fe400078ec0ff */
[----:B------:R-:W-:Y:S02]  /*9230*/  PRMT R11, R134, 0x3340, R31 ;  /* 0x00003340860b7816 */ /* 0x000fe4000000001f */
[----:B------:R-:W-:Y:S02]  /*9240*/  PRMT R24, R23, 0x3340, R28 ;  /* 0x0000334017187816 */ /* 0x000fe4000000001c */
[----:B------:R-:W-:-:S02]  /*9250*/  LOP3.LUT R31, R22, 0xffff, RZ, 0xc0, !PT ;  /* 0x0000ffff161f7812 */ /* 0x000fc400078ec0ff */
[----:B------:R-:W-:Y:S02]  /*9260*/  LOP3.LUT R23, R19, 0xffff, RZ, 0xc0, !PT ;  /* 0x0000ffff13177812 */ /* 0x000fe400078ec0ff */
[----:B------:R-:W-:Y:S02]  /*9270*/  LOP3.LUT R22, R27, 0xffff, RZ, 0xc0, !PT ;  /* 0x0000ffff1b167812 */ /* 0x000fe400078ec0ff */
[----:B------:R-:W-:Y:S02]  /*9280*/  LOP3.LUT R27, R26, 0xffff, RZ, 0xc0, !PT ;  /* 0x0000ffff1a1b7812 */ /* 0x000fe400078ec0ff */
[----:B------:R-:W-:Y:S02]  /*9290*/  PRMT R28, R32, 0x3340, R29 ;  /* 0x00003340201c7816 */ /* 0x000fe4000000001d */
[----:B------:R-:W-:Y:S02]  /*92a0*/  LOP3.LUT R26, R30, 0xffff, RZ, 0xc0, !PT ;  /* 0x0000ffff1e1a7812 */ /* 0x000fe400078ec0ff */
[----:B------:R-:W-:-:S02]  /*92b0*/  SHF.R.U32.HI R29, RZ, 0x8, R21 ;  /* 0x00000008ff1d7819 */ /* 0x000fc40000011615 */
[----:B------:R-:W-:Y:S02]  /*92c0*/  PRMT R19, R21, 0x3340, R76 ;  /* 0x0000334015137816 */ /* 0x000fe4000000004c */
[----:B------:R-:W-:Y:S02]  /*92d0*/  SHF.R.U32.HI R30, RZ, 0x8, R23 ;  /* 0x00000008ff1e7819 */ /* 0x000fe40000011617 */
[----:B------:R-:W-:Y:S02]  /*92e0*/  PRMT R21, R23, 0x3340, R78 ;  /* 0x0000334017157816 */ /* 0x000fe4000000004e */
[----:B------:R-:W-:Y:S02]  /*92f0*/  PRMT R22, R31, 0x3340, R22 ;  /* 0x000033401f167816 */ /* 0x000fe40000000016 */
[----:B------:R-:W-:Y:S02]  /*9300*/  PRMT R23, R52, 0x3340, R35 ;  /* 0x0000334034177816 */ /* 0x000fe40000000023 */
[----:B------:R-:W-:-:S02]  /*9310*/  SHF.R.U32.HI R31, RZ, 0x8, R52 ;  /* 0x00000008ff1f7819 */ /* 0x000fc40000011634 */
[----:B------:R-:W-:Y:S02]  /*9320*/  SHF.R.U32.HI R35, RZ, 0x8, R35 ;  /* 0x00000008ff237819 */ /* 0x000fe40000011623 */
[----:B------:R-:W-:Y:S02]  /*9330*/  LOP3.LUT R38, R29, 0xffff, RZ, 0xc0, !PT ;  /* 0x0000ffff1d267812 */ /* 0x000fe400078ec0ff */
[----:B------:R-:W-:Y:S02]  /*9340*/  LOP3.LUT R29, R30, 0xffff, RZ, 0xc0, !PT ;  /* 0x0000ffff1e1d7812 */ /* 0x000fe400078ec0ff */
[----:B------:R-:W-:Y:S02]  /*9350*/  LOP3.LUT R30, R31, 0xffff, RZ, 0xc0, !PT ;  /* 0x0000ffff1f1e7812 */ /* 0x000fe400078ec0ff */
[----:B------:R-:W-:Y:S02]  /*9360*/  LOP3.LUT R35, R35, 0xffff, RZ, 0xc0, !PT ;  /* 0x0000ffff23237812 */ /* 0x000fe400078ec0ff */
[----:B------:R-:W-:-:S02]  /*9370*/  SHF.R.U32.HI R32, RZ, 0x8, R54 ;  /* 0x00000008ff207819 */ /* 0x000fc40000011636 */
[----:B------:R-:W-:Y:S02]  /*9380*/  PRMT R26, R27, 0x3340, R26 ;  /* 0x000033401b1a7816 */ /* 0x000fe4000000001a */
[----:B------:R-:W-:Y:S02]  /*9390*/  PRMT R40, R30, 0x3340, R35 ;  /* 0x000033401e287816 */ /* 0x000fe40000000023 */
[----:B------:R-:W-:Y:S02]  /*93a0*/  PRMT R27, R54, 0x3340, R37 ;  /* 0x00003340361b7816 */ /* 0x000fe40000000025 */
[----:B------:R-:W-:Y:S02]  /*93b0*/  LOP3.LUT R32, R32, 0xffff, RZ, 0xc0, !PT ;  /* 0x0000ffff20207812 */ /* 0x000fe400078ec0ff */
[----:B------:R-:W-:Y:S02]  /*93c0*/  LOP3.LUT R31, R36, 0xffff, RZ, 0xc0, !PT ;  /* 0x0000ffff241f7812 */ /* 0x000fe400078ec0ff */
[----:B------:R-:W-:-:S02]  /*93d0*/  LOP3.LUT R35, R106, 0xffff, RZ, 0xc0, !PT ;  /* 0x0000ffff6a237812 */ /* 0x000fc400078ec0ff */
[----:B------:R-:W-:Y:S02]  /*93e0*/  LOP3.LUT R37, R12, 0xffff, RZ, 0xc0, !PT ;  /* 0x0000ffff0c257812 */ /* 0x000fe400078ec0ff */
[----:B------:R-:W-:Y:S02]  /*93f0*/  PRMT R36, R29, 0x3340, R34 ;  /* 0x000033401d247816 */ /* 0x000fe40000000022 */
[----:B------:R-:W-:Y:S02]  /*9400*/  SHF.R.U32.HI R29, RZ, 0x8, R56 ;  /* 0x00000008ff1d7819 */ /* 0x000fe40000011638 */
[----:B------:R-:W-:Y:S02]  /*9410*/  PRMT R42, R32, 0x3340, R31 ;  /* 0x00003340202a7816 */ /* 0x000fe4000000001f */
[----:B------:R-:W-:Y:S02]  /*9420*/  SHF.R.U32.HI R30, RZ, 0x8, R58 ;  /* 0x00000008ff1e7819 */ /* 0x000fe4000001163a */
[----:B------:R-:W-:-:S02]  /*9430*/  SHF.R.U32.HI R34, RZ, 0x8, R35 ;  /* 0x00000008ff227819 */ /* 0x000fc40000011623 */
[----:B------:R-:W-:Y:S02]  /*9440*/  SHF.R.U32.HI R12, RZ, 0x8, R37 ;  /* 0x00000008ff0c7819 */ /* 0x000fe40000011625 */
[----:B------:R-:W-:Y:S02]  /*9450*/  SHF.R.U32.HI R31, RZ, 0x8, R80 ;  /* 0x00000008ff1f7819 */ /* 0x000fe40000011650 */
[----:B------:R-:W-:Y:S02]  /*9460*/  PRMT R55, R58, 0x3340, R35 ;  /* 0x000033403a377816 */ /* 0x000fe40000000023 */
[----:B------:R-:W-:Y:S02]  /*9470*/  LOP3.LUT R35, R14, 0xffff, RZ, 0xc0, !PT ;  /* 0x0000ffff0e237812 */ /* 0x000fe400078ec0ff */
[----:B------:R-:W-:Y:S02]  /*9480*/  PRMT R38, R38, 0x3340, R33 ;  /* 0x0000334026267816 */ /* 0x000fe40000000021 */
[----:B------:R-:W-:-:S02]  /*9490*/  LOP3.LUT R14, R29, 0xffff, RZ, 0xc0, !PT ;  /* 0x0000ffff1d0e7812 */ /* 0x000fc400078ec0ff */
[----:B------:R-:W-:Y:S02]  /*94a0*/  LOP3.LUT R33, R104, 0xffff, RZ, 0xc0, !PT ;  /* 0x0000ffff68217812 */ /* 0x000fe400078ec0ff */
[----:B------:R-:W-:Y:S02]  /*94b0*/  LOP3.LUT R29, R30, 0xffff, RZ, 0xc0, !PT ;  /* 0x0000ffff1e1d7812 */ /* 0x000fe400078ec0ff */
[----:B------:R-:W-:Y:S02]  /*94c0*/  LOP3.LUT R34, R34, 0xffff, RZ, 0xc0, !PT ;  /* 0x0000ffff22227812 */ /* 0x000fe400078ec0ff */
[----:B------:R-:W-:Y:S02]  /*94d0*/  LOP3.LUT R12, R12, 0xffff, RZ, 0xc0, !PT ;  /* 0x0000ffff0c0c7812 */ /* 0x000fe400078ec0ff */
[----:B------:R-:W-:Y:S02]  /*94e0*/  LOP3.LUT R31, R31, 0xffff, RZ, 0xc0, !PT ;  /* 0x0000ffff1f1f7812 */ /* 0x000fe400078ec0ff */
[----:B------:R-:W-:-:S02]  /*94f0*/  PRMT R39, R56, 0x3340, R33 ;  /* 0x0000334038277816 */ /* 0x000fc40000000021 */
[----:B------:R-:W-:Y:S02]  /*9500*/  PRMT R58, R29, 0x3340, R34 ;  /* 0x000033401d3a7816 */ /* 0x000fe40000000022 */
[----:B------:R-:W-:Y:S02]  /*9510*/  SHF.R.U32.HI R33, RZ, 0x8, R33 ;  /* 0x00000008ff217819 */ /* 0x000fe40000011621 */
[----:B------:R-:W-:Y:S02]  /*9520*/  PRMT R52, R12, 0x3340, R31 ;  /* 0x000033400c347816 */ /* 0x000fe4000000001f */
[----:B------:R-:W-:Y:S02]  /*9530*/  SHF.R.U32.HI R29, RZ, 0x8, R84 ;  /* 0x00000008ff1d7819 */ /* 0x000fe40000011654 */
[----:B------:R-:W-:Y:S02]  /*9540*/  LOP3.LUT R31, R108, 0xffff, RZ, 0xc0, !PT ;  /* 0x0000ffff6c1f7812 */ /* 0x000fe400078ec0ff */
[----:B------:R-:W-:-:S02]  /*9550*/  SHF.R.U32.HI R32, RZ, 0x8, R82 ;  /* 0x00000008ff207819 */ /* 0x000fc40000011652 */
[----:B------:R-:W-:Y:S02]  /*9560*/  LOP3.LUT R33, R33, 0xffff, RZ, 0xc0, !PT ;  /* 0x0000ffff21217812 */ /* 0x000fe400078ec0ff */
[----:B------:R-:W-:Y:S02]  /*9570*/  LOP3.LUT R29, R29, 0xffff, RZ, 0xc0, !PT ;  /* 0x0000ffff1d1d7812 */ /* 0x000fe400078ec0ff */
[--C-:B------:R-:W-:Y:S02]  /*9580*/  PRMT R43, R60, 0x3340, R31.reuse ;  /* 0x000033403c2b7816 */ /* 0x100fe4000000001f */
[----:B------:R-:W-:Y:S02]  /*9590*/  SHF.R.U32.HI R12, RZ, 0x8, R60 ;  /* 0x00000008ff0c7819 */ /* 0x000fe4000001163c */
[----:B------:R-:W-:Y:S02]  /*95a0*/  SHF.R.U32.HI R31, RZ, 0x8, R31 ;  /* 0x00000008ff1f7819 */ /* 0x000fe4000001161f */
[----:B------:R-:W-:-:S02]  /*95b0*/  LOP3.LUT R32, R32, 0xffff, RZ, 0xc0, !PT ;  /* 0x0000ffff20207812 */ /* 0x000fc400078ec0ff */
[----:B------:R-:W-:Y:S02]  /*95c0*/  PRMT R56, R14, 0x3340, R33 ;  /* 0x000033400e387816 */ /* 0x000fe40000000021 */
[----:B------:R-:W-:Y:S02]  /*95d0*/  PRMT R60, R8, 0x3340, R29 ;  /* 0x00003340083c7816 */ /* 0x000fe4000000001d */
[----:B------:R-:W-:Y:S02]  /*95e0*/  LOP3.LUT R33, R110, 0xffff, RZ, 0xc0, !PT ;  /* 0x0000ffff6e217812 */ /* 0x000fe400078ec0ff */
[----:B------:R-:W-:Y:S02]  /*95f0*/  LOP3.LUT R29, R112, 0xffff, RZ, 0xc0, !PT ;  /* 0x0000ffff701d7812 */ /* 0x000fe400078ec0ff */
[----:B------:R-:W-:Y:S02]  /*9600*/  SHF.R.U32.HI R30, RZ, 0x8, R86 ;  /* 0x00000008ff1e7819 */ /* 0x000fe40000011656 */
[----:B------:R-:W-:-:S02]  /*9610*/  SHF.R.U32.HI R14, RZ, 0x8, R62 ;  /* 0x00000008ff0e7819 */ /* 0x000fc4000001163e */
[----:B------:R-:W-:Y:S02]  /*9620*/  LOP3.LUT R12, R12, 0xffff, RZ, 0xc0, !PT ;  /* 0x0000ffff0c0c7812 */ /* 0x000fe400078ec0ff */
[----:B------:R-:W-:Y:S02]  /*9630*/  LOP3.LUT R31, R31, 0xffff, RZ, 0xc0, !PT ;  /* 0x0000ffff1f1f7812 */ /* 0x000fe400078ec0ff */
[----:B------:R-:W-:Y:S02]  /*9640*/  PRMT R54, R35, 0x3340, R32 ;  /* 0x0000334023367816 */ /* 0x000fe40000000020 */
[--C-:B------:R-:W-:Y:S02]  /*9650*/  PRMT R63, R62, 0x3340, R33.reuse ;  /* 0x000033403e3f7816 */ /* 0x100fe40000000021 */
[----:B------:R-:W-:Y:S02]  /*9660*/  SHF.R.U32.HI R32, RZ, 0x8, R33 ;  /* 0x00000008ff207819 */ /* 0x000fe40000011621 */
[----:B------:R-:W-:-:S02]  /*9670*/  PRMT R47, R64, 0x3340, R29 ;  /* 0x00003340402f7816 */ /* 0x000fc4000000001d */
[----:B------:R-:W-:Y:S02]  /*9680*/  LOP3.LUT R33, R10, 0xffff, RZ, 0xc0, !PT ;  /* 0x0000ffff0a217812 */ /* 0x000fe400078ec0ff */
[----:B------:R-:W-:Y:S02]  /*9690*/  LOP3.LUT R30, R30, 0xffff, RZ, 0xc0, !PT ;  /* 0x0000ffff1e1e7812 */ /* 0x000fe400078ec0ff */
[----:B------:R-:W-:Y:S02]  /*96a0*/  LOP3.LUT R35, R14, 0xffff, RZ, 0xc0, !PT ;  /* 0x0000ffff0e237812 */ /* 0x000fe400078ec0ff */
[----:B------:R-:W-:Y:S02]  /*96b0*/  PRMT R76, R12, 0x3340, R31 ;  /* 0x000033400c4c7816 */ /* 0x000fe4000000001f */
[----:B------:R-:W-:Y:S02]  /*96c0*/  SHF.R.U32.HI R8, RZ, 0x8, R64 ;  /* 0x00000008ff087819 */ /* 0x000fe40000011640 */
[----:B------:R-:W-:-:S02]  /*96d0*/  SHF.R.U32.HI R29, RZ, 0x8, R29 ;  /* 0x00000008ff1d7819 */ /* 0x000fc4000001161d */
[----:B------:R-:W-:Y:S02]  /*96e0*/  LOP3.LUT R31, R114, 0xffff, RZ, 0xc0, !PT ;  /* 0x0000ffff721f7812 */ /* 0x000fe400078ec0ff */
[----:B------:R-:W-:Y:S02]  /*96f0*/  SHF.R.U32.HI R14, RZ, 0x8, R90 ;  /* 0x00000008ff0e7819 */ /* 0x000fe4000001165a */
[----:B------:R-:W-:Y:S02]  /*9700*/  SHF.R.U32.HI R12, RZ, 0x8, R88 ;  /* 0x00000008ff0c7819 */ /* 0x000fe40000011658 */
[----:B------:R-:W-:Y:S02]  /*9710*/  PRMT R62, R33, 0x3340, R30 ;  /* 0x00003340213e7816 */ /* 0x000fe4000000001e */
[----:B------:R-:W-:Y:S02]  /*9720*/  LOP3.LUT R8, R8, 0xffff, RZ, 0xc0, !PT ;  /* 0x0000ffff08087812 */ /* 0x000fe400078ec0ff */
[----:B------:R-:W-:-:S02]  /*9730*/  LOP3.LUT R29, R29, 0xffff, RZ, 0xc0, !PT ;  /* 0x0000ffff1d1d7812 */ /* 0x000fc400078ec0ff */
[--C-:B------:R-:W-:Y:S02]  /*9740*/  PRMT R67, R66, 0x3340, R31.reuse ;  /* 0x0000334042437816 */ /* 0x100fe4000000001f */
[----:B------:R-:W-:Y:S02]  /*9750*/  SHF.R.U32.HI R30, RZ, 0x8, R31 ;  /* 0x00000008ff1e7819 */ /* 0x000fe4000001161f */
[----:B------:R-:W-:Y:S02]  /*9760*/  LOP3.LUT R33, R6, 0xffff, RZ, 0xc0, !PT ;  /* 0x0000ffff06217812 */ /* 0x000fe400078ec0ff */
[----:B------:R-:W-:Y:S02]  /*9770*/  LOP3.LUT R14, R14, 0xffff, RZ, 0xc0, !PT ;  /* 0x0000ffff0e0e7812 */ /* 0x000fe400078ec0ff */
[----:B------:R-:W-:Y:S02]  /*9780*/  LOP3.LUT R31, R4, 0xffff, RZ, 0xc0, !PT ;  /* 0x0000ffff041f7812 */ /* 0x000fe400078ec0ff */
[----:B------:R-:W-:-:S02]  /*9790*/  LOP3.LUT R12, R12, 0xffff, RZ, 0xc0, !PT ;  /* 0x0000ffff0c0c7812 */ /* 0x000fc400078ec0ff */
[----:B------:R-:W-:Y:S02]  /*97a0*/  PRMT R37, R37, 0x3340, R80 ;  /* 0x0000334025257816 */ /* 0x000fe40000000050 */
[----:B------:R-:W-:Y:S02]  /*97b0*/  SHF.R.U32.HI R10, RZ, 0x8, R66 ;  /* 0x00000008ff0a7819 */ /* 0x000fe40000011642 */
[----:B------:R-:W-:Y:S02]  /*97c0*/  PRMT R80, R8, 0x3340, R29 ;  /* 0x0000334008507816 */ /* 0x000fe4000000001d */
[----:B------:R-:W-:Y:S02]  /*97d0*/  PRMT R66, R33, 0x3340, R14 ;  /* 0x0000334021427816 */ /* 0x000fe4000000000e */
[----:B------:R-:W-:Y:S02]  /*97e0*/  LOP3.LUT R29, R92, 0xffff, RZ, 0xc0, !PT ;  /* 0x0000ffff5c1d7812 */ /* 0x000fe400078ec0ff */
[----:B------:R-:W-:-:S02]  /*97f0*/  PRMT R64, R31, 0x3340, R12 ;  /* 0x000033401f407816 */ /* 0x000fc4000000000c */
[----:B------:R-:W-:Y:S02]  /*9800*/  LOP3.LUT R33, R116, 0xffff, RZ, 0xc0, !PT ;  /* 0x0000ffff74217812 */ /* 0x000fe400078ec0ff */
[----:B------:R-:W-:Y:S02]  /*9810*/  LOP3.LUT R31, R94, 0xffff, RZ, 0xc0, !PT ;  /* 0x0000ffff5e1f7812 */ /* 0x000fe400078ec0ff */
[----:B------:R-:W-:Y:S02]  /*9820*/  SHF.R.U32.HI R4, RZ, 0x8, R44 ;  /* 0x00000008ff047819 */ /* 0x000fe4000001162c */
[--C-:B------:R-:W-:Y:S02]  /*9830*/  PRMT R44, R44, 0x3340, R29.reuse ;  /* 0x000033402c2c7816 */ /* 0x100fe4000000001d */
[----:B------:R-:W-:Y:S02]  /*9840*/  SHF.R.U32.HI R12, RZ, 0x8, R29 ;  /* 0x00000008ff0c7819 */ /* 0x000fe4000001161d */
[----:B------:R-:W-:-:S02]  /*9850*/  SHF.R.U32.HI R8, RZ, 0x8, R68 ;  /* 0x00000008ff087819 */ /* 0x000fc40000011644 */
[----:B------:R-:W-:Y:S02]  /*9860*/  SHF.R.U32.HI R29, RZ, 0x8, R33 ;  /* 0x00000008ff1d7819 */ /* 0x000fe40000011621 */
[----:B------:R-:W-:Y:S02]  /*9870*/  SHF.R.U32.HI R6, RZ, 0x8, R46 ;  /* 0x00000008ff067819 */ /* 0x000fe4000001162e */
[--C-:B------:R-:W-:Y:S02]  /*9880*/  SHF.R.U32.HI R14, RZ, 0x8, R31.reuse ;  /* 0x00000008ff0e7819 */ /* 0x100fe4000001161f */
[----:B------:R-:W-:Y:S02]  /*9890*/  PRMT R46, R46, 0x3340, R31 ;  /* 0x000033402e2e7816 */ /* 0x000fe4000000001f */
        /* <DEDUP_REMOVED lines=9> */
[----:B------:R-:W-:Y:S02]  /*9930*/  PRMT R51, R33, 0x3340, R14 ;  /* 0x0000334021337816 */ /* 0x000fe4000000000e */
[----:B------:R-:W-:Y:S02]  /*9940*/  LOP3.LUT R29, R96, 0xffff, RZ, 0xc0, !PT ;  /* 0x0000ffff601d7812 */ /* 0x000fe400078ec0ff */
[----:B------:R-:W-:Y:S02]  /*9950*/  LOP3.LUT R32, R32, 0xffff, RZ, 0xc0, !PT ;  /* 0x0000ffff20207812 */ /* 0x000fe400078ec0ff */
[----:B------:R-:W-:Y:S02]  /*9960*/  LOP3.LUT R31, R98, 0xffff, RZ, 0xc0, !PT ;  /* 0x0000ffff621f7812 */ /* 0x000fe400078ec0ff */
[----:B------:R-:W-:-:S02]  /*9970*/  LOP3.LUT R33, R136, 0xffff, RZ, 0xc0, !PT ;  /* 0x0000ffff88217812 */ /* 0x000fc400078ec0ff */
[----:B------:R-:W-:Y:S02]  /*9980*/  SHF.R.U32.HI R4, RZ, 0x8, R48 ;  /* 0x00000008ff047819 */ /* 0x000fe40000011630 */
[----:B------:R-:W-:Y:S02]  /*9990*/  SHF.R.U32.HI R6, RZ, 0x8, R50 ;  /* 0x00000008ff067819 */ /* 0x000fe40000011632 */
[--C-:B------:R-:W-:Y:S02]  /*99a0*/  PRMT R48, R48, 0x3340, R29.reuse ;  /* 0x0000334030307816 */ /* 0x100fe4000000001d */
[----:B------:R-:W-:Y:S02]  /*99b0*/  SHF.R.U32.HI R12, RZ, 0x8, R29 ;  /* 0x00000008ff0c7819 */ /* 0x000fe4000001161d */
[----:B------:R-:W-:Y:S02]  /*99c0*/  SHF.R.U32.HI R8, RZ, 0x8, R72 ;  /* 0x00000008ff087819 */ /* 0x000fe40000011648 */
[----:B------:R-:W-:-:S02]  /*99d0*/  PRMT R78, R35, 0x3340, R32 ;  /* 0x00003340234e7816 */ /* 0x000fc40000000020 */
[--C-:B------:R-:W-:Y:S02]  /*99e0*/  PRMT R50, R50, 0x3340, R31.reuse ;  /* 0x0000334032327816 */ /* 0x100fe4000000001f */
[----:B------:R-:W-:Y:S02]  /*99f0*/  SHF.R.U32.HI R14, RZ, 0x8, R31 ;  /* 0x00000008ff0e7819 */ /* 0x000fe4000001161f */
[--C-:B------:R-:W-:Y:S02]  /*9a00*/  PRMT R72, R72, 0x3340, R33.reuse ;  /* 0x0000334048487816 */ /* 0x100fe40000000021 */
[----:B------:R-:W-:Y:S02]  /*9a10*/  SHF.R.U32.HI R29, RZ, 0x8, R33 ;  /* 0x00000008ff1d7819 */ /* 0x000fe40000011621 */
[----:B------:R-:W-:Y:S02]  /*9a20*/  LOP3.LUT R35, R10, 0xffff, RZ, 0xc0, !PT ;  /* 0x0000ffff0a237812 */ /* 0x000fe400078ec0ff */
[----:B------:R-:W-:-:S02]  /*9a30*/  LOP3.LUT R30, R30, 0xffff, RZ, 0xc0, !PT ;  /* 0x0000ffff1e1e7812 */ /* 0x000fc400078ec0ff */
[----:B------:R-:W-:Y:S02]  /*9a40*/  LOP3.LUT R31, R4, 0xffff, RZ, 0xc0, !PT ;  /* 0x0000ffff041f7812 */ /* 0x000fe400078ec0ff */
[----:B------:R-:W-:Y:S02]  /*9a50*/  LOP3.LUT R33, R6, 0xffff, RZ, 0xc0, !PT ;  /* 0x0000ffff06217812 */ /* 0x000fe400078ec0ff */
[----:B------:R-:W-:Y:S02]  /*9a60*/  PRMT R4, R2, 0x5410, R3 ;  /* 0x0000541002047816 */ /* 0x000fe40000000003 */
[----:B------:R-:W-:Y:S02]  /*9a70*/  PRMT R5, R5, 0x5410, R16 ;  /* 0x0000541005057816 */ /* 0x000fe40000000010 */
[----:B------:R-:W-:Y:S02]  /*9a80*/  PRMT R6, R9, 0x5410, R18 ;  /* 0x0000541009067816 */ /* 0x000fe40000000012 */
[----:B------:R-:W-:Y:S01]  /*9a90*/  PRMT R7, R7, 0x5410, R20 ;  /* 0x0000541007077816 */ /* 0x000fe20000000014 */
[----:B------:R-:W-:Y:S01]  /*9aa0*/  BAR.SYNC.DEFER_BLOCKING 0x0 ;  /* 0x0000000000007b1d */ /* 0x000fe20000010000 */
[----:B------:R-:W-:-:S02]  /*9ab0*/  PRMT R82, R35, 0x3340, R30 ;  /* 0x0000334023527816 */ /* 0x000fc4000000001e */
[----:B------:R-:W-:Y:S02]  /*9ac0*/  LOP3.LUT R35, R118, 0xffff, RZ, 0xc0, !PT ;  /* 0x0000ffff76237812 */ /* 0x000fe400078ec0ff */
[----:B------:R-:W-:Y:S02]  /*9ad0*/  SHF.R.U32.HI R10, RZ, 0x8, R70 ;  /* 0x00000008ff0a7819 */ /* 0x000fe40000011646 */
[--C-:B------:R-:W-:Y:S02]  /*9ae0*/  SHF.R.U32.HI R30, RZ, 0x8, R35.reuse ;  /* 0x00000008ff1e7819 */ /* 0x100fe40000011623 */
[----:B------:R-:W-:Y:S02]  /*9af0*/  PRMT R59, R70, 0x3340, R35 ;  /* 0x00003340463b7816 */ /* 0x000fe40000000023 */
[----:B------:R-:W-:Y:S02]  /*9b00*/  LOP3.LUT R35, R10, 0xffff, RZ, 0xc0, !PT ;  /* 0x0000ffff0a237812 */ /* 0x000fe400078ec0ff */
[----:B------:R-:W-:-:S02]  /*9b10*/  LOP3.LUT R30, R30, 0xffff, RZ, 0xc0, !PT ;  /* 0x0000ffff1e1e7812 */ /* 0x000fc400078ec0ff */
[----:B------:R-:W-:Y:S02]  /*9b20*/  SHF.R.U32.HI R10, RZ, 0x8, R74 ;  /* 0x00000008ff0a7819 */ /* 0x000fe4000001164a */
[----:B------:R-:W-:Y:S02]  /*9b30*/  PRMT R70, R35, 0x3340, R30 ;  /* 0x0000334023467816 */ /* 0x000fe4000000001e */
[----:B------:R-:W-:Y:S02]  /*9b40*/  LOP3.LUT R35, R138, 0xffff, RZ, 0xc0, !PT ;  /* 0x0000ffff8a237812 */ /* 0x000fe400078ec0ff */
[----:B------:R-:W-:Y:S02]  /*9b50*/  LOP3.LUT R0, R0, 0x3f, RZ, 0xc0, !PT ;  /* 0x0000003f00007812 */ /* 0x000fe400078ec0ff */
[--C-:B------:R-:W-:Y:S01]  /*9b60*/  SHF.R.U32.HI R30, RZ, 0x8, R35.reuse ;  /* 0x00000008ff1e7819 */ /* 0x100fe20000011623 */
[----:B------:R-:W-:Y:S01]  /*9b70*/  STSM.16.M88.4 [R25], R4 ;  /* 0x0000000419007844 */ /* 0x000fe20000000200 */
[----:B------:R-:W-:-:S02]  /*9b80*/  PRMT R74, R74, 0x3340, R35 ;  /* 0x000033404a4a7816 */ /* 0x000fc40000000023 */
[----:B------:R-:W-:Y:S02]  /*9b90*/  LOP3.LUT R35, R10, 0xffff, RZ, 0xc0, !PT ;  /* 0x0000ffff0a237812 */ /* 0x000fe400078ec0ff */
[----:B------:R-:W-:Y:S02]  /*9ba0*/  LOP3.LUT R14, R14, 0xffff, RZ, 0xc0, !PT ;  /* 0x0000ffff0e0e7812 */ /* 0x000fe400078ec0ff */
[----:B------:R-:W-:Y:S02]  /*9bb0*/  LOP3.LUT R30, R30, 0xffff, RZ, 0xc0, !PT ;  /* 0x0000ffff1e1e7812 */ /* 0x000fe400078ec0ff */
[----:B------:R-:W-:Y:S01]  /*9bc0*/  LEA R0, R0, UR4, 0x4 ;  /* 0x0000000400007c11 */ /* 0x000fe2000f8e20ff */
[----:B------:R-:W-:Y:S01]  /*9bd0*/  BAR.SYNC.DEFER_BLOCKING 0x0 ;  /* 0x0000000000007b1d */ /* 0x000fe20000010000 */
[----:B------:R-:W-:Y:S02]  /*9be0*/  PRMT R71, R33, 0x3340, R14 ;  /* 0x0000334021477816 */ /* 0x000fe4000000000e */
[----:B------:R-:W-:-:S02]  /*9bf0*/  PRMT R75, R35, 0x3340, R30 ;  /* 0x00003340234b7816 */ /* 0x000fc4000000001e */
[----:B------:R-:W-:Y:S01]  /*9c00*/  LOP3.LUT R8, R8, 0xffff, RZ, 0xc0, !PT ;  /* 0x0000ffff08087812 */ /* 0x000fe200078ec0ff */
[----:B------:R-:W0:Y:S01]  /*9c10*/  LDCU.64 UR4, c[0x0][0x398] ;  /* 0x00007300ff0477ac */ /* 0x000e220008000a00 */
[----:B------:R-:W-:Y:S02]  /*9c20*/  LOP3.LUT R29, R29, 0xffff, RZ, 0xc0, !PT ;  /* 0x0000ffff1d1d7812 */ /* 0x000fe400078ec0ff */
[----:B------:R-:W-:Y:S02]  /*9c30*/  PRMT R15, R15, 0x3340, R126 ;  /* 0x000033400f0f7816 */ /* 0x000fe4000000007e */
[----:B------:R-:W-:Y:S02]  /*9c40*/  PRMT R73, R8, 0x3340, R29 ;  /* 0x0000334008497816 */ /* 0x000fe4000000001d */
[----:B------:R-:W-:Y:S02]  /*9c50*/  PRMT R8, R17, 0x5410, R22 ;  /* 0x0000541011087816 */ /* 0x000fe40000000016 */
[----:B------:R-:W-:-:S02]  /*9c60*/  PRMT R9, R15, 0x5410, R24 ;  /* 0x000054100f097816 */ /* 0x000fc40000000018 */
[----:B------:R-:W-:Y:S02]  /*9c70*/  PRMT R10, R13, 0x5410, R28 ;  /* 0x000054100d0a7816 */ /* 0x000fe4000000001c */
[----:B------:R-:W-:Y:S02]  /*9c80*/  PRMT R11, R11, 0x5410, R26 ;  /* 0x000054100b0b7816 */ /* 0x000fe4000000001a */
[----:B------:R-:W-:Y:S02]  /*9c90*/  LOP3.LUT R12, R12, 0xffff, RZ, 0xc0, !PT ;  /* 0x0000ffff0c0c7812 */ /* 0x000fe400078ec0ff */
[----:B------:R-:W-:Y:S01]  /*9ca0*/  PRMT R13, R21, 0x5410, R36 ;  /* 0x00005410150d7816 */ /* 0x000fe20000000024 */
[----:B------:R-:W2:Y:S01]  /*9cb0*/  LDS.128 R32, [R0] ;  /* 0x0000000000207984 */ /* 0x000ea20000000c00 */
[----:B------:R-:W-:Y:S01]  /*9cc0*/  PRMT R69, R31, 0x3340, R12 ;  /* 0x000033401f457816 */ /* 0x000fe2000000000c */
[----:B------:R-:W0:Y:S01]  /*9cd0*/  LDC R36, c[0x0][0x3b4] ;  /* 0x0000ed00ff247b82 */ /* 0x000e220000000800 */
[----:B------:R-:W-:-:S07]  /*9ce0*/  PRMT R12, R19, 0x5410, R38 ;  /* 0x00005410130c7816 */ /* 0x000fce0000000026 */
[----:B------:R-:W-:Y:S01]  /*9cf0*/  BAR.SYNC.DEFER_BLOCKING 0x0 ;  /* 0x0000000000007b1d */ /* 0x000fe20000010000 */
[----:B------:R-:W-:Y:S01]  /*9d00*/  PRMT R14, R23, 0x5410, R40 ;  /* 0x00005410170e7816 */ /* 0x000fe20000000028 */
[C---:B------:R-:W-:Y:S01]  /*9d10*/  VIADD R38, R154.reuse, 0x3 ;  /* 0x000000039a267836 */ /* 0x040fe20000000000 */
[----:B------:R-:W-:Y:S02]  /*9d20*/  PRMT R15, R27, 0x5410, R42 ;  /* 0x000054101b0f7816 */ /* 0x000fe4000000002a */
[----:B------:R-:W-:Y:S02]  /*9d30*/  PRMT R53, R53, 0x5410, R54 ;  /* 0x0000541035357816 */ /* 0x000fe40000000036 */
[----:B------:R-:W-:Y:S01]  /*9d40*/  PRMT R52, R37, 0x5410, R52 ;  /* 0x0000541025347816 */ /* 0x000fe20000000034 */
[----:B------:R-:W-:Y:S01]  /*9d50*/  IMAD R37, R154, UR26, RZ ;  /* 0x0000001a9a257c24 */ /* 0x000fe2000f8e02ff */
[----:B------:R-:W-:Y:S02]  /*9d60*/  PRMT R54, R39, 0x5410, R56 ;  /* 0x0000541027367816 */ /* 0x000fe40000000038 */
[----:B------:R-:W-:Y:S01]  /*9d70*/  PRMT R55, R55, 0x5410, R58 ;  /* 0x0000541037377816 */ /* 0x000fe2000000003a */
[----:B------:R-:W-:Y:S01]  /*9d80*/  VIADD R39, R37, UR26 ;  /* 0x0000001a25277c36 */ /* 0x000fe20008000000 */
[----:B------:R-:W-:-:S02]  /*9d90*/  PRMT R61, R61, 0x5410, R62 ;  /* 0x000054103d3d7816 */ /* 0x000fc4000000003e */
[----:B------:R-:W-:Y:S02]  /*9da0*/  PRMT R60, R41, 0x5410, R60 ;  /* 0x00005410293c7816 */ /* 0x000fe4000000003c */
[----:B------:R-:W-:Y:S02]  /*9db0*/  PRMT R62, R43, 0x5410, R76 ;  /* 0x000054102b3e7816 */ /* 0x000fe4000000004c */
[----:B------:R-:W-:Y:S02]  /*9dc0*/  PRMT R63, R63, 0x5410, R78 ;  /* 0x000054103f3f7816 */ /* 0x000fe4000000004e */
[----:B------:R-:W-:Y:S01]  /*9dd0*/  PRMT R65, R65, 0x5410, R66 ;  /* 0x0000541041417816 */ /* 0x000fe20000000042 */
[----:B0-----:R-:W-:Y:S01]  /*9de0*/  IMAD R24, R155, R36, RZ ;  /* 0x000000249b187224 */ /* 0x001fe200078e02ff */
[----:B------:R-:W-:Y:S01]  /*9df0*/  PRMT R64, R45, 0x5410, R64 ;  /* 0x000054102d407816 */ /* 0x000fe20000000040 */
[----:B------:R-:W-:Y:S01]  /*9e00*/  STSM.16.M88.4 [R25], R8 ;  /* 0x0000000819007844 */ /* 0x000fe20000000200 */
[----:B------:R-:W-:Y:S01]  /*9e10*/  PRMT R66, R47, 0x5410, R80 ;  /* 0x000054102f427816 */ /* 0x000fe20000000050 */
[----:B------:R-:W-:Y:S01]  /*9e20*/  IMAD R36, R36, 0x40, R24 ;  /* 0x0000004024247824 */ /* 0x000fe200078e0218 */
[----:B------:R-:W-:Y:S01]  /*9e30*/  PRMT R67, R67, 0x5410, R82 ;  /* 0x0000541043437816 */ /* 0x000fe20000000052 */
[----:B------:R-:W-:Y:S01]  /*9e40*/  BAR.SYNC.DEFER_BLOCKING 0x0 ;  /* 0x0000000000007b1d */ /* 0x000fe20000010000 */
[----:B------:R-:W-:-:S02]  /*9e50*/  PRMT R45, R46, 0x5410, R51 ;  /* 0x000054102e2d7816 */ /* 0x000fc40000000033 */
[----:B------:R-:W-:Y:S02]  /*9e60*/  PRMT R44, R44, 0x5410, R49 ;  /* 0x000054102c2c7816 */ /* 0x000fe40000000031 */
[----:B------:R-:W-:Y:S02]  /*9e70*/  PRMT R46, R57, 0x5410, R68 ;  /* 0x00005410392e7816 */ /* 0x000fe40000000044 */
[----:B------:R-:W-:Y:S02]  /*9e80*/  PRMT R47, R59, 0x5410, R70 ;  /* 0x000054103b2f7816 */ /* 0x000fe40000000046 */
[----:B------:R-:W-:Y:S02]  /*9e90*/  PRMT R49, R50, 0x5410, R71 ;  /* 0x0000541032317816 */ /* 0x000fe40000000047 */
[----:B------:R-:W-:Y:S02]  /*9ea0*/  PRMT R48, R48, 0x5410, R69 ;  /* 0x0000541030307816 */ /* 0x000fe40000000045 */
[----:B------:R-:W-:-:S02]  /*9eb0*/  PRMT R50, R72, 0x5410, R73 ;  /* 0x0000541048327816 */ /* 0x000fc40000000049 */
[----:B------:R-:W-:Y:S02]  /*9ec0*/  PRMT R51, R74, 0x5410, R75 ;  /* 0x000054104a337816 */ /* 0x000fe4000000004b */
[----:B------:R-:W-:Y:S02]  /*9ed0*/  ISETP.GE.AND P3, PT, R155, UR4, PT ;  /* 0x000000049b007c0c */ /* 0x000fe4000bf66270 */
[----:B------:R-:W-:Y:S02]  /*9ee0*/  IADD3 R2, P4, PT, R24, UR12, RZ ;  /* 0x0000000c18027c10 */ /* 0x000fe4000ff9e0ff */
[----:B------:R-:W-:Y:S02]  /*9ef0*/  ISETP.LT.AND P3, PT, R154, UR31, !P3 ;  /* 0x0000001f9a007c0c */ /* 0x000fe4000df61270 */
[----:B------:R-:W-:Y:S01]  /*9f00*/  LEA.HI.X.SX32 R3, R24, UR13, 0x1, P4 ;  /* 0x0000000d18037c11 */ /* 0x000fe2000a0f0eff */
[----:B------:R-:W0:Y:S01]  /*9f10*/  LDS.128 R28, [R0] ;  /* 0x00000000001c7984 */ /* 0x000e220000000c00 */
[----:B------:R-:W-:Y:S01]  /*9f20*/  SHF.R.S32.HI R40, RZ, 0x1f, R37 ;  /* 0x0000001fff287819 */ /* 0x000fe20000011425 */
[----:B------:R-:W-:Y:S01]  /*9f30*/  BAR.SYNC.DEFER_BLOCKING 0x0 ;  /* 0x0000000000007b1d */ /* 0x000fe20000010000 */
[----:B------:R-:W-:-:S02]  /*9f40*/  IADD3 R26, P4, PT, R37, R2, RZ ;  /* 0x00000002251a7210 */ /* 0x000fc40007f9e0ff */
[----:B--2---:R-:W-:Y:S02]  /*9f50*/  PRMT R43, R32, 0x7770, RZ ;  /* 0x00007770202b7816 */ /* 0x004fe400000000ff */
[----:B------:R-:W-:Y:S01]  /*9f60*/  IADD3 R24, P5, PT, R36, UR12, RZ ;  /* 0x0000000c24187c10 */ /* 0x000fe2000ffbe0ff */
[----:B------:R-:W-:Y:S01]  /*9f70*/  IMAD.X R27, R40, 0x1, R3, P4 ;  /* 0x00000001281b7824 */ /* 0x000fe200020e0603 */
[----:B------:R-:W-:Y:S01]  /*9f80*/  ISETP.GE.AND P4, PT, R154, UR5, PT ;  /* 0x000000059a007c0c */ /* 0x000fe2000bf86270 */
[----:B------:R-:W2:Y:S01]  /*9f90*/  LDCU.64 UR4, c[0x0][0x398] ;  /* 0x00007300ff0477ac */ /* 0x000ea20008000a00 */
[----:B------:R-:W-:Y:S02]  /*9fa0*/  PRMT R41, R32, 0x7771, RZ ;  /* 0x0000777120297816 */ /* 0x000fe400000000ff */
[----:B------:R-:W-:Y:S01]  /*9fb0*/  ISETP.LT.AND P4, PT, R166, UR10, !P4 ;  /* 0x0000000aa6007c0c */ /* 0x000fe2000e781270 */
[----:B------:R-:W0:Y:S01]  /*9fc0*/  LDCU UR10, c[0x0][0x398] ;  /* 0x00007300ff0a77ac */ /* 0x000e220008000800 */
[----:B------:R-:W-:Y:S01]  /*9fd0*/  STSM.16.M88.4 [R25], R12 ;  /* 0x0000000c19007844 */ /* 0x000fe20000000200 */
[----:B------:R-:W-:Y:S06]  /*9fe0*/  BAR.SYNC.DEFER_BLOCKING 0x0 ;  /* 0x0000000000007b1d */ /* 0x000fec0000010000 */
[----:B------:R-:W0:Y:S02]  /*9ff0*/  LDS.128 R20, [R0] ;  /* 0x0000000000147984 */ /* 0x000e240000000c00 */
[----:B------:R-:W-:Y:S06]  /*a000*/  BAR.SYNC.DEFER_BLOCKING 0x0 ;  /* 0x0000000000007b1d */ /* 0x000fec0000010000 */
[----:B------:R-:W-:Y:S02]  /*a010*/  STSM.16.M88.4 [R25], R52 ;  /* 0x0000003419007844 */ /* 0x000fe40000000200 */
        /* <DEDUP_REMOVED lines=9> */
[----:B------:R-:W-:Y:S02]  /*a0b0*/  LDS.128 R8, [R0] ;  /* 0x0000000000087984 */ /* 0x000fe40000000c00 */
[----:B------:R-:W-:Y:S06]  /*a0c0*/  BAR.SYNC.DEFER_BLOCKING 0x0 ;  /* 0x0000000000007b1d */ /* 0x000fec0000010000 */
[----:B------:R1:W-:Y:S02]  /*a0d0*/  STSM.16.M88.4 [R25], R44 ;  /* 0x0000002c19007844 */ /* 0x0003e40000000200 */
[----:B------:R-:W-:Y:S01]  /*a0e0*/  BAR.SYNC.DEFER_BLOCKING 0x0 ;  /* 0x0000000000007b1d */ /* 0x000fe20000010000 */
[----:B-1----:R-:W-:-:S05]  /*a0f0*/  PRMT R45, R32, 0x7772, RZ ;  /* 0x00007772202d7816 */ /* 0x002fca00000000ff */
[----:B------:R-:W1:Y:S02]  /*a100*/  LDS.128 R4, [R0] ;  /* 0x0000000000047984 */ /* 0x000e640000000c00 */
[----:B------:R-:W-:Y:S06]  /*a110*/  BAR.SYNC.DEFER_BLOCKING 0x0 ;  /* 0x0000000000007b1d */ /* 0x000fec0000010000 */
[----:B------:R0:W-:Y:S02]  /*a120*/  STSM.16.M88.4 [R25], R48 ;  /* 0x0000003019007844 */ /* 0x0001e40000000200 */
[----:B------:R-:W-:Y:S01]  /*a130*/  BAR.SYNC.DEFER_BLOCKING 0x0 ;  /* 0x0000000000007b1d */ /* 0x000fe20000010000 */
[----:B0-----:R-:W-:-:S05]  /*a140*/  LEA.HI.X.SX32 R25, R36, UR13, 0x1, P5 ;  /* 0x0000000d24197c11 */ /* 0x001fca000a8f0eff */
[----:B------:R-:W0:Y:S01]  /*a150*/  LDCU.64 UR12, c[0x0][0x398] ;  /* 0x00007300ff0c77ac */ /* 0x000e220008000a00 */
[----:B-----5:R-:W-:Y:S02]  /*a160*/  ISETP.LT.AND P5, PT, R155, UR8, !P1 ;  /* 0x000000089b007c0c */ /* 0x020fe4000cfa1270 */
[----:B--2---:R-:W-:Y:S01]  /*a170*/  ISETP.LT.AND P1, PT, R166, UR4, !P1 ;  /* 0x00000004a6007c0c */ /* 0x004fe2000cf21270 */
[----:B------:R-:W2:Y:S01]  /*a180*/  LDCU UR8, c[0x0][0x39c] ;  /* 0x00007380ff0877ac */ /* 0x000ea20008000800 */
[----:B------:R-:W5:Y:S01]  /*a190*/  LDCU UR4, c[0x0][0x39c] ;  /* 0x00007380ff0477ac */ /* 0x000f620008000800 */
[----:B------:R0:W-:Y:S01]  /*a1a0*/  @P3 STG.E.U8 desc[UR6][R26.64], R43 ;  /* 0x0000002b1a003986 */ /* 0x0001e2000c101106 */
[----:B------:R-:W-:-:S05]  /*a1b0*/  IADD3 R36, P3, PT, R37, R24, RZ ;  /* 0x0000001825247210 */ /* 0x000fca0007f7e0ff */
[----:B------:R-:W-:Y:S01]  /*a1c0*/  IMAD.X R37, R40, 0x1, R25, P3 ;  /* 0x0000000128257824 */ /* 0x000fe200018e0619 */
[----:B------:R-:W-:Y:S02]  /*a1d0*/  SHF.R.S32.HI R40, RZ, 0x1f, R39 ;  /* 0x0000001fff287819 */ /* 0x000fe40000011427 */
[----:B---3--:R-:W-:Y:S01]  /*a1e0*/  ISETP.GE.AND P3, PT, R38, UR14, PT ;  /* 0x0000000e26007c0c */ /* 0x008fe2000bf66270 */
[----:B------:R-:W-:Y:S01]  /*a1f0*/  VIADD R38, R154, 0x4 ;  /* 0x000000049a267836 */ /* 0x000fe20000000000 */
[----:B------:R3:W-:Y:S01]  /*a200*/  @P4 STG.E.U8 desc[UR6][R36.64], R41 ;  /* 0x0000002924004986 */ /* 0x0007e2000c101106 */
[C---:B0-----:R-:W-:Y:S02]  /*a210*/  IADD3 R26, P6, PT, R39.reuse, R2, RZ ;  /* 0x00000002271a7210 */ /* 0x041fe40007fde0ff */
[----:B------:R-:W-:Y:S01]  /*a220*/  PRMT R43, R32, 0x7773, RZ ;  /* 0x00007773202b7816 */ /* 0x000fe200000000ff */
[----:B------:R-:W-:Y:S01]  /*a230*/  VIADD R32, R154, 0x5 ;  /* 0x000000059a207836 */ /* 0x000fe20000000000 */
[----:B------:R-:W-:Y:S01]  /*a240*/  ISETP.GE.AND P4, PT, R38, UR15, PT ;  /* 0x0000000f26007c0c */ /* 0x000fe2000bf86270 */
[C---:B------:R-:W-:Y:S01]  /*a250*/  IMAD.X R27, R40.reuse, 0x1, R3, P6 ;  /* 0x00000001281b7824 */ /* 0x040fe200030e0603 */
[C---:B------:R-:W-:Y:S01]  /*a260*/  IADD3 R38, P6, PT, R39.reuse, R24, RZ ;  /* 0x0000001827267210 */ /* 0x040fe20007fde0ff */
[----:B------:R-:W0:Y:S03]  /*a270*/  LDCU.64 UR14, c[0x0][0x398] ;  /* 0x00007300ff0e77ac */ /* 0x000e260008000a00 */
[----:B------:R1:W-:Y:S01]  /*a280*/  @P5 STG.E.U8 desc[UR6][R26.64], R45 ;  /* 0x0000002d1a005986 */ /* 0x0003e2000c101106 */
[----:B---3--:R-:W-:Y:S01]  /*a290*/  VIADD R41, R39, UR26 ;  /* 0x0000001a27297c36 */ /* 0x008fe20008000000 */
[----:B------:R-:W-:Y:S01]  /*a2a0*/  ISETP.LT.AND P5, PT, R155, UR12, !P2 ;  /* 0x0000000c9b007c0c */ /* 0x000fe2000d7a1270 */
[----:B------:R-:W-:Y:S01]  /*a2b0*/  IMAD.X R39, R40, 0x1, R25, P6 ;  /* 0x0000000128277824 */ /* 0x000fe200030e0619 */
[----:B----4-:R-:W-:Y:S01]  /*a2c0*/  ISETP.LT.AND P2, PT, R166, UR24, !P2 ;  /* 0x00000018a6007c0c */ /* 0x010fe2000d741270 */
[----:B------:R-:W3:Y:S01]  /*a2d0*/  LDCU UR12, c[0x0][0x398] ;  /* 0x00007300ff0c77ac */ /* 0x000ee20008000800 */
[----:B------:R-:W-:-:S02]  /*a2e0*/  SHF.R.S32.HI R40, RZ, 0x1f, R41 ;  /* 0x0000001fff287819 */ /* 0x000fc40000011429 */
[----:B------:R-:W-:Y:S01]  /*a2f0*/  IADD3 R36, P6, PT, R41, R2, RZ ;  /* 0x0000000229247210 */ /* 0x000fe20007fde0ff */
[----:B------:R4:W-:Y:S01]  /*a300*/  @P1 STG.E.U8 desc[UR6][R38.64], R43 ;  /* 0x0000002b26001986 */ /* 0x0009e2000c101106 */
[----:B--2---:R-:W-:Y:S01]  /*a310*/  ISETP.GE.AND P1, PT, R32, UR8, PT ;  /* 0x0000000820007c0c */ /* 0x004fe2000bf26270 */
[----:B------:R-:W2:Y:S01]  /*a320*/  LDCU UR8, c[0x0][0x39c] ;  /* 0x00007380ff0877ac */ /* 0x000ea20008000800 */
[----:B-1----:R-:W-:Y:S01]  /*a330*/  PRMT R45, R33, 0x7770, RZ ;  /* 0x00007770212d7816 */ /* 0x002fe200000000ff */
[----:B------:R-:W-:Y:S01]  /*a340*/  IMAD.X R37, R40, 0x1, R3, P6 ;  /* 0x0000000128257824 */ /* 0x000fe200030e0603 */
[C---:B------:R-:W-:Y:S01]  /*a350*/  IADD3 R26, P6, PT, R41.reuse, R24, RZ ;  /* 0x00000018291a7210 */ /* 0x040fe20007fde0ff */
[----:B------:R-:W-:Y:S02]  /*a360*/  VIADD R41, R41, UR26 ;  /* 0x0000001a29297c36 */ /* 0x000fe40008000000 */
[----:B------:R-:W-:Y:S01]  /*a370*/  VIADD R32, R154, 0x6 ;  /* 0x000000069a207836 */ /* 0x000fe20000000000 */
[----:B------:R1:W-:Y:S01]  /*a380*/  @P5 STG.E.U8 desc[UR6][R36.64], R45 ;  /* 0x0000002d24005986 */ /* 0x0003e2000c101106 */
[----:B------:R-:W-:Y:S01]  /*a390*/  ISETP.LT.AND P5, PT, R155, UR22, !P3 ;  /* 0x000000169b007c0c */ /* 0x000fe2000dfa1270 */
[----:B------:R-:W-:Y:S01]  /*a3a0*/  IMAD.X R27, R40, 0x1, R25, P6 ;  /* 0x00000001281b7824 */ /* 0x000fe200030e0619 */
[----:B------:R-:W-:-:S02]  /*a3b0*/  SHF.R.S32.HI R40, RZ, 0x1f, R41 ;  /* 0x0000001fff287819 */ /* 0x000fc40000011429 */
[----:B----4-:R-:W-:Y:S02]  /*a3c0*/  IADD3 R38, P6, PT, R41, R2, RZ ;  /* 0x0000000229267210 */ /* 0x010fe40007fde0ff */
[----:B------:R-:W-:-:S03]  /*a3d0*/  PRMT R43, R33, 0x7771, RZ ;  /* 0x00007771212b7816 */ /* 0x000fc600000000ff */
[----:B------:R-:W-:Y:S01]  /*a3e0*/  IMAD.X R39, R40, 0x1, R3, P6 ;  /* 0x0000000128277824 */ /* 0x000fe200030e0603 */
[----:B-1----:R-:W-:Y:S01]  /*a3f0*/  PRMT R45, R33, 0x7772, RZ ;  /* 0x00007772212d7816 */ /* 0x002fe200000000ff */
[----:B------:R1:W-:Y:S01]  /*a400*/  @P2 STG.E.U8 desc[UR6][R26.64], R43 ;  /* 0x0000002b1a002986 */ /* 0x0003e2000c101106 */
[----:B0-----:R-:W-:Y:S01]  /*a410*/  ISETP.LT.AND P2, PT, R166, UR14, !P3 ;  /* 0x0000000ea6007c0c */ /* 0x001fe2000df41270 */
[----:B------:R-:W0:Y:S01]  /*a420*/  LDCU UR14, c[0x0][0x398] ;  /* 0x00007300ff0e77ac */ /* 0x000e220008000800 */
[C---:B------:R-:W-:Y:S01]  /*a430*/  IADD3 R36, P3, PT, R41.reuse, R24, RZ ;  /* 0x0000001829247210 */ /* 0x040fe20007f7e0ff */
[----:B------:R-:W-:Y:S01]  /*a440*/  VIADD R41, R41, UR26 ;  /* 0x0000001a29297c36 */ /* 0x000fe20008000000 */
[----:B------:R4:W-:Y:S01]  /*a450*/  @P5 STG.E.U8 desc[UR6][R38.64], R45 ;  /* 0x0000002d26005986 */ /* 0x0009e2000c101106 */
[----:B------:R-:W-:Y:S01]  /*a460*/  ISETP.LT.AND P5, PT, R155, UR20, !P4 ;  /* 0x000000149b007c0c */ /* 0x000fe2000e7a1270 */
[----:B------:R-:W0:Y:S01]  /*a470*/  LDCU UR20, c[0x0][0x398] ;  /* 0x00007300ff1477ac */ /* 0x000e220008000800 */
[----:B------:R-:W-:Y:S01]  /*a480*/  IMAD.X R37, R40, 0x1, R25, P3 ;  /* 0x0000000128257824 */ /* 0x000fe200018e0619 */
[----:B------:R-:W-:-:S02]  /*a490*/  SHF.R.S32.HI R40, RZ, 0x1f, R41 ;  /* 0x0000001fff287819 */ /* 0x000fc40000011429 */
[----:B-----5:R-:W-:Y:S01]  /*a4a0*/  ISETP.GE.AND P3, PT, R32, UR4, PT ;  /* 0x0000000420007c0c */ /* 0x020fe2000bf66270 */
[----:B------:R-:W5:Y:S01]  /*a4b0*/  LDCU UR4, c[0x0][0x39c] ;  /* 0x00007380ff0477ac */ /* 0x000f620008000800 */
[----:B-1----:R-:W-:Y:S02]  /*a4c0*/  IADD3 R26, P6, PT, R41, R2, RZ ;  /* 0x00000002291a7210 */ /* 0x002fe40007fde0ff */
[----:B------:R-:W-:Y:S01]  /*a4d0*/  PRMT R43, R33, 0x7773, RZ ;  /* 0x00007773212b7816 */ /* 0x000fe200000000ff */
[----:B------:R-:W-:Y:S01]  /*a4e0*/  VIADD R33, R154, 0x7 ;  /* 0x000000079a217836 */ /* 0x000fe20000000000 */
[----:B----4-:R-:W-:Y:S01]  /*a4f0*/  PRMT R39, R34, 0x7770, RZ ;  /* 0x0000777022277816 */ /* 0x010fe200000000ff */
[----:B------:R-:W-:Y:S01]  /*a500*/  IMAD.X R27, R40, 0x1, R3, P6 ;  /* 0x00000001281b7824 */ /* 0x000fe200030e0603 */
[----:B------:R-:W-:Y:S01]  /*a510*/  ISETP.LT.AND P4, PT, R166, UR18, !P4 ;  /* 0x00000012a6007c0c */ /* 0x000fe2000e781270 */
[----:B------:R1:W-:Y:S01]  /*a520*/  @P2 STG.E.U8 desc[UR6][R36.64], R43 ;  /* 0x0000002b24002986 */ /* 0x0003e2000c101106 */
[C---:B------:R-:W-:Y:S01]  /*a530*/  IADD3 R32, P2, PT, R41.reuse, R24, RZ ;  /* 0x0000001829207210 */ /* 0x040fe20007f5e0ff */
[----:B------:R-:W-:Y:S01]  /*a540*/  VIADD R41, R41, UR26 ;  /* 0x0000001a29297c36 */ /* 0x000fe20008000000 */
[----:B------:R-:W-:Y:S01]  /*a550*/  ISETP.LT.AND P6, PT, R155, UR16, !P1 ;  /* 0x000000109b007c0c */ /* 0x000fe2000cfc1270 */
[----:B------:R4:W-:Y:S01]  /*a560*/  @P5 STG.E.U8 desc[UR6][R26.64], R39 ;  /* 0x000000271a005986 */ /* 0x0009e2000c101106 */
[----:B--2---:R-:W-:Y:S01]  /*a570*/  ISETP.GE.AND P5, PT, R33, UR8, PT ;  /* 0x0000000821007c0c */ /* 0x004fe2000bfa6270 */
[----:B------:R-:W-:Y:S01]  /*a580*/  IMAD.X R33, R40, 0x1, R25, P2 ;  /* 0x0000000128217824 */ /* 0x000fe200010e0619 */
[----:B------:R-:W-:Y:S01]  /*a590*/  SHF.R.S32.HI R40, RZ, 0x1f, R41 ;  /* 0x0000001fff287819 */ /* 0x000fe20000011429 */
[----:B------:R-:W-:Y:S01]  /*a5a0*/  VIADD R38, R154, 0x8 ;  /* 0x000000089a267836 */ /* 0x000fe20000000000 */
[----:B------:R-:W-:Y:S01]  /*a5b0*/  PRMT R45, R34, 0x7771, RZ ;  /* 0x00007771222d7816 */ /* 0x000fe200000000ff */
[----:B------:R-:W2:Y:S01]  /*a5c0*/  LDCU UR8, c[0x0][0x39c] ;  /* 0x00007380ff0877ac */ /* 0x000ea20008000800 */
[----:B------:R-:W-:-:S02]  /*a5d0*/  ISETP.LT.AND P1, PT, R166, UR28, !P1 ;  /* 0x0000001ca6007c0c */ /* 0x000fc4000cf21270 */
[C---:B-1----:R-:W-:Y:S01]  /*a5e0*/  IADD3 R36, P2, PT, R41.reuse, R2, RZ ;  /* 0x0000000229247210 */ /* 0x042fe20007f5e0ff */
[----:B------:R1:W-:Y:S01]  /*a5f0*/  @P4 STG.E.U8 desc[UR6][R32.64], R45 ;  /* 0x0000002d20004986 */ /* 0x0003e2000c101106 */
[----:B------:R-:W-:Y:S01]  /*a600*/  PRMT R43, R34, 0x7772, RZ ;  /* 0x00007772222b7816 */ /* 0x000fe200000000ff */
[----:B----4-:R-:W-:Y:S01]  /*a610*/  VIADD R39, R41, UR26 ;  /* 0x0000001a29277c36 */ /* 0x010fe20008000000 */
[----:B------:R-:W-:Y:S01]  /*a620*/  ISETP.LT.AND P4, PT, R155, UR30, !P3 ;  /* 0x0000001e9b007c0c */ /* 0x000fe2000df81270 */
[----:B------:R-:W-:Y:S01]  /*a630*/  IMAD.X R37, R40, 0x1, R3, P2 ;  /* 0x0000000128257824 */ /* 0x000fe200010e0603 */
[----:B-----5:R-:W-:Y:S01]  /*a640*/  ISETP.GE.AND P2, PT, R38, UR4, PT ;  /* 0x0000000426007c0c */ /* 0x020fe2000bf46270 */
[----:B------:R-:W4:Y:S01]  /*a650*/  LDCU UR4, c[0x0][0x39c] ;  /* 0x00007380ff0477ac */ /* 0x000f220008000800 */
[----:B------:R-:W-:Y:S02]  /*a660*/  SHF.R.S32.HI R38, RZ, 0x1f, R39 ;  /* 0x0000001fff267819 */ /* 0x000fe40000011427 */
[----:B------:R5:W-:Y:S01]  /*a670*/  @P6 STG.E.U8 desc[UR6][R36.64], R43 ;  /* 0x0000002b24006986 */ /* 0x000be2000c101106 */
[----:B------:R-:W-:Y:S01]  /*a680*/  IADD3 R26, P6, PT, R41, R24, RZ ;  /* 0x00000018291a7210 */ /* 0x000fe20007fde0ff */
[----:B------:R-:W0:Y:S01]  /*a690*/  LDCU UR16, c[0x0][0x398] ;  /* 0x00007300ff1077ac */ /* 0x000e220008000800 */
[----:B-1----:R-:W-:Y:S01]  /*a6a0*/  PRMT R45, R34, 0x7773, RZ ;  /* 0x00007773222d7816 */ /* 0x002fe200000000ff */
[----:B------:R-:W-:Y:S01]  /*a6b0*/  VIADD R34, R154, 0x9 ;  /* 0x000000099a227836 */ /* 0x000fe20000000000 */
[----:B------:R-:W-:Y:S01]  /*a6c0*/  PRMT R41, R35, 0x7770, RZ ;  /* 0x0000777023297816 */ /* 0x000fe200000000ff */
[----:B------:R-:W-:Y:S01]  /*a6d0*/  IMAD.X R27, R40, 0x1, R25, P6 ;  /* 0x00000001281b7824 */ /* 0x000fe200030e0619 */
[----:B------:R-:W-:Y:S01]  /*a6e0*/  IADD3 R32, P6, PT, R39, R2, RZ ;  /* 0x0000000227207210 */ /* 0x000fe20007fde0ff */
[----:B------:R-:W1:Y:S01]  /*a6f0*/  LDCU UR18, c[0x0][0x398] ;  /* 0x00007300ff1277ac */ /* 0x000e620008000800 */
[----:B------:R-:W-:-:S02]  /*a700*/  ISETP.LT.AND P3, PT, R166, UR10, !P3 ;  /* 0x0000000aa6007c0c */ /* 0x000fc4000df61270 */
[----:B------:R0:W-:Y:S01]  /*a710*/  @P1 STG.E.U8 desc[UR6][R26.64], R45 ;  /* 0x0000002d1a001986 */ /* 0x0001e2000c101106 */
[C---:B-----5:R-:W-:Y:S01]  /*a720*/  IADD3 R36, P1, PT, R39.reuse, R24, RZ ;  /* 0x0000001827247210 */ /* 0x060fe20007f3e0ff */
[C---:B------:R-:W-:Y:S01]  /*a730*/  IMAD.X R33, R38.reuse, 0x1, R3, P6 ;  /* 0x0000000126217824 */ /* 0x040fe200030e0603 */
[----:B------:R-:W5:Y:S01]  /*a740*/  LDCU UR10, c[0x0][0x398] ;  /* 0x00007300ff0a77ac */ /* 0x000f620008000800 */
[----:B------:R-:W-:Y:S01]  /*a750*/  VIADD R39, R39, UR26 ;  /* 0x0000001a27277c36 */ /* 0x000fe20008000000 */
[----:B---3--:R-:W-:Y:S01]  /*a760*/  ISETP.LT.AND P6, PT, R155, UR12, !P5 ;  /* 0x0000000c9b007c0c */ /* 0x008fe2000efc1270 */
[----:B------:R-:W-:Y:S01]  /*a770*/  IMAD.X R37, R38, 0x1, R25, P1 ;  /* 0x0000000126257824 */ /* 0x000fe200008e0619 */
[----:B------:R3:W-:Y:S01]  /*a780*/  @P4 STG.E.U8 desc[UR6][R32.64], R41 ;  /* 0x0000002920004986 */ /* 0x0007e2000c101106 */
[----:B----4-:R-:W-:Y:S01]  /*a790*/  ISETP.GE.AND P1, PT, R34, UR4, PT ;  /* 0x0000000422007c0c */ /* 0x010fe2000bf26270 */
[----:B------:R-:W4:Y:S01]  /*a7a0*/  LDCU UR12, c[0x0][0x398] ;  /* 0x00007300ff0c77ac */ /* 0x000f220008000800 */
[----:B------:R-:W-:-:S02]  /*a7b0*/  SHF.R.S32.HI R34, RZ, 0x1f, R39 ;  /* 0x0000001fff227819 */ /* 0x000fc40000011427 */
[----:B0-----:R-:W-:Y:S01]  /*a7c0*/  IADD3 R26, P4, PT, R39, R2, RZ ;  /* 0x00000002271a7210 */ /* 0x001fe20007f9e0ff */
[----:B------:R-:W0:Y:S01]  /*a7d0*/  LDCU UR4, c[0x0][0x39c] ;  /* 0x00007380ff0477ac */ /* 0x000e220008000800 */
[C---:B------:R-:W-:Y:S02]  /*a7e0*/  PRMT R43, R35.reuse, 0x7771, RZ ;  /* 0x00007771232b7816 */ /* 0x040fe400000000ff */
[----:B------:R-:W-:Y:S01]  /*a7f0*/  ISETP.LT.AND P5, PT, R166, UR14, !P5 ;  /* 0x0000000ea6007c0c */ /* 0x000fe2000efa1270 */
[----:B------:R-:W-:Y:S01]  /*a800*/  IMAD.X R27, R34, 0x1, R3, P4 ;  /* 0x00000001221b7824 */ /* 0x000fe200020e0603 */
[----:B------:R-:W0:Y:S01]  /*a810*/  LDCU UR14, c[0x0][0x398] ;  /* 0x00007300ff0e77ac */ /* 0x000e220008000800 */
[----:B---3--:R-:W-:Y:S01]  /*a820*/  VIADD R32, R154, 0xa ;  /* 0x0000000a9a207836 */ /* 0x008fe20000000000 */
[----:B------:R-:W-:Y:S01]  /*a830*/  PRMT R41, R35, 0x7772, RZ ;  /* 0x0000777223297816 */ /* 0x000fe200000000ff */
[----:B------:R3:W-:Y:S01]  /*a840*/  @P3 STG.E.U8 desc[UR6][R36.64], R43 ;  /* 0x0000002b24003986 */ /* 0x0007e2000c101106 */
[----:B-----5:R-:W-:Y:S01]  /*a850*/  ISETP.LT.AND P3, PT, R155, UR10, !P2 ;  /* 0x0000000a9b007c0c */ /* 0x020fe2000d761270 */
[----:B------:R-:W5:Y:S01]  /*a860*/  LDCU UR10, c[0x0][0x398] ;  /* 0x00007300ff0a77ac */ /* 0x000f620008000800 */
[----:B--2---:R-:W-:Y:S01]  /*a870*/  ISETP.GE.AND P4, PT, R32, UR8, PT ;  /* 0x0000000820007c0c */ /* 0x004fe2000bf86270 */
[----:B------:R2:W-:Y:S01]  /*a880*/  @P6 STG.E.U8 desc[UR6][R26.64], R41 ;  /* 0x000000291a006986 */ /* 0x0005e2000c101106 */
[C---:B------:R-:W-:Y:S01]  /*a890*/  IADD3 R32, P6, PT, R39.reuse, R24, RZ ;  /* 0x0000001827207210 */ /* 0x040fe20007fde0ff */
[----:B------:R-:W1:Y:S01]  /*a8a0*/  LDCU UR8, c[0x0][0x398] ;  /* 0x00007300ff0877ac */ /* 0x000e620008000800 */
[----:B------:R-:W-:-:S03]  /*a8b0*/  VIADD R39, R39, UR26 ;  /* 0x0000001a27277c36 */ /* 0x000fc60008000000 */
[----:B------:R-:W-:Y:S02]  /*a8c0*/  IMAD.X R33, R34, 0x1, R25, P6 ;  /* 0x0000000122217824 */ /* 0x000fe400030e0619 */
[----:B------:R-:W-:Y:S01]  /*a8d0*/  SHF.R.S32.HI R38, RZ, 0x1f, R39 ;  /* 0x0000001fff267819 */ /* 0x000fe20000011427 */
[----:B---3--:R-:W-:Y:S01]  /*a8e0*/  VIADD R36, R154, 0xb ;  /* 0x0000000b9a247836 */ /* 0x008fe20000000000 */
[----:B------:R-:W-:Y:S02]  /*a8f0*/  IADD3 R34, P6, PT, R39, R2, RZ ;  /* 0x0000000227227210 */ /* 0x000fe40007fde0ff */
[----:B------:R-:W-:Y:S02]  /*a900*/  PRMT R37, R35, 0x7773, RZ ;  /* 0x0000777323257816 */ /* 0x000fe400000000ff */
[----:B--2---:R-:W-:Y:S01]  /*a910*/  PRMT R41, R28, 0x7770, RZ ;  /* 0x000077701c297816 */ /* 0x004fe200000000ff */
[----:B------:R-:W-:Y:S01]  /*a920*/  IMAD.X R35, R38, 0x1, R3, P6 ;  /* 0x0000000126237824 */ /* 0x000fe200030e0603 */
[C---:B------:R-:W-:Y:S01]  /*a930*/  IADD3 R26, P6, PT, R39.reuse, R24, RZ ;  /* 0x00000018271a7210 */ /* 0x040fe20007fde0ff */
[----:B------:R2:W-:Y:S01]  /*a940*/  @P5 STG.E.U8 desc[UR6][R32.64], R37 ;  /* 0x0000002520005986 */ /* 0x0005e2000c101106 */
[----:B------:R-:W-:Y:S01]  /*a950*/  VIADD R39, R39, UR26 ;  /* 0x0000001a27277c36 */ /* 0x000fe20008000000 */
[----:B0-----:R-:W-:Y:S01]  /*a960*/  ISETP.GE.AND P5, PT, R36, UR4, PT ;  /* 0x0000000424007c0c */ /* 0x001fe2000bfa6270 */
[----:B------:R-:W0:Y:S01]  /*a970*/  LDCU UR4, c[0x0][0x39c] ;  /* 0x00007380ff0477ac */ /* 0x000e220008000800 */
[----:B-1----:R-:W-:Y:S01]  /*a980*/  ISETP.LT.AND P2, PT, R166, UR8, !P2 ;  /* 0x00000008a6007c0c */ /* 0x002fe2000d741270 */
[----:B------:R1:W-:Y:S01]  /*a990*/  @P3 STG.E.U8 desc[UR6][R34.64], R41 ;  /* 0x0000002922003986 */ /* 0x0003e2000c101106 */
[----:B----4-:R-:W-:Y:S01]  /*a9a0*/  ISETP.LT.AND P3, PT, R155, UR12, !P1 ;  /* 0x0000000c9b007c0c */ /* 0x010fe2000cf61270 */
[----:B------:R-:W-:Y:S01]  /*a9b0*/  IMAD.X R27, R38, 0x1, R25, P6 ;  /* 0x00000001261b7824 */ /* 0x000fe200030e0619 */
[----:B------:R-:W-:Y:S01]  /*a9c0*/  SHF.R.S32.HI R38, RZ, 0x1f, R39 ;  /* 0x0000001fff267819 */ /* 0x000fe20000011427 */
[----:B------:R-:W3:Y:S01]  /*a9d0*/  LDCU UR12, c[0x0][0x398] ;  /* 0x00007300ff0c77ac */ /* 0x000ee20008000800 */
[----:B------:R-:W-:Y:S01]  /*a9e0*/  PRMT R43, R28, 0x7771, RZ ;  /* 0x000077711c2b7816 */ /* 0x000fe200000000ff */
[----:B------:R-:W-:Y:S01]  /*a9f0*/  VIADD R36, R154, 0xc ;  /* 0x0000000c9a247836 */ /* 0x000fe20000000000 */
[----:B--2---:R-:W-:Y:S01]  /*aa00*/  IADD3 R32, P6, PT, R39, R2, RZ ;  /* 0x0000000227207210 */ /* 0x004fe20007fde0ff */
[----:B------:R-:W2:Y:S01]  /*aa10*/  LDCU UR8, c[0x0][0x39c] ;  /* 0x00007380ff0877ac */ /* 0x000ea20008000800 */
[----:B------:R-:W-:-:S02]  /*aa20*/  PRMT R37, R28, 0x7772, RZ ;  /* 0x000077721c257816 */ /* 0x000fc400000000ff */
[----:B-----5:R-:W-:Y:S01]  /*aa30*/  ISETP.LT.AND P1, PT, R166, UR10, !P1 ;  /* 0x0000000aa6007c0c */ /* 0x020fe2000cf21270 */
[----:B------:R-:W-:Y:S01]  /*aa40*/  IMAD.X R33, R38, 0x1, R3, P6 ;  /* 0x0000000126217824 */ /* 0x000fe200030e0603 */
[----:B------:R4:W-:Y:S01]  /*aa50*/  @P2 STG.E.U8 desc[UR6][R26.64], R43 ;  /* 0x0000002b1a002986 */ /* 0x0009e2000c101106 */
[----:B------:R-:W5:Y:S01]  /*aa60*/  LDCU UR10, c[0x0][0x398] ;  /* 0x00007300ff0a77ac */ /* 0x000f620008000800 */
[----:B------:R-:W-:Y:S02]  /*aa70*/  ISETP.LT.AND P2, PT, R155, UR14, !P4 ;  /* 0x0000000e9b007c0c */ /* 0x000fe4000e741270 */
[----:B------:R2:W-:Y:S01]  /*aa80*/  @P3 STG.E.U8 desc[UR6][R32.64], R37 ;  /* 0x0000002520003986 */ /* 0x0005e2000c101106 */
[C---:B-1----:R-:W-:Y:S01]  /*aa90*/  IADD3 R34, P3, PT, R39.reuse, R24, RZ ;  /* 0x0000001827227210 */ /* 0x042fe20007f7e0ff */
[----:B------:R-:W-:Y:S01]  /*aaa0*/  VIADD R39, R39, UR26 ;  /* 0x0000001a27277c36 */ /* 0x000fe20008000000 */
[----:B------:R-:W-:Y:S01]  /*aab0*/  PRMT R41, R28, 0x7773, RZ ;  /* 0x000077731c297816 */ /* 0x000fe200000000ff */
[----:B------:R-:W1:Y:S01]  /*aac0*/  LDCU UR14, c[0x0][0x398] ;  /* 0x00007300ff0e77ac */ /* 0x000e620008000800 */
[----:B------:R-:W-:Y:S01]  /*aad0*/  VIADD R28, R154, 0xd ;  /* 0x0000000d9a1c7836 */ /* 0x000fe20000000000 */
[----:B---3--:R-:W-:Y:S01]  /*aae0*/  ISETP.LT.AND P4, PT, R166, UR12, !P4 ;  /* 0x0000000ca6007c0c */ /* 0x008fe2000e781270 */
[----:B------:R-:W-:Y:S01]  /*aaf0*/  IMAD.X R35, R38, 0x1, R25, P3 ;  /* 0x0000000126237824 */ /* 0x000fe200018e0619 */
[----:B0-----:R-:W-:Y:S01]  /*ab00*/  ISETP.GE.AND P3, PT, R36, UR4, PT ;  /* 0x0000000424007c0c */ /* 0x001fe2000bf66270 */
[----:B------:R-:W0:Y:S01]  /*ab10*/  LDCU UR4, c[0x0][0x39c] ;  /* 0x00007380ff0477ac */ /* 0x000e220008000800 */
[----:B------:R-:W-:-:S02]  /*ab20*/  SHF.R.S32.HI R36, RZ, 0x1f, R39 ;  /* 0x0000001fff247819 */ /* 0x000fc40000011427 */
[----:B----4-:R-:W-:Y:S01]  /*ab30*/  IADD3 R26, P6, PT, R39, R2, RZ ;  /* 0x00000002271a7210 */ /* 0x010fe20007fde0ff */
[----:B------:R3:W-:Y:S01]  /*ab40*/  @P1 STG.E.U8 desc[UR6][R34.64], R41 ;  /* 0x0000002922001986 */ /* 0x0007e2000c101106 */
[----:B--2---:R-:W-:Y:S01]  /*ab50*/  PRMT R37, R29, 0x7770, RZ ;  /* 0x000077701d257816 */ /* 0x004fe200000000ff */
[----:B------:R-:W2:Y:S01]  /*ab60*/  LDCU UR12, c[0x0][0x398] ;  /* 0x00007300ff0c77ac */ /* 0x000ea20008000800 */
[----:B------:R-:W-:Y:S01]  /*ab70*/  ISETP.GE.AND P1, PT, R28, UR8, PT ;  /* 0x000000081c007c0c */ /* 0x000fe2000bf26270 */
[----:B------:R-:W-:Y:S01]  /*ab80*/  IMAD.X R27, R36, 0x1, R3, P6 ;  /* 0x00000001241b7824 */ /* 0x000fe200030e0603 */
[----:B-----5:R-:W-:Y:S01]  /*ab90*/  ISETP.LT.AND P6, PT, R155, UR10, !P5 ;  /* 0x0000000a9b007c0c */ /* 0x020fe2000efc1270 */
[----:B------:R-:W4:Y:S03]  /*aba0*/  LDCU UR8, c[0x0][0x398] ;  /* 0x00007300ff0877ac */ /* 0x000f260008000800 */
[----:B------:R5:W-:Y:S01]  /*abb0*/  @P2 STG.E.U8 desc[UR6][R26.64], R37 ;  /* 0x000000251a002986 */ /* 0x000be2000c101106 */
[C---:B------:R-:W-:Y:S01]  /*abc0*/  IADD3 R32, P2, PT, R39.reuse, R24, RZ ;  /* 0x0000001827207210 */ /* 0x040fe20007f5e0ff */
[----:B------:R-:W-:Y:S01]  /*abd0*/  VIADD R39, R39, UR26 ;  /* 0x0000001a27277c36 */ /* 0x000fe20008000000 */
[----:B------:R-:W2:Y:S01]  /*abe0*/  LDCU UR10, c[0x0][0x398] ;  /* 0x00007300ff0a77ac */ /* 0x000ea20008000800 */
[----:B---3--:R-:W-:-:S02]  /*abf0*/  PRMT R41, R29, 0x7771, RZ ;  /* 0x000077711d297816 */ /* 0x008fc400000000ff */
[----:B------:R-:W-:Y:S01]  /*ac00*/  IMAD.X R33, R36, 0x1, R25, P2 ;  /* 0x0000000124217824 */ /* 0x000fe200010e0619 */
[----:B------:R-:W-:Y:S02]  /*ac10*/  SHF.R.S32.HI R28, RZ, 0x1f, R39 ;  /* 0x0000001fff1c7819 */ /* 0x000fe40000011427 */
[----:B------:R-:W-:Y:S02]  /*ac20*/  IADD3 R34, P2, PT, R39, R2, RZ ;  /* 0x0000000227227210 */ /* 0x000fe40007f5e0ff */
[----:B------:R3:W-:Y:S01]  /*ac30*/  @P4 STG.E.U8 desc[UR6][R32.64], R41 ;  /* 0x0000002920004986 */ /* 0x0007e2000c101106 */
[----:B-----5:R-:W-:Y:S01]  /*ac40*/  VIADD R26, R154, 0xe ;  /* 0x0000000e9a1a7836 */ /* 0x020fe20000000000 */
[----:B------:R-:W-:Y:S01]  /*ac50*/  PRMT R37, R29, 0x7772, RZ ;  /* 0x000077721d257816 */ /* 0x000fe200000000ff */
[----:B------:R-:W-:Y:S01]  /*ac60*/  IMAD.X R35, R28, 0x1, R3, P2 ;  /* 0x000000011c237824 */ /* 0x000fe200010e0603 */
[----:B-1----:R-:W-:Y:S01]  /*ac70*/  ISETP.LT.AND P4, PT, R166, UR14, !P5 ;  /* 0x0000000ea6007c0c */ /* 0x002fe2000ef81270 */
[----:B------:R-:W1:Y:S01]  /*ac80*/  LDCU UR14, c[0x0][0x398] ;  /* 0x00007300ff0e77ac */ /* 0x000e620008000800 */
[----:B0-----:R-:W-:-:S02]  /*ac90*/  ISETP.GE.AND P2, PT, R26, UR4, PT ;  /* 0x000000041a007c0c */ /* 0x001fc4000bf46270 */
[----:B------:R0:W-:Y:S01]  /*aca0*/  @P6 STG.E.U8 desc[UR6][R34.64], R37 ;  /* 0x0000002522006986 */ /* 0x0001e2000c101106 */
[----:B------:R-:W5:Y:S01]  /*acb0*/  LDCU UR4, c[0x0][0x39c] ;  /* 0x00007380ff0477ac */ /* 0x000f620008000800 */
[C---:B------:R-:W-:Y:S01]  /*acc0*/  IADD3 R26, P6, PT, R39.reuse, R24, RZ ;  /* 0x00000018271a7210 */ /* 0x040fe20007fde0ff */
[----:B------:R-:W-:Y:S01]  /*acd0*/  VIADD R39, R39, UR26 ;  /* 0x0000001a27277c36 */ /* 0x000fe20008000000 */
[----:B---3--:R-:W-:Y:S01]  /*ace0*/  PRMT R41, R29, 0x7773, RZ ;  /* 0x000077731d297816 */ /* 0x008fe200000000ff */
[----:B------:R-:W-:Y:S01]  /*acf0*/  VIADD R33, R154, 0xf ;  /* 0x0000000f9a217836 */ /* 0x000fe20000000000 */
[----:B----4-:R-:W-:Y:S01]  /*ad00*/  ISETP.LT.AND P5, PT, R155, UR8, !P3 ;  /* 0x000000089b007c0c */ /* 0x010fe2000dfa1270 */
[----:B------:R-:W-:Y:S01]  /*ad10*/  IMAD.X R27, R28, 0x1, R25, P6 ;  /* 0x000000011c1b7824 */ /* 0x000fe200030e0619 */
[----:B--2---:R-:W-:Y:S01]  /*ad20*/  ISETP.LT.AND P3, PT, R166, UR10, !P3 ;  /* 0x0000000aa6007c0c */ /* 0x004fe2000df61270 */
[----:B------:R-:W2:Y:S01]  /*ad30*/  LDCU UR8, c[0x0][0x39c] ;  /* 0x00007380ff0877ac */ /* 0x000ea20008000800 */
[----:B------:R-:W-:-:S02]  /*ad40*/  SHF.R.S32.HI R36, RZ, 0x1f, R39 ;  /* 0x0000001fff247819 */ /* 0x000fc40000011427 */
[C---:B------:R-:W-:Y:S01]  /*ad50*/  IADD3 R28, P6, PT, R39.reuse, R2, RZ ;  /* 0x00000002271c7210 */ /* 0x040fe20007fde0ff */
[----:B------:R3:W-:Y:S01]  /*ad60*/  @P4 STG.E.U8 desc[UR6][R26.64], R41 ;  /* 0x000000291a004986 */ /* 0x0007e2000c101106 */
[C---:B------:R-:W-:Y:S01]  /*ad70*/  IADD3 R32, P4, PT, R39.reuse, R24, RZ ;  /* 0x0000001827207210 */ /* 0x040fe20007f9e0ff */
[----:B------:R-:W-:Y:S01]  /*ad80*/  VIADD R39, R39, UR26 ;  /* 0x0000001a27277c36 */ /* 0x000fe20008000000 */
[----:B0-----:R-:W-:Y:S01]  /*ad90*/  PRMT R37, R30, 0x7770, RZ ;  /* 0x000077701e257816 */ /* 0x001fe200000000ff */
[----:B------:R-:W-:Y:S01]  /*ada0*/  IMAD.X R29, R36, 0x1, R3, P6 ;  /* 0x00000001241d7824 */ /* 0x000fe200030e0603 */
[----:B------:R-:W-:Y:S01]  /*adb0*/  PRMT R35, R30, 0x7771, RZ ;  /* 0x000077711e237816 */ /* 0x000fe200000000ff */
[----:B------:R-:W0:Y:S01]  /*adc0*/  LDCU UR10, c[0x0][0x39c] ;  /* 0x00007380ff0a77ac */ /* 0x000e220008000800 */
[----:B-----5:R-:W-:Y:S01]  /*add0*/  ISETP.GE.AND P6, PT, R33, UR4, PT ;  /* 0x0000000421007c0c */ /* 0x020fe2000bfc6270 */
[----:B------:R-:W-:Y:S01]  /*ade0*/  IMAD.X R33, R36, 0x1, R25, P4 ;  /* 0x0000000124217824 */ /* 0x000fe200020e0619 */
[----:B------:R4:W-:Y:S01]  /*adf0*/  @P5 STG.E.U8 desc[UR6][R28.64], R37 ;  /* 0x000000251c005986 */ /* 0x0009e2000c101106 */
[----:B------:R-:W-:Y:S01]  /*ae00*/  ISETP.LT.AND P4, PT, R155, UR12, !P1 ;  /* 0x0000000c9b007c0c */ /* 0x000fe2000cf81270 */
[----:B------:R-:W-:Y:S01]  /*ae10*/  VIADD R34, R154, 0x10 ;  /* 0x000000109a227836 */ /* 0x000fe20000000000 */
[----:B------:R-:W-:Y:S01]  /*ae20*/  SHF.R.S32.HI R36, RZ, 0x1f, R39 ;  /* 0x0000001fff247819 */ /* 0x000fe20000011427 */
[----:B------:R5:W-:Y:S01]  /*ae30*/  @P3 STG.E.U8 desc[UR6][R32.64], R35 ;  /* 0x0000002320003986 */ /* 0x000be2000c101106 */
[----:B-1----:R-:W-:Y:S01]  /*ae40*/  ISETP.LT.AND P3, PT, R166, UR14, !P1 ;  /* 0x0000000ea6007c0c */ /* 0x002fe2000cf61270 */
[----:B------:R-:W1:Y:S01]  /*ae50*/  LDCU UR4, c[0x0][0x3b8] ;  /* 0x00007700ff0477ac */ /* 0x000e620008000800 */
[C---:B---3--:R-:W-:Y:S01]  /*ae60*/  IADD3 R26, P1, PT, R39.reuse, R2, RZ ;  /* 0x00000002271a7210 */ /* 0x048fe20007f3e0ff */
[----:B------:R-:W3:Y:S01]  /*ae70*/  LDCU UR12, c[0x0][0x398] ;  /* 0x00007300ff0c77ac */ /* 0x000ee20008000800 */
[----:B----4-:R-:W-:-:S03]  /*ae80*/  IADD3 R28, P5, PT, R39, R24, RZ ;  /* 0x00000018271c7210 */ /* 0x010fc60007fbe0ff */
[----:B------:R-:W-:Y:S01]  /*ae90*/  IMAD.X R27, R36, 0x1, R3, P1 ;  /* 0x00000001241b7824 */ /* 0x000fe200008e0603 */
[C---:B------:R-:W-:Y:S01]  /*aea0*/  PRMT R37, R30.reuse, 0x7772, RZ ;  /* 0x000077721e257816 */ /* 0x040fe200000000ff */
[----:B------:R-:W-:Y:S01]  /*aeb0*/  VIADD R39, R39, UR26 ;  /* 0x0000001a27277c36 */ /* 0x000fe20008000000 */
[----:B-----5:R-:W-:Y:S01]  /*aec0*/  PRMT R35, R30, 0x7773, RZ ;  /* 0x000077731e237816 */ /* 0x020fe200000000ff */
[----:B------:R-:W-:Y:S01]  /*aed0*/  IMAD.X R29, R36, 0x1, R25, P5 ;  /* 0x00000001241d7824 */ /* 0x000fe200028e0619 */
[----:B--2---:R-:W-:Y:S01]  /*aee0*/  ISETP.GE.AND P1, PT, R34, UR8, PT ;  /* 0x0000000822007c0c */ /* 0x004fe2000bf26270 */
[----:B------:R2:W-:Y:S01]  /*aef0*/  @P4 STG.E.U8 desc[UR6][R26.64], R37 ;  /* 0x000000251a004986 */ /* 0x0005e2000c101106 */
[----:B------:R-:W-:Y:S01]  /*af00*/  ISETP.LT.AND P4, PT, R155, UR16, !P2 ;  /* 0x000000109b007c0c */ /* 0x000fe2000d781270 */
[----:B------:R-:W-:Y:S01]  /*af10*/  VIADD R30, R154, 0x11 ;  /* 0x000000119a1e7836 */ /* 0x000fe20000000000 */
[----:B------:R-:W-:Y:S01]  /*af20*/  SHF.R.S32.HI R34, RZ, 0x1f, R39 ;  /* 0x0000001fff227819 */ /* 0x000fe20000011427 */
[----:B------:R4:W-:Y:S01]  /*af30*/  @P3 STG.E.U8 desc[UR6][R28.64], R35 ;  /* 0x000000231c003986 */ /* 0x0009e2000c101106 */
[----:B------:R-:W-:Y:S01]  /*af40*/  ISETP.LT.AND P3, PT, R166, UR18, !P2 ;  /* 0x00000012a6007c0c */ /* 0x000fe2000d761270 */
[----:B------:R-:W5:Y:S01]  /*af50*/  LDCU UR14, c[0x0][0x398] ;  /* 0x00007300ff0e77ac */ /* 0x000f620008000800 */
[C---:B------:R-:W-:Y:S01]  /*af60*/  IADD3 R32, P2, PT, R39.reuse, R2, RZ ;  /* 0x0000000227207210 */ /* 0x040fe20007f5e0ff */
[----:B------:R-:W5:Y:S04]  /*af70*/  LDCU UR8, c[0x0][0x3b8] ;  /* 0x00007700ff0877ac */ /* 0x000f680008000800 */
[----:B------:R-:W-:Y:S01]  /*af80*/  IMAD.X R33, R34, 0x1, R3, P2 ;  /* 0x0000000122217824 */ /* 0x000fe200010e0603 */
[----:B0-----:R-:W-:Y:S01]  /*af90*/  ISETP.GE.AND P2, PT, R30, UR10, PT ;  /* 0x0000000a1e007c0c */ /* 0x001fe2000bf46270 */
[----:B------:R-:W0:Y:S01]  /*afa0*/  LDCU UR10, c[0x0][0x39c] ;  /* 0x00007380ff0a77ac */ /* 0x000e220008000800 */
[C---:B--2---:R-:W-:Y:S01]  /*afb0*/  IADD3 R26, P5, PT, R39.reuse, R24, RZ ;  /* 0x00000018271a7210 */ /* 0x044fe20007fbe0ff */
[----:B-1----:R-:W-:Y:S01]  /*afc0*/  VIADD R39, R39, UR4 ;  /* 0x0000000427277c36 */ /* 0x002fe20008000000 */
[C---:B------:R-:W-:Y:S01]  /*afd0*/  PRMT R37, R31.reuse, 0x7770, RZ ;  /* 0x000077701f257816 */ /* 0x040fe200000000ff */
[----:B------:R-:W1:Y:S01]  /*afe0*/  LDCU UR16, c[0x0][0x398] ;  /* 0x00007300ff1077ac */ /* 0x000e620008000800 */
[----:B----4-:R-:W-:Y:S01]  /*aff0*/  PRMT R35, R31, 0x7771, RZ ;  /* 0x000077711f237816 */ /* 0x010fe200000000ff */
[----:B------:R-:W-:Y:S01]  /*b000*/  IMAD.X R27, R34, 0x1, R25, P5 ;  /* 0x00000001221b7824 */ /* 0x000fe200028e0619 */
[----:B------:R-:W-:Y:S01]  /*b010*/  SHF.R.S32.HI R34, RZ, 0x1f, R39 ;  /* 0x0000001fff227819 */ /* 0x000fe20000011427 */
[----:B------:R2:W-:Y:S01]  /*b020*/  @P4 STG.E.U8 desc[UR6][R32.64], R37 ;  /* 0x0000002520004986 */ /* 0x0005e2000c101106 */
[----:B------:R-:W4:Y:S01]  /*b030*/  LDCU UR18, c[0x0][0x398] ;  /* 0x00007300ff1277ac */ /* 0x000f220008000800 */
[----:B------:R-:W-:Y:S01]  /*b040*/  VIADD R30, R154, 0x12 ;  /* 0x000000129a1e7836 */ /* 0x000fe20000000000 */
[----:B---3--:R-:W-:Y:S01]  /*b050*/  ISETP.LT.AND P4, PT, R155, UR12, !P6 ;  /* 0x0000000c9b007c0c */ /* 0x008fe2000f781270 */
[----:B------:R3:W-:Y:S01]  /*b060*/  @P3 STG.E.U8 desc[UR6][R26.64], R35 ;  /* 0x000000231a003986 */ /* 0x0007e2000c101106 */
[----:B------:R-:W-:Y:S01]  /*b070*/  IADD3 R28, P3, PT, R39, R2, RZ ;  /* 0x00000002271c7210 */ /* 0x000fe20007f7e0ff */
[----:B------:R-:W4:Y:S01]  /*b080*/  LDCU UR4, c[0x0][0x3b8] ;  /* 0x00007700ff0477ac */ /* 0x000f220008000800 */
[----:B-----5:R-:W-:-:S03]  /*b090*/  ISETP.LT.AND P6, PT, R166, UR14, !P6 ;  /* 0x0000000ea6007c0c */ /* 0x020fc6000f7c1270 */
[----:B------:R-:W-:Y:S01]  /*b0a0*/  IMAD.X R29, R34, 0x1, R3, P3 ;  /* 0x00000001221d7824 */ /* 0x000fe200018e0603 */
[----:B0-----:R-:W-:Y:S01]  /*b0b0*/  ISETP.GE.AND P3, PT, R30, UR10, PT ;  /* 0x0000000a1e007c0c */ /* 0x001fe2000bf66270 */
[----:B------:R-:W0:Y:S01]  /*b0c0*/  LDCU UR10, c[0x0][0x39c] ;  /* 0x00007380ff0a77ac */ /* 0x000e220008000800 */
[C---:B--2---:R-:W-:Y:S01]  /*b0d0*/  IADD3 R32, P5, PT, R39.reuse, R24, RZ ;  /* 0x0000001827207210 */ /* 0x044fe20007fbe0ff */
[----:B------:R-:W-:Y:S01]  /*b0e0*/  VIADD R39, R39, UR8 ;  /* 0x0000000827277c36 */ /* 0x000fe20008000000 */
[----:B---3--:R-:W-:Y:S01]  /*b0f0*/  PRMT R35, R31, 0x7772, RZ ;  /* 0x000077721f237816 */ /* 0x008fe200000000ff */
[----:B------:R-:W2:Y:S02]  /*b100*/  LDCU UR12, c[0x0][0x398] ;  /* 0x00007300ff0c77ac */ /* 0x000ea40008000800 */
[----:B------:R-:W-:Y:S01]  /*b110*/  IMAD.X R33, R34, 0x1, R25, P5 ;  /* 0x0000000122217824 */ /* 0x000fe200028e0619 */
[----:B-1----:R-:W-:Y:S01]  /*b120*/  ISETP.LT.AND P5, PT, R155, UR16, !P1 ;  /* 0x000000109b007c0c */ /* 0x002fe2000cfa1270 */
[----:B------:R-:W-:Y:S01]  /*b130*/  VIADD R30, R154, 0x13 ;  /* 0x000000139a1e7836 */ /* 0x000fe20000000000 */
[----:B------:R1:W-:Y:S01]  /*b140*/  @P4 STG.E.U8 desc[UR6][R28.64], R35 ;  /* 0x000000231c004986 */ /* 0x0003e2000c101106 */
[----:B----4-:R-:W-:Y:S01]  /*b150*/  ISETP.LT.AND P4, PT, R166, UR18, !P1 ;  /* 0x00000012a6007c0c */ /* 0x010fe2000cf81270 */
[----:B------:R-:W3:Y:S01]  /*b160*/  LDCU UR14, c[0x0][0x398] ;  /* 0x00007300ff0e77ac */ /* 0x000ee20008000800 */
[----:B------:R-:W-:-:S02]  /*b170*/  SHF.R.S32.HI R34, RZ, 0x1f, R39 ;  /* 0x0000001fff227819 */ /* 0x000fc40000011427 */
[----:B------:R-:W-:Y:S01]  /*b180*/  IADD3 R26, P1, PT, R39, R2, RZ ;  /* 0x00000002271a7210 */ /* 0x000fe20007f3e0ff */
[----:B------:R-:W4:Y:S01]  /*b190*/  LDCU UR8, c[0x0][0x3b8] ;  /* 0x00007700ff0877ac */ /* 0x000f220008000800 */
[----:B------:R-:W-:-:S03]  /*b1a0*/  PRMT R31, R31, 0x7773, RZ ;  /* 0x000077731f1f7816 */ /* 0x000fc600000000ff */
[----:B------:R-:W-:Y:S01]  /*b1b0*/  IMAD.X R27, R34, 0x1, R3, P1 ;  /* 0x00000001221b7824 */ /* 0x000fe200008e0603 */
[----:B0-----:R-:W-:Y:S01]  /*b1c0*/  ISETP.GE.AND P1, PT, R30, UR10, PT ;  /* 0x0000000a1e007c0c */ /* 0x001fe2000bf26270 */
[----:B------:R0:W-:Y:S01]  /*b1d0*/  @P6 STG.E.U8 desc[UR6][R32.64], R31 ;  /* 0x0000001f20006986 */ /* 0x0001e2000c101106 */
[C---:B-1----:R-:W-:Y:S01]  /*b1e0*/  IADD3 R28, P6, PT, R39.reuse, R24, RZ ;  /* 0x00000018271c7210 */ /* 0x042fe20007fde0ff */
[----:B------:R-:W1:Y:S01]  /*b1f0*/  LDCU UR10, c[0x0][0x39c] ;  /* 0x00007380ff0a77ac */ /* 0x000e620008000800 */
[----:B------:R-:W-:Y:S01]  /*b200*/  PRMT R35, R20, 0x7770, RZ ;  /* 0x0000777014237816 */ /* 0x000fe200000000ff */
[----:B------:R-:W-:Y:S02]  /*b210*/  VIADD R39, R39, UR4 ;  /* 0x0000000427277c36 */ /* 0x000fe40008000000 */
[----:B------:R-:W-:Y:S01]  /*b220*/  IMAD.X R29, R34, 0x1, R25, P6 ;  /* 0x00000001221d7824 */ /* 0x000fe200030e0619 */
[----:B------:R-:W5:Y:S01]  /*b230*/  LDCU UR16, c[0x0][0x398] ;  /* 0x00007300ff1077ac */ /* 0x000f620008000800 */
[----:B------:R1:W-:Y:S01]  /*b240*/  @P5 STG.E.U8 desc[UR6][R26.64], R35 ;  /* 0x000000231a005986 */ /* 0x0003e2000c101106 */
[----:B--2---:R-:W-:Y:S01]  /*b250*/  ISETP.LT.AND P5, PT, R155, UR12, !P2 ;  /* 0x0000000c9b007c0c */ /* 0x004fe2000d7a1270 */
[----:B------:R-:W2:Y:S01]  /*b260*/  LDCU UR18, c[0x0][0x398] ;  /* 0x00007300ff1277ac */ /* 0x000ea20008000800 */
[----:B0-----:R-:W-:Y:S01]  /*b270*/  PRMT R33, R20, 0x7771, RZ ;  /* 0x0000777114217816 */ /* 0x001fe200000000ff */
[----:B------:R-:W-:Y:S01]  /*b280*/  VIADD R32, R154, 0x14 ;  /* 0x000000149a207836 */ /* 0x000fe20000000000 */
[----:B------:R-:W-:Y:S01]  /*b290*/  SHF.R.S32.HI R34, RZ, 0x1f, R39 ;  /* 0x0000001fff227819 */ /* 0x000fe20000011427 */
[----:B------:R-:W0:Y:S02]  /*b2a0*/  LDCU UR4, c[0x0][0x3b8] ;  /* 0x00007700ff0477ac */ /* 0x000e240008000800 */
[----:B------:R2:W-:Y:S01]  /*b2b0*/  @P4 STG.E.U8 desc[UR6][R28.64], R33 ;  /* 0x000000211c004986 */ /* 0x0005e2000c101106 */
[----:B---3--:R-:W-:Y:S01]  /*b2c0*/  ISETP.LT.AND P4, PT, R166, UR14, !P2 ;  /* 0x0000000ea6007c0c */ /* 0x008fe2000d781270 */
[----:B------:R-:W3:Y:S01]  /*b2d0*/  LDCU UR12, c[0x0][0x398] ;  /* 0x00007300ff0c77ac */ /* 0x000ee20008000800 */
[----:B------:R-:W-:-:S02]  /*b2e0*/  IADD3 R30, P2, PT, R39, R2, RZ ;  /* 0x00000002271e7210 */ /* 0x000fc40007f5e0ff */
[C---:B-1----:R-:W-:Y:S01]  /*b2f0*/  IADD3 R26, P6, PT, R39.reuse, R24, RZ ;  /* 0x00000018271a7210 */ /* 0x042fe20007fde0ff */
[----:B----4-:R-:W-:Y:S01]  /*b300*/  VIADD R39, R39, UR8 ;  /* 0x0000000827277c36 */ /* 0x010fe20008000000 */
[----:B------:R-:W-:Y:S01]  /*b310*/  PRMT R35, R20, 0x7772, RZ ;  /* 0x0000777214237816 */ /* 0x000fe200000000ff */
[----:B------:R-:W-:Y:S01]  /*b320*/  IMAD.X R31, R34, 0x1, R3, P2 ;  /* 0x00000001221f7824 */ /* 0x000fe200010e0603 */
[----:B------:R-:W-:Y:S01]  /*b330*/  ISETP.GE.AND P2, PT, R32, UR10, PT ;  /* 0x0000000a20007c0c */ /* 0x000fe2000bf46270 */
[----:B------:R-:W1:Y:S01]  /*b340*/  LDCU UR10, c[0x0][0x39c] ;  /* 0x00007380ff0a77ac */ /* 0x000e620008000800 */
[----:B------:R-:W-:Y:S01]  /*b350*/  IMAD.X R27, R34, 0x1, R25, P6 ;  /* 0x00000001221b7824 */ /* 0x000fe200030e0619 */
[----:B--2---:R-:W-:Y:S01]  /*b360*/  PRMT R33, R20, 0x7773, RZ ;  /* 0x0000777314217816 */ /* 0x004fe200000000ff */
[----:B------:R2:W-:Y:S01]  /*b370*/  @P5 STG.E.U8 desc[UR6][R30.64], R35 ;  /* 0x000000231e005986 */ /* 0x0005e2000c101106 */
[----:B-----5:R-:W-:Y:S01]  /*b380*/  ISETP.LT.AND P5, PT, R155, UR16, !P3 ;  /* 0x000000109b007c0c */ /* 0x020fe2000dfa1270 */
[----:B------:R-:W4:Y:S01]  /*b390*/  LDCU UR14, c[0x0][0x398] ;  /* 0x00007300ff0e77ac */ /* 0x000f220008000800 */
[----:B------:R-:W-:Y:S01]  /*b3a0*/  SHF.R.S32.HI R32, RZ, 0x1f, R39 ;  /* 0x0000001fff207819 */ /* 0x000fe20000011427 */
[----:B------:R5:W-:Y:S01]  /*b3b0*/  @P4 STG.E.U8 desc[UR6][R26.64], R33 ;  /* 0x000000211a004986 */ /* 0x000be2000c101106 */
[----:B------:R-:W-:Y:S01]  /*b3c0*/  ISETP.LT.AND P4, PT, R166, UR18, !P3 ;  /* 0x00000012a6007c0c */ /* 0x000fe2000df81270 */
[----:B------:R-:W-:Y:S01]  /*b3d0*/  VIADD R20, R154, 0x15 ;  /* 0x000000159a147836 */ /* 0x000fe20000000000 */
[C---:B------:R-:W-:Y:S01]  /*b3e0*/  IADD3 R28, P3, PT, R39.reuse, R2, RZ ;  /* 0x00000002271c7210 */ /* 0x040fe20007f7e0ff */
[----:B------:R-:W4:Y:S04]  /*b3f0*/  LDCU UR8, c[0x0][0x3b8] ;  /* 0x00007700ff0877ac */ /* 0x000f280008000800 */
[----:B------:R-:W-:Y:S01]  /*b400*/  IMAD.X R29, R32, 0x1, R3, P3 ;  /* 0x00000001201d7824 */ /* 0x000fe200018e0603 */
[C---:B--2---:R-:W-:Y:S01]  /*b410*/  IADD3 R30, P6, PT, R39.reuse, R24, RZ ;  /* 0x00000018271e7210 */ /* 0x044fe20007fde0ff */
[----:B0-----:R-:W-:Y:S01]  /*b420*/  VIADD R39, R39, UR4 ;  /* 0x0000000427277c36 */ /* 0x001fe20008000000 */
[----:B-1----:R-:W-:Y:S01]  /*b430*/  ISETP.GE.AND P3, PT, R20, UR10, PT ;  /* 0x0000000a14007c0c */ /* 0x002fe2000bf66270 */
[----:B------:R-:W0:Y:S01]  /*b440*/  LDCU UR10, c[0x0][0x39c] ;  /* 0x00007380ff0a77ac */ /* 0x000e220008000800 */
[C---:B------:R-:W-:Y:S01]  /*b450*/  PRMT R35, R21.reuse, 0x7770, RZ ;  /* 0x0000777015237816 */ /* 0x040fe200000000ff */
[----:B------:R-:W-:Y:S01]  /*b460*/  IMAD.X R31, R32, 0x1, R25, P6 ;  /* 0x00000001201f7824 */ /* 0x000fe200030e0619 */
[----:B-----5:R-:W-:Y:S01]  /*b470*/  PRMT R33, R21, 0x7771, RZ ;  /* 0x0000777115217816 */ /* 0x020fe200000000ff */
[----:B------:R-:W1:Y:S01]  /*b480*/  LDCU UR16, c[0x0][0x398] ;  /* 0x00007300ff1077ac */ /* 0x000e620008000800 */
[----:B------:R-:W-:Y:S01]  /*b490*/  SHF.R.S32.HI R32, RZ, 0x1f, R39 ;  /* 0x0000001fff207819 */ /* 0x000fe20000011427 */
[----:B------:R2:W-:Y:S01]  /*b4a0*/  @P5 STG.E.U8 desc[UR6][R28.64], R35 ;  /* 0x000000231c005986 */ /* 0x0005e2000c101106 */
[----:B---3--:R-:W-:Y:S01]  /*b4b0*/  ISETP.LT.AND P5, PT, R155, UR12, !P1 ;  /* 0x0000000c9b007c0c */ /* 0x008fe2000cfa1270 */
[----:B------:R-:W3:Y:S01]  /*b4c0*/  LDCU UR18, c[0x0][0x398] ;  /* 0x00007300ff1277ac */ /* 0x000ee20008000800 */
[----:B------:R-:W-:Y:S01]  /*b4d0*/  VIADD R20, R154, 0x16 ;  /* 0x000000169a147836 */ /* 0x000fe20000000000 */
[----:B------:R5:W-:Y:S01]  /*b4e0*/  @P4 STG.E.U8 desc[UR6][R30.64], R33 ;  /* 0x000000211e004986 */ /* 0x000be2000c101106 */
[----:B----4-:R-:W-:Y:S01]  /*b4f0*/  ISETP.LT.AND P4, PT, R166, UR14, !P1 ;  /* 0x0000000ea6007c0c */ /* 0x010fe2000cf81270 */
[----:B------:R-:W4:Y:S01]  /*b500*/  LDCU UR4, c[0x0][0x3b8] ;  /* 0x00007700ff0477ac */ /* 0x000f220008000800 */
[C---:B------:R-:W-:Y:S01]  /*b510*/  IADD3 R26, P1, PT, R39.reuse, R2, RZ ;  /* 0x00000002271a7210 */ /* 0x040fe20007f3e0ff */
[----:B------:R-:W3:Y:S04]  /*b520*/  LDCU UR12, c[0x0][0x398] ;  /* 0x00007300ff0c77ac */ /* 0x000ee80008000800 */
[----:B------:R-:W-:Y:S01]  /*b530*/  IMAD.X R27, R32, 0x1, R3, P1 ;  /* 0x00000001201b7824 */ /* 0x000fe200008e0603 */
[----:B0-----:R-:W-:Y:S01]  /*b540*/  ISETP.GE.AND P1, PT, R20, UR10, PT ;  /* 0x0000000a14007c0c */ /* 0x001fe2000bf26270 */
[----:B------:R-:W0:Y:S01]  /*b550*/  LDCU UR10, c[0x0][0x39c] ;  /* 0x00007380ff0a77ac */ /* 0x000e220008000800 */
[C---:B--2---:R-:W-:Y:S01]  /*b560*/  IADD3 R28, P6, PT, R39.reuse, R24, RZ ;  /* 0x00000018271c7210 */ /* 0x044fe20007fde0ff */
[----:B------:R-:W-:Y:S01]  /*b570*/  VIADD R39, R39, UR8 ;  /* 0x0000000827277c36 */ /* 0x000fe20008000000 */
[C---:B-----5:R-:W-:Y:S01]  /*b580*/  PRMT R33, R21.reuse, 0x7772, RZ ;  /* 0x0000777215217816 */ /* 0x060fe200000000ff */
[----:B------:R-:W2:Y:S01]  /*b590*/  LDCU UR14, c[0x0][0x398] ;  /* 0x00007300ff0e77ac */ /* 0x000ea20008000800 */
[----:B------:R-:W-:Y:S01]  /*b5a0*/  PRMT R31, R21, 0x7773, RZ ;  /* 0x00007773151f7816 */ /* 0x000fe200000000ff */
[----:B------:R-:W-:Y:S01]  /*b5b0*/  IMAD.X R29, R32, 0x1, R25, P6 ;  /* 0x00000001201d7824 */ /* 0x000fe200030e0619 */
[----:B------:R-:W-:Y:S01]  /*b5c0*/  SHF.R.S32.HI R32, RZ, 0x1f, R39 ;  /* 0x0000001fff207819 */ /* 0x000fe20000011427 */
[----:B------:R5:W-:Y:S01]  /*b5d0*/  @P5 STG.E.U8 desc[UR6][R26.64], R33 ;  /* 0x000000211a005986 */ /* 0x000be2000c101106 */
[----:B-1----:R-:W-:Y:S01]  /*b5e0*/  ISETP.LT.AND P5, PT, R155, UR16, !P2 ;  /* 0x000000109b007c0c */ /* 0x002fe2000d7a1270 */
[----:B------:R-:W-:Y:S01]  /*b5f0*/  VIADD R30, R154, 0x17 ;  /* 0x000000179a1e7836 */ /* 0x000fe20000000000 */
[----:B------:R-:W1:Y:S01]  /*b600*/  LDCU UR8, c[0x0][0x3b8] ;  /* 0x00007700ff0877ac */ /* 0x000e620008000800 */
[----:B------:R2:W-:Y:S01]  /*b610*/  @P4 STG.E.U8 desc[UR6][R28.64], R31 ;  /* 0x0000001f1c004986 */ /* 0x0005e2000c101106 */
[----:B---3--:R-:W-:-:S02]  /*b620*/  ISETP.LT.AND P4, PT, R166, UR18, !P2 ;  /* 0x00000012a6007c0c */ /* 0x008fc4000d781270 */
[C---:B------:R-:W-:Y:S01]  /*b630*/  IADD3 R20, P2, PT, R39.reuse, R2, RZ ;  /* 0x0000000227147210 */ /* 0x040fe20007f5e0ff */
[----:B------:R-:W3:Y:S04]  /*b640*/  LDCU UR16, c[0x0][0x398] ;  /* 0x00007300ff1077ac */ /* 0x000ee80008000800 */
[----:B------:R-:W-:Y:S01]  /*b650*/  IMAD.X R21, R32, 0x1, R3, P2 ;  /* 0x0000000120157824 */ /* 0x000fe200010e0603 */
[----:B0-----:R-:W-:Y:S01]  /*b660*/  ISETP.GE.AND P2, PT, R30, UR10, PT ;  /* 0x0000000a1e007c0c */ /* 0x001fe2000bf46270 */
[----:B------:R-:W0:Y:S01]  /*b670*/  LDCU UR10, c[0x0][0x39c] ;  /* 0x00007380ff0a77ac */ /* 0x000e220008000800 */
[C---:B-----5:R-:W-:Y:S01]  /*b680*/  IADD3 R26, P6, PT, R39.reuse, R24, RZ ;  /* 0x00000018271a7210 */ /* 0x060fe20007fde0ff */
[----:B----4-:R-:W-:Y:S01]  /*b690*/  VIADD R39, R39, UR4 ;  /* 0x0000000427277c36 */ /* 0x010fe20008000000 */
[C---:B------:R-:W-:Y:S01]  /*b6a0*/  PRMT R33, R22.reuse, 0x7770, RZ ;  /* 0x0000777016217816 */ /* 0x040fe200000000ff */
[----:B------:R-:W4:Y:S01]  /*b6b0*/  LDCU UR18, c[0x0][0x398] ;  /* 0x00007300ff1277ac */ /* 0x000f220008000800 */
[----:B--2---:R-:W-:Y:S01]  /*b6c0*/  PRMT R31, R22, 0x7771, RZ ;  /* 0x00007771161f7816 */ /* 0x004fe200000000ff */
[----:B------:R-:W-:Y:S01]  /*b6d0*/  IMAD.X R27, R32, 0x1, R25, P6 ;  /* 0x00000001201b7824 */ /* 0x000fe200030e0619 */
[----:B------:R-:W-:Y:S01]  /*b6e0*/  SHF.R.S32.HI R32, RZ, 0x1f, R39 ;  /* 0x0000001fff207819 */ /* 0x000fe20000011427 */
[----:B------:R2:W-:Y:S01]  /*b6f0*/  @P5 STG.E.U8 desc[UR6][R20.64], R33 ;  /* 0x0000002114005986 */ /* 0x0005e2000c101106 */
[----:B------:R-:W-:Y:S01]  /*b700*/  ISETP.LT.AND P5, PT, R155, UR12, !P3 ;  /* 0x0000000c9b007c0c */ /* 0x000fe2000dfa1270 */
[----:B------:R-:W-:Y:S01]  /*b710*/  VIADD R30, R154, 0x18 ;  /* 0x000000189a1e7836 */ /* 0x000fe20000000000 */
[----:B------:R-:W5:Y:S01]  /*b720*/  LDCU UR4, c[0x0][0x3b8] ;  /* 0x00007700ff0477ac */ /* 0x000f620008000800 */
[----:B------:R1:W-:Y:S01]  /*b730*/  @P4 STG.E.U8 desc[UR6][R26.64], R31 ;  /* 0x0000001f1a004986 */ /* 0x0003e2000c101106 */
[----:B------:R-:W-:-:S02]  /*b740*/  ISETP.LT.AND P4, PT, R166, UR14, !P3 ;  /* 0x0000000ea6007c0c */ /* 0x000fc4000df81270 */
[C---:B------:R-:W-:Y:S01]  /*b750*/  IADD3 R28, P3, PT, R39.reuse, R2, RZ ;  /* 0x00000002271c7210 */ /* 0x040fe20007f7e0ff */
[----:B------:R-:W4:Y:S04]  /*b760*/  LDCU UR12, c[0x0][0x398] ;  /* 0x00007300ff0c77ac */ /* 0x000f280008000800 */
[----:B------:R-:W-:Y:S01]  /*b770*/  IMAD.X R29, R32, 0x1, R3, P3 ;  /* 0x00000001201d7824 */ /* 0x000fe200018e0603 */
[----:B0-----:R-:W-:Y:S01]  /*b780*/  ISETP.GE.AND P3, PT, R30, UR10, PT ;  /* 0x0000000a1e007c0c */ /* 0x001fe2000bf66270 */
[----:B------:R-:W0:Y:S01]  /*b790*/  LDCU UR10, c[0x0][0x39c] ;  /* 0x00007380ff0a77ac */ /* 0x000e220008000800 */
[C---:B--2---:R-:W-:Y:S01]  /*b7a0*/  IADD3 R20, P6, PT, R39.reuse, R24, RZ ;  /* 0x0000001827147210 */ /* 0x044fe20007fde0ff */
[----:B-1----:R-:W-:Y:S01]  /*b7b0*/  VIADD R39, R39, UR8 ;  /* 0x0000000827277c36 */ /* 0x002fe20008000000 */
[C---:B------:R-:W-:Y:S01]  /*b7c0*/  PRMT R33, R22.reuse, 0x7772, RZ ;  /* 0x0000777216217816 */ /* 0x040fe200000000ff */
[----:B------:R-:W1:Y:S01]  /*b7d0*/  LDCU UR14, c[0x0][0x398] ;  /* 0x00007300ff0e77ac */ /* 0x000e620008000800 */
[----:B------:R-:W-:Y:S01]  /*b7e0*/  PRMT R31, R22, 0x7773, RZ ;  /* 0x00007773161f7816 */ /* 0x000fe200000000ff */
[----:B------:R-:W-:Y:S01]  /*b7f0*/  IMAD.X R21, R32, 0x1, R25, P6 ;  /* 0x0000000120157824 */ /* 0x000fe200030e0619 */
[----:B------:R-:W-:Y:S01]  /*b800*/  SHF.R.S32.HI R30, RZ, 0x1f, R39 ;  /* 0x0000001fff1e7819 */ /* 0x000fe20000011427 */
[----:B------:R2:W-:Y:S01]  /*b810*/  @P5 STG.E.U8 desc[UR6][R28.64], R33 ;  /* 0x000000211c005986 */ /* 0x0005e2000c101106 */
[----:B---3--:R-:W-:Y:S01]  /*b820*/  ISETP.LT.AND P5, PT, R155, UR16, !P1 ;  /* 0x000000109b007c0c */ /* 0x008fe2000cfa1270 */
[----:B------:R-:W-:Y:S01]  /*b830*/  VIADD R22, R154, 0x19 ;  /* 0x000000199a167836 */ /* 0x000fe20000000000 */
[----:B------:R-:W3:Y:S01]  /*b840*/  LDCU UR8, c[0x0][0x3b8] ;  /* 0x00007700ff0877ac */ /* 0x000ee20008000800 */
[----:B------:R1:W-:Y:S01]  /*b850*/  @P4 STG.E.U8 desc[UR6][R20.64], R31 ;  /* 0x0000001f14004986 */ /* 0x0003e2000c101106 */
[----:B----4-:R-:W-:-:S02]  /*b860*/  ISETP.LT.AND P4, PT, R166, UR18, !P1 ;  /* 0x00000012a6007c0c */ /* 0x010fc4000cf81270 */
[C---:B------:R-:W-:Y:S01]  /*b870*/  IADD3 R26, P1, PT, R39.reuse, R2, RZ ;  /* 0x00000002271a7210 */ /* 0x040fe20007f3e0ff */
[----:B------:R-:W4:Y:S04]  /*b880*/  LDCU UR16, c[0x0][0x398] ;  /* 0x00007300ff1077ac */ /* 0x000f280008000800 */
[----:B------:R-:W-:Y:S01]  /*b890*/  IMAD.X R27, R30, 0x1, R3, P1 ;  /* 0x000000011e1b7824 */ /* 0x000fe200008e0603 */
[----:B0-----:R-:W-:Y:S01]  /*b8a0*/  ISETP.GE.AND P1, PT, R22, UR10, PT ;  /* 0x0000000a16007c0c */ /* 0x001fe2000bf26270 */
[----:B------:R-:W0:Y:S01]  /*b8b0*/  LDCU UR10, c[0x0][0x39c] ;  /* 0x00007380ff0a77ac */ /* 0x000e220008000800 */
[C---:B--2---:R-:W-:Y:S01]  /*b8c0*/  IADD3 R28, P6, PT, R39.reuse, R24, RZ ;  /* 0x00000018271c7210 */ /* 0x044fe20007fde0ff */
[----:B-----5:R-:W-:Y:S01]  /*b8d0*/  VIADD R39, R39, UR4 ;  /* 0x0000000427277c36 */ /* 0x020fe20008000000 */
[C---:B------:R-:W-:Y:S01]  /*b8e0*/  PRMT R33, R23.reuse, 0x7770, RZ ;  /* 0x0000777017217816 */ /* 0x040fe200000000ff */
[----:B------:R-:W2:Y:S01]  /*b8f0*/  LDCU UR18, c[0x0][0x398] ;  /* 0x00007300ff1277ac */ /* 0x000ea20008000800 */
[----:B-1----:R-:W-:Y:S01]  /*b900*/  PRMT R31, R23, 0x7771, RZ ;  /* 0x00007771171f7816 */ /* 0x002fe200000000ff */
        /* <DEDUP_REMOVED lines=9> */
[----:B------:R-:W5:Y:S04]  /*b9a0*/  LDCU UR12, c[0x0][0x398] ;  /* 0x00007300ff0c77ac */ /* 0x000f680008000800 */
[----:B------:R-:W-:Y:S01]  /*b9b0*/  IMAD.X R21, R30, 0x1, R3, P2 ;  /* 0x000000011e157824 */ /* 0x000fe200010e0603 */
[----:B0-----:R-:W-:Y:S01]  /*b9c0*/  ISETP.GE.AND P2, PT, R22, UR10, PT ;  /* 0x0000000a16007c0c */ /* 0x001fe2000bf46270 */
[----:B------:R-:W0:Y:S01]  /*b9d0*/  LDCU UR10, c[0x0][0x39c] ;  /* 0x00007380ff0a77ac */ /* 0x000e220008000800 */
[C---:B-1----:R-:W-:Y:S01]  /*b9e0*/  IADD3 R26, P6, PT, R39.reuse, R24, RZ ;  /* 0x00000018271a7210 */ /* 0x042fe20007fde0ff */
[----:B---3--:R-:W-:Y:S01]  /*b9f0*/  VIADD R39, R39, UR8 ;  /* 0x0000000827277c36 */ /* 0x008fe20008000000 */
[C---:B--2---:R-:W-:Y:S01]  /*ba00*/  PRMT R31, R23.reuse, 0x7772, RZ ;  /* 0x00007772171f7816 */ /* 0x044fe200000000ff */
[----:B------:R-:W1:Y:S01]  /*ba10*/  LDCU UR14, c[0x0][0x398] ;  /* 0x00007300ff0e77ac */ /* 0x000e620008000800 */
[----:B------:R-:W-:Y:S01]  /*ba20*/  PRMT R29, R23, 0x7773, RZ ;  /* 0x00007773171d7816 */ /* 0x000fe200000000ff */
[----:B------:R-:W-:Y:S01]  /*ba30*/  IMAD.X R27, R30, 0x1, R25, P6 ;  /* 0x000000011e1b7824 */ /* 0x000fe200030e0619 */
[----:B------:R-:W-:Y:S01]  /*ba40*/  SHF.R.S32.HI R30, RZ, 0x1f, R39 ;  /* 0x0000001fff1e7819 */ /* 0x000fe20000011427 */
[----:B------:R2:W-:Y:S01]  /*ba50*/  @P5 STG.E.U8 desc[UR6][R20.64], R31 ;  /* 0x0000001f14005986 */ /* 0x0005e2000c101106 */
[----:B----4-:R-:W-:Y:S01]  /*ba60*/  ISETP.LT.AND P5, PT, R155, UR16, !P3 ;  /* 0x000000109b007c0c */ /* 0x010fe2000dfa1270 */
[----:B------:R-:W-:Y:S01]  /*ba70*/  VIADD R28, R154, 0x1b ;  /* 0x0000001b9a1c7836 */ /* 0x000fe20000000000 */
[----:B------:R-:W3:Y:S01]  /*ba80*/  LDCU UR8, c[0x0][0x3b8] ;  /* 0x00007700ff0877ac */ /* 0x000ee20008000800 */
[----:B------:R4:W-:Y:S01]  /*ba90*/  @P4 STG.E.U8 desc[UR6][R26.64], R29 ;  /* 0x0000001d1a004986 */ /* 0x0009e2000c101106 */
[----:B------:R-:W-:-:S02]  /*baa0*/  ISETP.LT.AND P4, PT, R166, UR18, !P3 ;  /* 0x00000012a6007c0c */ /* 0x000fc4000df81270 */
[C---:B------:R-:W-:Y:S01]  /*bab0*/  IADD3 R22, P3, PT, R39.reuse, R2, RZ ;  /* 0x0000000227167210 */ /* 0x040fe20007f7e0ff */
[----:B------:R-:W1:Y:S04]  /*bac0*/  LDCU UR16, c[0x0][0x398] ;  /* 0x00007300ff1077ac */ /* 0x000e680008000800 */
[----:B------:R-:W-:Y:S01]  /*bad0*/  IMAD.X R23, R30, 0x1, R3, P3 ;  /* 0x000000011e177824 */ /* 0x000fe200018e0603 */
[----:B0-----:R-:W-:Y:S01]  /*bae0*/  ISETP.GE.AND P3, PT, R28, UR10, PT ;  /* 0x0000000a1c007c0c */ /* 0x001fe2000bf66270 */
[----:B------:R-:W0:Y:S01]  /*baf0*/  LDCU UR10, c[0x0][0x39c] ;  /* 0x00007380ff0a77ac */ /* 0x000e220008000800 */
[C---:B--2---:R-:W-:Y:S01]  /*bb00*/  IADD3 R20, P6, PT, R39.reuse, R24, RZ ;  /* 0x0000001827147210 */ /* 0x044fe20007fde0ff */
[----:B-----5:R-:W-:Y:S01]  /*bb10*/  VIADD R39, R39, UR4 ;  /* 0x0000000427277c36 */ /* 0x020fe20008000000 */
[C---:B------:R-:W-:Y:S01]  /*bb20*/  PRMT R31, R16.reuse, 0x7770, RZ ;  /* 0x00007770101f7816 */ /* 0x040fe200000000ff */
[----:B------:R-:W2:Y:S01]  /*bb30*/  LDCU UR18, c[0x0][0x398] ;  /* 0x00007300ff1277ac */ /* 0x000ea20008000800 */
[----:B----4-:R-:W-:Y:S01]  /*bb40*/  PRMT R29, R16, 0x7771, RZ ;  /* 0x00007771101d7816 */ /* 0x010fe200000000ff */
[----:B------:R-:W-:Y:S01]  /*bb50*/  IMAD.X R21, R30, 0x1, R25, P6 ;  /* 0x000000011e157824 */ /* 0x000fe200030e0619 */
[----:B------:R-:W-:Y:S01]  /*bb60*/  SHF.R.S32.HI R30, RZ, 0x1f, R39 ;  /* 0x0000001fff1e7819 */ /* 0x000fe20000011427 */
[----:B------:R4:W-:Y:S01]  /*bb70*/  @P5 STG.E.U8 desc[UR6][R22.64], R31 ;  /* 0x0000001f16005986 */ /* 0x0009e2000c101106 */
[----:B------:R-:W-:Y:S01]  /*bb80*/  ISETP.LT.AND P5, PT, R155, UR12, !P1 ;  /* 0x0000000c9b007c0c */ /* 0x000fe2000cfa1270 */
[----:B------:R-:W-:Y:S01]  /*bb90*/  VIADD R28, R154, 0x1c ;  /* 0x0000001c9a1c7836 */ /* 0x000fe20000000000 */
[----:B------:R-:W5:Y:S01]  /*bba0*/  LDCU UR4, c[0x0][0x3b8] ;  /* 0x00007700ff0477ac */ /* 0x000f620008000800 */
[----:B------:R2:W-:Y:S01]  /*bbb0*/  @P4 STG.E.U8 desc[UR6][R20.64], R29 ;  /* 0x0000001d14004986 */ /* 0x0005e2000c101106 */
[----:B-1----:R-:W-:-:S02]  /*bbc0*/  ISETP.LT.AND P4, PT, R166, UR14, !P1 ;  /* 0x0000000ea6007c0c */ /* 0x002fc4000cf81270 */
[C---:B------:R-:W-:Y:S01]  /*bbd0*/  IADD3 R26, P1, PT, R39.reuse, R2, RZ ;  /* 0x00000002271a7210 */ /* 0x040fe20007f3e0ff */
[----:B------:R-:W1:Y:S04]  /*bbe0*/  LDCU UR12, c[0x0][0x398] ;  /* 0x00007300ff0c77ac */ /* 0x000e680008000800 */
[----:B------:R-:W-:Y:S01]  /*bbf0*/  IMAD.X R27, R30, 0x1, R3, P1 ;  /* 0x000000011e1b7824 */ /* 0x000fe200008e0603 */
[----:B0-----:R-:W-:Y:S01]  /*bc00*/  ISETP.GE.AND P1, PT, R28, UR10, PT ;  /* 0x0000000a1c007c0c */ /* 0x001fe2000bf26270 */
[----:B------:R-:W0:Y:S01]  /*bc10*/  LDCU UR10, c[0x0][0x39c] ;  /* 0x00007380ff0a77ac */ /* 0x000e220008000800 */
[C---:B----4-:R-:W-:Y:S01]  /*bc20*/  IADD3 R22, P6, PT, R39.reuse, R24, RZ ;  /* 0x0000001827167210 */ /* 0x050fe20007fde0ff */
[----:B---3--:R-:W-:Y:S01]  /*bc30*/  VIADD R39, R39, UR8 ;  /* 0x0000000827277c36 */ /* 0x008fe20008000000 */
[C---:B------:R-:W-:Y:S01]  /*bc40*/  PRMT R31, R16.reuse, 0x7772, RZ ;  /* 0x00007772101f7816 */ /* 0x040fe200000000ff */
[----:B------:R-:W3:Y:S01]  /*bc50*/  LDCU UR14, c[0x0][0x398] ;  /* 0x00007300ff0e77ac */ /* 0x000ee20008000800 */
[----:B--2---:R-:W-:Y:S01]  /*bc60*/  PRMT R29, R16, 0x7773, RZ ;  /* 0x00007773101d7816 */ /* 0x004fe200000000ff */
[----:B------:R-:W-:Y:S01]  /*bc70*/  IMAD.X R23, R30, 0x1, R25, P6 ;  /* 0x000000011e177824 */ /* 0x000fe200030e0619 */
[----:B------:R-:W-:Y:S01]  /*bc80*/  SHF.R.S32.HI R28, RZ, 0x1f, R39 ;  /* 0x0000001fff1c7819 */ /* 0x000fe20000011427 */
[----:B------:R2:W-:Y:S01]  /*bc90*/  @P5 STG.E.U8 desc[UR6][R26.64], R31 ;  /* 0x0000001f1a005986 */ /* 0x0005e2000c101106 */
[----:B------:R-:W-:Y:S01]  /*bca0*/  ISETP.LT.AND P5, PT, R155, UR16, !P2 ;  /* 0x000000109b007c0c */ /* 0x000fe2000d7a1270 */
[----:B------:R-:W-:Y:S01]  /*bcb0*/  VIADD R16, R154, 0x1d ;  /* 0x0000001d9a107836 */ /* 0x000fe20000000000 */
[----:B------:R-:W4:Y:S01]  /*bcc0*/  LDCU UR8, c[0x0][0x3b8] ;  /* 0x00007700ff0877ac */ /* 0x000f220008000800 */
[----:B------:R1:W-:Y:S01]  /*bcd0*/  @P4 STG.E.U8 desc[UR6][R22.64], R29 ;  /* 0x0000001d16004986 */ /* 0x0003e2000c101106 */
[----:B------:R-:W-:-:S02]  /*bce0*/  ISETP.LT.AND P4, PT, R166, UR18, !P2 ;  /* 0x00000012a6007c0c */ /* 0x000fc4000d781270 */
[C---:B------:R-:W-:Y:S01]  /*bcf0*/  IADD3 R20, P2, PT, R39.reuse, R2, RZ ;  /* 0x0000000227147210 */ /* 0x040fe20007f5e0ff */
[----:B------:R-:W3:Y:S04]  /*bd00*/  LDCU UR16, c[0x0][0x398] ;  /* 0x00007300ff1077ac */ /* 0x000ee80008000800 */
        /* <DEDUP_REMOVED lines=15> */
[----:B---3--:R-:W-:-:S02]  /*be00*/  ISETP.LT.AND P4, PT, R166, UR14, !P3 ;  /* 0x0000000ea6007c0c */ /* 0x008fc4000df81270 */
[C---:B------:R-:W-:Y:S01]  /*be10*/  IADD3 R22, P3, PT, R39.reuse, R2, RZ ;  /* 0x0000000227167210 */ /* 0x040fe20007f7e0ff */
[----:B------:R-:W3:Y:S04]  /*be20*/  LDCU UR12, c[0x0][0x398] ;  /* 0x00007300ff0c77ac */ /* 0x000ee80008000800 */
[----:B------:R-:W-:Y:S01]  /*be30*/  IMAD.X R23, R28, 0x1, R3, P3 ;  /* 0x000000011c177824 */ /* 0x000fe200018e0603 */
[----:B0-----:R-:W-:Y:S01]  /*be40*/  ISETP.GE.AND P3, PT, R16, UR10, PT ;  /* 0x0000000a10007c0c */ /* 0x001fe2000bf66270 */
[----:B------:R-:W0:Y:S01]  /*be50*/  LDCU UR10, c[0x0][0x39c] ;  /* 0x00007380ff0a77ac */ /* 0x000e220008000800 */
[C---:B-1----:R-:W-:Y:S01]  /*be60*/  IADD3 R20, P6, PT, R39.reuse, R24, RZ ;  /* 0x0000001827147210 */ /* 0x042fe20007fde0ff */
[----:B----4-:R-:W-:Y:S01]  /*be70*/  VIADD R39, R39, UR8 ;  /* 0x0000000827277c36 */ /* 0x010fe20008000000 */
[C---:B--2---:R-:W-:Y:S01]  /*be80*/  PRMT R29, R17.reuse, 0x7772, RZ ;  /* 0x00007772111d7816 */ /* 0x044fe200000000ff */
[----:B------:R-:W1:Y:S01]  /*be90*/  LDCU UR14, c[0x0][0x398] ;  /* 0x00007300ff0e77ac */ /* 0x000e620008000800 */
[----:B------:R-:W-:Y:S01]  /*bea0*/  PRMT R27, R17, 0x7773, RZ ;  /* 0x00007773111b7816 */ /* 0x000fe200000000ff */
        /* <DEDUP_REMOVED lines=21> */
[----:B---3--:R-:W-:Y:S01]  /*c000*/  ISETP.LT.AND P5, PT, R155, UR12, !P2 ;  /* 0x0000000c9b007c0c */ /* 0x008fe2000d7a1270 */
[----:B------:R-:W-:Y:S01]  /*c010*/  VIADD R26, R154, 0x20 ;  /* 0x000000209a1a7836 */ /* 0x000fe20000000000 */
[----:B------:R-:W3:Y:S01]  /*c020*/  LDCU UR4, c[0x0][0x3b8] ;  /* 0x00007700ff0477ac */ /* 0x000ee20008000800 */
[----:B------:R5:W-:Y:S01]  /*c030*/  @P4 STG.E.U8 desc[UR6][R22.64], R27 ;  /* 0x0000001b16004986 */ /* 0x000be2000c101106 */
[----:B------:R-:W-:-:S02]  /*c040*/  ISETP.LT.AND P4, PT, R166, UR14, !P2 ;  /* 0x0000000ea6007c0c */ /* 0x000fc4000d781270 */
[C---:B------:R-:W-:Y:S01]  /*c050*/  IADD3 R20, P2, PT, R39.reuse, R2, RZ ;  /* 0x0000000227147210 */ /* 0x040fe20007f5e0ff */
[----:B------:R-:W2:Y:S04]  /*c060*/  LDCU UR12, c[0x0][0x398] ;  /* 0x00007300ff0c77ac */ /* 0x000ea80008000800 */
[----:B------:R-:W-:Y:S01]  /*c070*/  IMAD.X R21, R28, 0x1, R3, P2 ;  /* 0x000000011c157824 */ /* 0x000fe200010e0603 */
[----:B0-----:R-:W-:Y:S01]  /*c080*/  ISETP.GE.AND P2, PT, R26, UR10, PT ;  /* 0x0000000a1a007c0c */ /* 0x001fe2000bf46270 */
[----:B------:R-:W0:Y:S01]  /*c090*/  LDCU UR10, c[0x0][0x39c] ;  /* 0x00007380ff0a77ac */ /* 0x000e220008000800 */
[C---:B-1----:R-:W-:Y:S01]  /*c0a0*/  IADD3 R16, P6, PT, R39.reuse, R24, RZ ;  /* 0x0000001827107210 */ /* 0x042fe20007fde0ff */
[----:B----4-:R-:W-:Y:S01]  /*c0b0*/  VIADD R39, R39, UR8 ;  /* 0x0000000827277c36 */ /* 0x010fe20008000000 */
[C---:B------:R-:W-:Y:S01]  /*c0c0*/  PRMT R29, R18.reuse, 0x7772, RZ ;  /* 0x00007772121d7816 */ /* 0x040fe200000000ff */
[----:B------:R-:W1:Y:S01]  /*c0d0*/  LDCU UR14, c[0x0][0x398] ;  /* 0x00007300ff0e77ac */ /* 0x000e620008000800 */
[----:B-----5:R-:W-:Y:S01]  /*c0e0*/  PRMT R27, R18, 0x7773, RZ ;  /* 0x00007773121b7816 */ /* 0x020fe200000000ff */
[----:B------:R-:W-:Y:S01]  /*c0f0*/  IMAD.X R17, R28, 0x1, R25, P6 ;  /* 0x000000011c117824 */ /* 0x000fe200030e0619 */
[----:B------:R-:W-:Y:S01]  /*c100*/  SHF.R.S32.HI R26, RZ, 0x1f, R39 ;  /* 0x0000001fff1a7819 */ /* 0x000fe20000011427 */
[----:B------:R4:W-:Y:S01]  /*c110*/  @P5 STG.E.U8 desc[UR6][R20.64], R29 ;  /* 0x0000001d14005986 */ /* 0x0009e2000c101106 */
[----:B------:R-:W-:Y:S01]  /*c120*/  ISETP.LT.AND P5, PT, R155, UR16, !P3 ;  /* 0x000000109b007c0c */ /* 0x000fe2000dfa1270 */
[----:B------:R-:W-:Y:S01]  /*c130*/  VIADD R18, R154, 0x21 ;  /* 0x000000219a127836 */ /* 0x000fe20000000000 */
[----:B------:R-:W5:Y:S01]  /*c140*/  LDCU UR8, c[0x0][0x3b8] ;  /* 0x00007700ff0877ac */ /* 0x000f620008000800 */
[----:B------:R1:W-:Y:S01]  /*c150*/  @P4 STG.E.U8 desc[UR6][R16.64], R27 ;  /* 0x0000001b10004986 */ /* 0x0003e2000c101106 */
[----:B--2---:R-:W-:-:S02]  /*c160*/  ISETP.LT.AND P4, PT, R166, UR18, !P3 ;  /* 0x00000012a6007c0c */ /* 0x004fc4000df81270 */
[C---:B------:R-:W-:Y:S01]  /*c170*/  IADD3 R22, P3, PT, R39.reuse, R2, RZ ;  /* 0x0000000227167210 */ /* 0x040fe20007f7e0ff */
[----:B------:R-:W2:Y:S04]  /*c180*/  LDCU UR16, c[0x0][0x398] ;  /* 0x00007300ff1077ac */ /* 0x000ea80008000800 */
[----:B------:R-:W-:Y:S01]  /*c190*/  IMAD.X R23, R26, 0x1, R3, P3 ;  /* 0x000000011a177824 */ /* 0x000fe200018e0603 */
[----:B0-----:R-:W-:Y:S01]  /*c1a0*/  ISETP.GE.AND P3, PT, R18, UR10, PT ;  /* 0x0000000a12007c0c */ /* 0x001fe2000bf66270 */
[----:B------:R-:W0:Y:S01]  /*c1b0*/  LDCU UR10, c[0x0][0x39c] ;  /* 0x00007380ff0a77ac */ /* 0x000e220008000800 */
[C---:B----4-:R-:W-:Y:S01]  /*c1c0*/  IADD3 R20, P6, PT, R39.reuse, R24, RZ ;  /* 0x0000001827147210 */ /* 0x050fe20007fde0ff */
[----:B---3--:R-:W-:Y:S01]  /*c1d0*/  VIADD R39, R39, UR4 ;  /* 0x0000000427277c36 */ /* 0x008fe20008000000 */
[C---:B------:R-:W-:Y:S01]  /*c1e0*/  PRMT R29, R19.reuse, 0x7770, RZ ;  /* 0x00007770131d7816 */ /* 0x040fe200000000ff */
[----:B------:R-:W3:Y:S01]  /*c1f0*/  LDCU UR18, c[0x0][0x398] ;  /* 0x00007300ff1277ac */ /* 0x000ee20008000800 */
[----:B-1----:R-:W-:Y:S01]  /*c200*/  PRMT R27, R19, 0x7771, RZ ;  /* 0x00007771131b7816 */ /* 0x002fe200000000ff */
        /* <DEDUP_REMOVED lines=13> */
[C---:B-1----:R-:W-:Y:S01]  /*c2e0*/  IADD3 R22, P6, PT, R39.reuse, R24, RZ ;  /* 0x0000001827167210 */ /* 0x042fe20007fde0ff */
[----:B-----5:R-:W-:Y:S01]  /*c2f0*/  VIADD R39, R39, UR8 ;  /* 0x0000000827277c36 */ /* 0x020fe20008000000 */
        /* <DEDUP_REMOVED lines=16> */
[C---:B--2---:R-:W-:Y:S01]  /*c400*/  IADD3 R16, P6, PT, R39.reuse, R24, RZ ;  /* 0x0000001827107210 */ /* 0x044fe20007fde0ff */
[----:B----4-:R-:W-:Y:S01]  /*c410*/  VIADD R39, R39, UR4 ;  /* 0x0000000427277c36 */ /* 0x010fe20008000000 */
        /* <DEDUP_REMOVED lines=16> */
[C---:B-1----:R-:W-:Y:S01]  /*c520*/  IADD3 R18, P6, PT, R39.reuse, R24, RZ ;  /* 0x0000001827127210 */ /* 0x042fe20007fde0ff */
[----:B-----5:R-:W-:Y:S01]  /*c530*/  VIADD R39, R39, UR8 ;  /* 0x0000000827277c36 */ /* 0x020fe20008000000 */
[C---:B------:R-:W-:Y:S01]  /*c540*/  PRMT R27, R12.reuse, 0x7772, RZ ;  /* 0x000077720c1b7816 */ /* 0x040fe200000000ff */
[----:B------:R-:W1:Y:S01]  /*c550*/  LDCU UR14, c[0x0][0x398] ;  /* 0x00007300ff0e77ac */ /* 0x000e620008000800 */
[----:B--2---:R-:W-:Y:S01]  /*c560*/  PRMT R23, R12, 0x7773, RZ ;  /* 0x000077730c177816 */ /* 0x004fe200000000ff */
        /* <DEDUP_REMOVED lines=14> */
[----:B----4-:R-:W-:Y:S01]  /*c650*/  VIADD R39, R39, UR4 ;  /* 0x0000000427277c36 */ /* 0x010fe20008000000 */
[C---:B------:R-:W-:Y:S01]  /*c660*/  PRMT R27, R13.reuse, 0x7770, RZ ;  /* 0x000077700d1b7816 */ /* 0x040fe200000000ff */
[----:B------:R-:W2:Y:S01]  /*c670*/  LDCU UR18, c[0x0][0x398] ;  /* 0x00007300ff1277ac */ /* 0x000ea20008000800 */
        /* <DEDUP_REMOVED lines=10> */
[----:B------:R-:W1:Y:S01]  /*c720*/  LDCU UR12, c[0x0][0x398] ;  /* 0x00007300ff0c77ac */ /* 0x000e620008000800 */
[----:B----4-:R-:W-:-:S03]  /*c730*/  IADD3 R16, P6, PT, R39, R24, RZ ;  /* 0x0000001827107210 */ /* 0x010fc60007fde0ff */
[----:B------:R-:W-:Y:S01]  /*c740*/  IMAD.X R19, R22, 0x1, R3, P2 ;  /* 0x0000000116137824 */ /* 0x000fe200010e0603 */
[----:B0-----:R-:W-:Y:S01]  /*c750*/  ISETP.GE.AND P2, PT, R12, UR10, PT ;  /* 0x0000000a0c007c0c */ /* 0x001fe2000bf46270 */
[----:B------:R-:W0:Y:S01]  /*c760*/  LDCU UR10, c[0x0][0x39c] ;  /* 0x00007380ff0a77ac */ /* 0x000e220008000800 */
[C---:B--2---:R-:W-:Y:S01]  /*c770*/  PRMT R23, R13.reuse, 0x7772, RZ ;  /* 0x000077720d177816 */ /* 0x044fe200000000ff */
[----:B------:R-:W-:Y:S01]  /*c780*/  IMAD.X R17, R22, 0x1, R25, P6 ;  /* 0x0000000116117824 */ /* 0x000fe200030e0619 */
[----:B------:R-:W-:Y:S01]  /*c790*/  PRMT R21, R13, 0x7773, RZ ;  /* 0x000077730d157816 */ /* 0x000fe200000000ff */
[----:B---3--:R-:W-:Y:S01]  /*c7a0*/  VIADD R39, R39, UR8 ;  /* 0x0000000827277c36 */ /* 0x008fe20008000000 */
[----:B------:R-:W2:Y:S01]  /*c7b0*/  LDCU UR14, c[0x0][0x398] ;  /* 0x00007300ff0e77ac */ /* 0x000ea20008000800 */
[----:B------:R3:W-:Y:S01]  /*c7c0*/  @P5 STG.E.U8 desc[UR6][R18.64], R23 ;  /* 0x0000001712005986 */ /* 0x0007e2000c101106 */
[----:B------:R-:W-:Y:S01]  /*c7d0*/  ISETP.LT.AND P5, PT, R155, UR16, !P3 ;  /* 0x000000109b007c0c */ /* 0x000fe2000dfa1270 */
[----:B------:R-:W-:Y:S01]  /*c7e0*/  VIADD R20, R154, 0x27 ;  /* 0x000000279a147836 */ /* 0x000fe20000000000 */
[----:B------:R-:W-:Y:S01]  /*c7f0*/  SHF.R.S32.HI R22, RZ, 0x1f, R39 ;  /* 0x0000001fff167819 */ /* 0x000fe20000011427 */
[----:B------:R4:W-:Y:S01]  /*c800*/  @P4 STG.E.U8 desc[UR6][R16.64], R21 ;  /* 0x0000001510004986 */ /* 0x0009e2000c101106 */
[----:B------:R-:W-:Y:S01]  /*c810*/  ISETP.LT.AND P4, PT, R166, UR18, !P3 ;  /* 0x00000012a6007c0c */ /* 0x000fe2000df81270 */
[----:B------:R-:W2:Y:S01]  /*c820*/  LDCU UR8, c[0x0][0x3b8] ;  /* 0x00007700ff0877ac */ /* 0x000ea20008000800 */
[C---:B------:R-:W-:Y:S01]  /*c830*/  IADD3 R12, P3, PT, R39.reuse, R2, RZ ;  /* 0x00000002270c7210 */ /* 0x040fe20007f7e0ff */
[----:B------:R-:W2:Y:S01]  /*c840*/  LDCU UR16, c[0x0][0x398] ;  /* 0x00007300ff1077ac */ /* 0x000ea20008000800 */
[----:B---3--:R-:W-:-:S03]  /*c850*/  IADD3 R18, P6, PT, R39, R24, RZ ;  /* 0x0000001827127210 */ /* 0x008fc60007fde0ff */
[----:B------:R-:W-:Y:S01]  /*c860*/  IMAD.X R13, R22, 0x1, R3, P3 ;  /* 0x00000001160d7824 */ /* 0x000fe200018e0603 */
[C---:B------:R-:W-:Y:S01]  /*c870*/  PRMT R23, R14.reuse, 0x7770, RZ ;  /* 0x000077700e177816 */ /* 0x040fe200000000ff */
[----:B-----5:R-:W-:Y:S01]  /*c880*/  VIADD R39, R39, UR4 ;  /* 0x0000000427277c36 */ /* 0x020fe20008000000 */
[----:B----4-:R-:W-:Y:S01]  /*c890*/  PRMT R21, R14, 0x7771, RZ ;  /* 0x000077710e157816 */ /* 0x010fe200000000ff */
[----:B------:R-:W-:Y:S01]  /*c8a0*/  IMAD.X R19, R22, 0x1, R25, P6 ;  /* 0x0000000116137824 */ /* 0x000fe200030e0619 */
[----:B0-----:R-:W-:Y:S01]  /*c8b0*/  ISETP.GE.AND P3, PT, R20, UR10, PT ;  /* 0x0000000a14007c0c */ /* 0x001fe2000bf66270 */
[----:B------:R-:W0:Y:S01]  /*c8c0*/  LDCU UR10, c[0x0][0x39c] ;  /* 0x00007380ff0a77ac */ /* 0x000e220008000800 */
[----:B------:R3:W-:Y:S01]  /*c8d0*/  @P5 STG.E.U8 desc[UR6][R12.64], R23 ;  /* 0x000000170c005986 */ /* 0x0007e2000c101106 */
[----:B-1----:R-:W-:Y:S01]  /*c8e0*/  ISETP.LT.AND P5, PT, R155, UR12, !P1 ;  /* 0x0000000c9b007c0c */ /* 0x002fe2000cfa1270 */
[----:B------:R-:W-:Y:S01]  /*c8f0*/  VIADD R20, R154, 0x28 ;  /* 0x000000289a147836 */ /* 0x000fe20000000000 */
[----:B------:R-:W1:Y:S01]  /*c900*/  LDCU UR18, c[0x0][0x398] ;  /* 0x00007300ff1277ac */ /* 0x000e620008000800 */
[----:B------:R4:W-:Y:S01]  /*c910*/  @P4 STG.E.U8 desc[UR6][R18.64], R21 ;  /* 0x0000001512004986 */ /* 0x0009e2000c101106 */
[----:B--2---:R-:W-:-:S02]  /*c920*/  ISETP.LT.AND P4, PT, R166, UR14, !P1 ;  /* 0x0000000ea6007c0c */ /* 0x004fc4000cf81270 */
[----:B------:R-:W-:Y:S01]  /*c930*/  SHF.R.S32.HI R22, RZ, 0x1f, R39 ;  /* 0x0000001fff167819 */ /* 0x000fe20000011427 */
[----:B------:R-:W2:Y:S01]  /*c940*/  LDCU UR4, c[0x0][0x3b8] ;  /* 0x00007700ff0477ac */ /* 0x000ea20008000800 */
[C---:B------:R-:W-:Y:S02]  /*c950*/  IADD3 R16, P1, PT, R39.reuse, R2, RZ ;  /* 0x0000000227107210 */ /* 0x040fe40007f3e0ff */
[C---:B---3--:R-:W-:Y:S01]  /*c960*/  IADD3 R12, P6, PT, R39.reuse, R24, RZ ;  /* 0x00000018270c7210 */ /* 0x048fe20007fde0ff */
[----:B------:R-:W3:Y:S02]  /*c970*/  LDCU UR14, c[0x0][0x398] ;  /* 0x00007300ff0e77ac */ /* 0x000ee40008000800 */
[----:B------:R-:W-:Y:S01]  /*c980*/  IMAD.X R17, R22, 0x1, R3, P1 ;  /* 0x0000000116117824 */ /* 0x000fe200008e0603 */
[C---:B------:R-:W-:Y:S01]  /*c990*/  PRMT R23, R14.reuse, 0x7772, RZ ;  /* 0x000077720e177816 */ /* 0x040fe200000000ff */
[----:B------:R-:W-:Y:S01]  /*c9a0*/  VIADD R39, R39, UR8 ;  /* 0x0000000827277c36 */ /* 0x000fe20008000000 */
[----:B----4-:R-:W-:Y:S01]  /*c9b0*/  PRMT R21, R14, 0x7773, RZ ;  /* 0x000077730e157816 */ /* 0x010fe200000000ff */
[----:B------:R-:W-:Y:S01]  /*c9c0*/  IMAD.X R13, R22, 0x1, R25, P6 ;  /* 0x00000001160d7824 */ /* 0x000fe200030e0619 */
[----:B------:R-:W4:Y:S01]  /*c9d0*/  LDCU UR12, c[0x0][0x39c] ;  /* 0x00007380ff0c77ac */ /* 0x000f220008000800 */
[----:B------:R5:W-:Y:S01]  /*c9e0*/  @P5 STG.E.U8 desc[UR6][R16.64], R23 ;  /* 0x0000001710005986 */ /* 0x000be2000c101106 */
[----:B------:R-:W-:Y:S01]  /*c9f0*/  ISETP.LT.AND P5, PT, R155, UR16, !P2 ;  /* 0x000000109b007c0c */ /* 0x000fe2000d7a1270 */
[----:B------:R-:W-:Y:S01]  /*ca00*/  VIADD R14, R154, 0x29 ;  /* 0x000000299a0e7836 */ /* 0x000fe20000000000 */
[----:B0-----:R-:W-:Y:S01]  /*ca10*/  ISETP.GE.AND P1, PT, R20, UR10, PT ;  /* 0x0000000a14007c0c */ /* 0x001fe2000bf26270 */
[----:B------:R0:W-:Y:S01]  /*ca20*/  @P4 STG.E.U8 desc[UR6][R12.64], R21 ;  /* 0x000000150c004986 */ /* 0x0001e2000c101106 */
[----:B-1----:R-:W-:Y:S01]  /*ca30*/  ISETP.LT.AND P2, PT, R166, UR18, !P2 ;  /* 0x00000012a6007c0c */ /* 0x002fe2000d741270 */
[----:B------:R-:W1:Y:S01]  /*ca40*/  LDCU UR16, c[0x0][0x398] ;  /* 0x00007300ff1077ac */ /* 0x000e620008000800 */
[----:B------:R-:W-:-:S02]  /*ca50*/  SHF.R.S32.HI R20, RZ, 0x1f, R39 ;  /* 0x0000001fff147819 */ /* 0x000fc40000011427 */
[C---:B------:R-:W-:Y:S01]  /*ca60*/  IADD3 R18, P4, PT, R39.reuse, R2, RZ ;  /* 0x0000000227127210 */ /* 0x040fe20007f9e0ff */
[----:B------:R-:W1:Y:S01]  /*ca70*/  LDCU UR10, c[0x0][0x39c] ;  /* 0x00007380ff0a77ac */ /* 0x000e620008000800 */
[C---:B-----5:R-:W-:Y:S01]  /*ca80*/  IADD3 R16, P6, PT, R39.reuse, R24, RZ ;  /* 0x0000001827107210 */ /* 0x060fe20007fde0ff */
[----:B--2---:R-:W-:Y:S01]  /*ca90*/  VIADD R39, R39, UR4 ;  /* 0x0000000427277c36 */ /* 0x004fe20008000000 */
[----:B------:R-:W2:Y:S01]  /*caa0*/  LDCU UR8, c[0x0][0x3b8] ;  /* 0x00007700ff0877ac */ /* 0x000ea20008000800 */
[C---:B------:R-:W-:Y:S01]  /*cab0*/  IMAD.X R19, R20.reuse, 0x1, R3, P4 ;  /* 0x0000000114137824 */ /* 0x040fe200020e0603 */
[C---:B------:R-:W-:Y:S01]  /*cac0*/  PRMT R23, R15.reuse, 0x7770, RZ ;  /* 0x000077700f177816 */ /* 0x040fe200000000ff */
[----:B------:R-:W-:Y:S01]  /*cad0*/  IMAD.X R17, R20, 0x1, R25, P6 ;  /* 0x0000000114117824 */ /* 0x000fe200030e0619 */
[----:B0-----:R-:W-:Y:S01]  /*cae0*/  PRMT R21, R15, 0x7771, RZ ;  /* 0x000077710f157816 */ /* 0x001fe200000000ff */
[----:B------:R-:W0:Y:S01]  /*caf0*/  LDCU UR18, c[0x0][0x398] ;  /* 0x00007300ff1277ac */ /* 0x000e220008000800 */
[----:B------:R-:W-:Y:S01]  /*cb00*/  VIADD R13, R154, 0x2a ;  /* 0x0000002a9a0d7836 */ /* 0x000fe20000000000 */
[----:B------:R-:W-:Y:S01]  /*cb10*/  @P5 STG.E.U8 desc[UR6][R18.64], R23 ;  /* 0x0000001712005986 */ /* 0x000fe2000c101106 */
[----:B---3--:R-:W-:Y:S01]  /*cb20*/  ISETP.LT.AND P5, PT, R155, UR14, !P3 ;  /* 0x0000000e9b007c0c */ /* 0x008fe2000dfa1270 */
[----:B------:R-:W3:Y:S01]  /*cb30*/  LDCU UR14, c[0x0][0x398] ;  /* 0x00007300ff0e77ac */ /* 0x000ee20008000800 */
[----:B------:R-:W-:Y:S01]  /*cb40*/  SHF.R.S32.HI R20, RZ, 0x1f, R39 ;  /* 0x0000001fff147819 */ /* 0x000fe20000011427 */
[----:B------:R5:W-:Y:S01]  /*cb50*/  @P2 STG.E.U8 desc[UR6][R16.64], R21 ;  /* 0x0000001510002986 */ /* 0x000be2000c101106 */
[----:B----4-:R-:W-:Y:S01]  /*cb60*/  ISETP.GE.AND P2, PT, R13, UR12, PT ;  /* 0x0000000c0d007c0c */ /* 0x010fe2000bf46270 */
[----:B------:R-:W4:Y:S01]  /*cb70*/  LDCU UR12, c[0x0][0x39c] ;  /* 0x00007380ff0c77ac */ /* 0x000f220008000800 */
[----:B------:R-:W-:-:S02]  /*cb80*/  IADD3 R12, P6, PT, R39, R2, RZ ;  /* 0x00000002270c7210 */ /* 0x000fc40007fde0ff */
[----:B-1----:R-:W-:Y:S01]  /*cb90*/  ISETP.LT.AND P3, PT, R166, UR16, !P3 ;  /* 0x00000010a6007c0c */ /* 0x002fe2000df61270 */
[----:B------:R-:W1:Y:S01]  /*cba0*/  LDCU UR16, c[0x0][0x398] ;  /* 0x00007300ff1077ac */ /* 0x000e620008000800 */
[----:B------:R-:W-:Y:S01]  /*cbb0*/  ISETP.GE.AND P4, PT, R14, UR10, PT ;  /* 0x0000000a0e007c0c */ /* 0x000fe2000bf86270 */
[----:B------:R-:W-:Y:S01]  /*cbc0*/  IMAD.X R13, R20, 0x1, R3, P6 ;  /* 0x00000001140d7824 */ /* 0x000fe200030e0603 */
[C---:B------:R-:W-:Y:S01]  /*cbd0*/  IADD3 R14, P6, PT, R39.reuse, R24, RZ ;  /* 0x00000018270e7210 */ /* 0x040fe20007fde0ff */
[----:B------:R-:W1:Y:S01]  /*cbe0*/  LDCU UR10, c[0x0][0x3b8] ;  /* 0x00007700ff0a77ac */ /* 0x000e620008000800 */
[----:B--2---:R-:W-:Y:S01]  /*cbf0*/  VIADD R39, R39, UR8 ;  /* 0x0000000827277c36 */ /* 0x004fe20008000000 */
[C---:B-----5:R-:W-:Y:S01]  /*cc00*/  PRMT R21, R15.reuse, 0x7772, RZ ;  /* 0x000077720f157816 */ /* 0x060fe200000000ff */
[----:B------:R-:W-:Y:S01]  /*cc10*/  VIADD R18, R154, 0x2b ;  /* 0x0000002b9a127836 */ /* 0x000fe20000000000 */
[----:B------:R-:W-:Y:S01]  /*cc20*/  PRMT R19, R15, 0x7773, RZ ;  /* 0x000077730f137816 */ /* 0x000fe200000000ff */
[----:B------:R-:W-:Y:S01]  /*cc30*/  IMAD.X R15, R20, 0x1, R25, P6 ;  /* 0x00000001140f7824 */ /* 0x000fe200030e0619 */
[----:B------:R-:W-:Y:S01]  /*cc40*/  SHF.R.S32.HI R20, RZ, 0x1f, R39 ;  /* 0x0000001fff147819 */ /* 0x000fe20000011427 */
[----:B------:R2:W-:Y:S01]  /*cc50*/  @P5 STG.E.U8 desc[UR6][R12.64], R21 ;  /* 0x000000150c005986 */ /* 0x0005e2000c101106 */
[----:B0-----:R-:W-:Y:S01]  /*cc60*/  ISETP.LT.AND P5, PT, R155, UR18, !P1 ;  /* 0x000000129b007c0c */ /* 0x001fe2000cfa1270 */
[----:B------:R-:W0:Y:S01]  /*cc70*/  LDCU UR4, c[0x0][0x3b8] ;  /* 0x00007700ff0477ac */ /* 0x000e220008000800 */
[----:B------:R-:W-:Y:S01]  /*cc80*/  IADD3 R16, P6, PT, R39, R2, RZ ;  /* 0x0000000227107210 */ /* 0x000fe20007fde0ff */
[----:B------:R5:W-:Y:S01]  /*cc90*/  @P3 STG.E.U8 desc[UR6][R14.64], R19 ;  /* 0x000000130e003986 */ /* 0x000be2000c101106 */
[----:B----4-:R-:W-:Y:S01]  /*cca0*/  ISETP.GE.AND P3, PT, R18, UR12, PT ;  /* 0x0000000c12007c0c */ /* 0x010fe2000bf66270 */
[----:B------:R-:W4:Y:S01]  /*ccb0*/  LDCU UR12, c[0x0][0x39c] ;  /* 0x00007380ff0c77ac */ /* 0x000f220008000800 */
[----:B---3--:R-:W-:Y:S01]  /*ccc0*/  ISETP.LT.AND P1, PT, R166, UR14, !P1 ;  /* 0x0000000ea6007c0c */ /* 0x008fe2000cf21270 */
[----:B------:R-:W-:Y:S01]  /*ccd0*/  IMAD.X R17, R20, 0x1, R3, P6 ;  /* 0x0000000114117824 */ /* 0x000fe200030e0603 */
[----:B-1----:R-:W-:Y:S01]  /*cce0*/  ISETP.LT.AND P6, PT, R155, UR16, !P4 ;  /* 0x000000109b007c0c */ /* 0x002fe2000e7c1270 */
[----:B------:R-:W1:Y:S01]  /*ccf0*/  LDCU UR18, c[0x0][0x398] ;  /* 0x00007300ff1277ac */ /* 0x000e620008000800 */
[----:B------:R-:W-:-:S02]  /*cd00*/  PRMT R23, R6, 0x7773, RZ ;  /* 0x0000777306177816 */ /* 0x000fc400000000ff */
[C---:B--2---:R-:W-:Y:S01]  /*cd10*/  PRMT R21, R8.reuse, 0x7770, RZ ;  /* 0x0000777008157816 */ /* 0x044fe200000000ff */
[----:B------:R-:W2:Y:S01]  /*cd20*/  LDCU UR8, c[0x0][0x3b8] ;  /* 0x00007700ff0877ac */ /* 0x000ea20008000800 */
[----:B-----5:R-:W-:-:S03]  /*cd30*/  PRMT R19, R8, 0x7771, RZ ;  /* 0x0000777108137816 */ /* 0x020fc600000000ff */
[----:B------:R3:W-:Y:S01]  /*cd40*/  @P5 STG.E.U8 desc[UR6][R16.64], R21 ;  /* 0x0000001510005986 */ /* 0x0007e2000c101106 */
[C---:B------:R-:W-:Y:S01]  /*cd50*/  IADD3 R12, P5, PT, R39.reuse, R24, RZ ;  /* 0x00000018270c7210 */ /* 0x040fe20007fbe0ff */
[----:B------:R-:W-:Y:S01]  /*cd60*/  VIADD R39, R39, UR10 ;  /* 0x0000000a27277c36 */ /* 0x000fe20008000000 */
[----:B------:R-:W5:Y:S03]  /*cd70*/  LDCU UR14, c[0x0][0x398] ;  /* 0x00007300ff0e77ac */ /* 0x000f660008000800 */
[----:B------:R-:W-:Y:S01]  /*cd80*/  IMAD.X R13, R20, 0x1, R25, P5 ;  /* 0x00000001140d7824 */ /* 0x000fe200028e0619 */
[----:B------:R-:W-:Y:S01]  /*cd90*/  SHF.R.S32.HI R18, RZ, 0x1f, R39 ;  /* 0x0000001fff127819 */ /* 0x000fe20000011427 */
[----:B------:R-:W2:Y:S01]  /*cda0*/  LDCU UR16, c[0x0][0x398] ;  /* 0x00007300ff1077ac */ /* 0x000ea20008000800 */
[----:B------:R-:W-:Y:S02]  /*cdb0*/  IADD3 R14, P5, PT, R39, R2, RZ ;  /* 0x00000002270e7210 */ /* 0x000fe40007fbe0ff */
[----:B------:R5:W-:Y:S01]  /*cdc0*/  @P1 STG.E.U8 desc[UR6][R12.64], R19 ;  /* 0x000000130c001986 */ /* 0x000be2000c101106 */
[----:B---3--:R-:W-:Y:S01]  /*cdd0*/  VIADD R16, R154, 0x2c ;  /* 0x0000002c9a107836 */ /* 0x008fe20000000000 */
[----:B------:R-:W-:Y:S01]  /*cde0*/  PRMT R21, R8, 0x7772, RZ ;  /* 0x0000777208157816 */ /* 0x000fe200000000ff */
[----:B------:R-:W-:Y:S01]  /*cdf0*/  IMAD.X R15, R18, 0x1, R3, P5 ;  /* 0x00000001120f7824 */ /* 0x000fe200028e0603 */
[----:B-1----:R-:W-:Y:S01]  /*ce00*/  ISETP.LT.AND P4, PT, R166, UR18, !P4 ;  /* 0x00000012a6007c0c */ /* 0x002fe2000e781270 */
[----:B------:R-:W1:Y:S01]  /*ce10*/  LDCU UR18, c[0x0][0x398] ;  /* 0x00007300ff1277ac */ /* 0x000e620008000800 */
[----:B----4-:R-:W-:-:S02]  /*ce20*/  ISETP.GE.AND P5, PT, R16, UR12, PT ;  /* 0x0000000c10007c0c */ /* 0x010fc4000bfa6270 */
[C---:B------:R-:W-:Y:S01]  /*ce30*/  IADD3 R16, P1, PT, R39.reuse, R24, RZ ;  /* 0x0000001827107210 */ /* 0x040fe20007f3e0ff */
[----:B------:R-:W3:Y:S01]  /*ce40*/  LDCU UR12, c[0x0][0x39c] ;  /* 0x00007380ff0c77ac */ /* 0x000ee20008000800 */
[----:B0-----:R-:W-:Y:S01]  /*ce50*/  VIADD R39, R39, UR4 ;  /* 0x0000000427277c36 */ /* 0x001fe20008000000 */
[----:B------:R0:W-:Y:S01]  /*ce60*/  @P6 STG.E.U8 desc[UR6][R14.64], R21 ;  /* 0x000000150e006986 */ /* 0x0001e2000c101106 */
[----:B-----5:R-:W-:Y:S01]  /*ce70*/  PRMT R19, R8, 0x7773, RZ ;  /* 0x0000777308137816 */ /* 0x020fe200000000ff */
[----:B------:R-:W-:Y:S01]  /*ce80*/  IMAD.X R17, R18, 0x1, R25, P1 ;  /* 0x0000000112117824 */ /* 0x000fe200008e0619 */
[----:B------:R-:W-:Y:S01]  /*ce90*/  ISETP.LT.AND P6, PT, R155, UR20, !P2 ;  /* 0x000000149b007c0c */ /* 0x000fe2000d7c1270 */
[----:B------:R-:W-:Y:S01]  /*cea0*/  VIADD R8, R154, 0x2d ;  /* 0x0000002d9a087836 */ /* 0x000fe20000000000 */
[----:B------:R-:W-:Y:S01]  /*ceb0*/  SHF.R.S32.HI R18, RZ, 0x1f, R39 ;  /* 0x0000001fff127819 */ /* 0x000fe20000011427 */
[----:B------:R-:W4:Y:S01]  /*cec0*/  LDCU UR10, c[0x0][0x3b8] ;  /* 0x00007700ff0a77ac */ /* 0x000f220008000800 */
[----:B------:R-:W-:Y:S01]  /*ced0*/  IADD3 R12, P1, PT, R39, R2, RZ ;  /* 0x00000002270c7210 */ /* 0x000fe20007f3e0ff */
[----:B------:R5:W-:Y:S01]  /*cee0*/  @P4 STG.E.U8 desc[UR6][R16.64], R19 ;  /* 0x0000001310004986 */ /* 0x000be2000c101106 */
[----:B------:R-:W-:Y:S01]  /*cef0*/  ISETP.LT.AND P2, PT, R166, UR14, !P2 ;  /* 0x0000000ea6007c0c */ /* 0x000fe2000d741270 */
[----:B------:R-:W1:Y:S02]  /*cf00*/  LDCU UR20, c[0x0][0x398] ;  /* 0x00007300ff1477ac */ /* 0x000e640008000800 */
[----:B------:R-:W-:Y:S01]  /*cf10*/  IMAD.X R13, R18, 0x1, R3, P1 ;  /* 0x00000001120d7824 */ /* 0x000fe200008e0603 */
[----:B0-----:R-:W-:Y:S01]  /*cf20*/  PRMT R21, R9, 0x7770, RZ ;  /* 0x0000777009157816 */ /* 0x001fe200000000ff */
[----:B------:R-:W0:Y:S01]  /*cf30*/  LDCU UR4, c[0x0][0x3b8] ;  /* 0x00007700ff0477ac */ /* 0x000e220008000800 */
[C---:B------:R-:W-:Y:S01]  /*cf40*/  IADD3 R14, P4, PT, R39.reuse, R24, RZ ;  /* 0x00000018270e7210 */ /* 0x040fe20007f9e0ff */
[----:B--2---:R-:W-:Y:S01]  /*cf50*/  VIADD R39, R39, UR8 ;  /* 0x0000000827277c36 */ /* 0x004fe20008000000 */
[----:B---3--:R-:W-:Y:S01]  /*cf60*/  ISETP.GE.AND P1, PT, R8, UR12, PT ;  /* 0x0000000c08007c0c */ /* 0x008fe2000bf26270 */
[----:B------:R-:W2:Y:S01]  /*cf70*/  LDCU UR12, c[0x0][0x39c] ;  /* 0x00007380ff0c77ac */ /* 0x000ea20008000800 */
[----:B------:R3:W-:Y:S01]  /*cf80*/  @P6 STG.E.U8 desc[UR6][R12.64], R21 ;  /* 0x000000150c006986 */ /* 0x0007e2000c101106 */
[----:B------:R-:W-:Y:S01]  /*cf90*/  IMAD.X R15, R18, 0x1, R25, P4 ;  /* 0x00000001120f7824 */ /* 0x000fe200020e0619 */
[----:B------:R-:W-:Y:S01]  /*cfa0*/  ISETP.LT.AND P6, PT, R155, UR16, !P3 ;  /* 0x000000109b007c0c */ /* 0x000fe2000dfc1270 */
[----:B------:R-:W-:Y:S01]  /*cfb0*/  VIADD R8, R154, 0x2e ;  /* 0x0000002e9a087836 */ /* 0x000fe20000000000 */
[----:B------:R-:W-:Y:S01]  /*cfc0*/  SHF.R.S32.HI R18, RZ, 0x1f, R39 ;  /* 0x0000001fff127819 */ /* 0x000fe20000011427 */
[----:B------:R-:W0:Y:S01]  /*cfd0*/  LDCU UR14, c[0x0][0x398] ;  /* 0x00007300ff0e77ac */ /* 0x000e220008000800 */
[----:B-----5:R-:W-:-:S02]  /*cfe0*/  IADD3 R16, P4, PT, R39, R2, RZ ;  /* 0x0000000227107210 */ /* 0x020fc40007f9e0ff */
[C---:B------:R-:W-:Y:S01]  /*cff0*/  PRMT R19, R9.reuse, 0x7771, RZ ;  /* 0x0000777109137816 */ /* 0x040fe200000000ff */
[----:B------:R-:W5:Y:S01]  /*d000*/  LDCU UR16, c[0x0][0x398] ;  /* 0x00007300ff1077ac */ /* 0x000f620008000800 */
[----:B-1----:R-:W-:Y:S01]  /*d010*/  ISETP.LT.AND P3, PT, R166, UR18, !P3 ;  /* 0x00000012a6007c0c */ /* 0x002fe2000df61270 */
[----:B------:R-:W-:Y:S01]  /*d020*/  IMAD.X R17, R18, 0x1, R3, P4 ;  /* 0x0000000112117824 */ /* 0x000fe200020e0603 */
[----:B---3--:R-:W-:Y:S01]  /*d030*/  PRMT R21, R9, 0x7772, RZ ;  /* 0x0000777209157816 */ /* 0x008fe200000000ff */
[----:B------:R1:W-:Y:S01]  /*d040*/  @P2 STG.E.U8 desc[UR6][R14.64], R19 ;  /* 0x000000130e002986 */ /* 0x0003e2000c101106 */
[----:B------:R-:W-:Y:S01]  /*d050*/  ISETP.LT.AND P2, PT, R155, UR20, !P5 ;  /* 0x000000149b007c0c */ /* 0x000fe2000ef41270 */
[----:B------:R-:W3:Y:S01]  /*d060*/  LDCU UR8, c[0x0][0x3b8] ;  /* 0x00007700ff0877ac */ /* 0x000ee20008000800 */
[----:B--2---:R-:W-:Y:S01]  /*d070*/  ISETP.GE.AND P4, PT, R8, UR12, PT ;  /* 0x0000000c08007c0c */ /* 0x004fe2000bf86270 */
[----:B------:R2:W-:Y:S01]  /*d080*/  @P6 STG.E.U8 desc[UR6][R16.64], R21 ;  /* 0x0000001510006986 */ /* 0x0005e2000c101106 */
[----:B------:R-:W3:Y:S01]  /*d090*/  LDCU UR12, c[0x0][0x39c] ;  /* 0x00007380ff0c77ac */ /* 0x000ee20008000800 */
[C---:B------:R-:W-:Y:S01]  /*d0a0*/  IADD3 R12, P6, PT, R39.reuse, R24, RZ ;  /* 0x00000018270c7210 */ /* 0x040fe20007fde0ff */
[----:B----4-:R-:W-:Y:S01]  /*d0b0*/  VIADD R39, R39, UR10 ;  /* 0x0000000a27277c36 */ /* 0x010fe20008000000 */
[----:B0-----:R-:W-:Y:S01]  /*d0c0*/  ISETP.LT.AND P5, PT, R166, UR14, !P5 ;  /* 0x0000000ea6007c0c */ /* 0x001fe2000efa1270 */
[----:B------:R-:W0:Y:S02]  /*d0d0*/  LDCU UR18, c[0x0][0x398] ;  /* 0x00007300ff1277ac */ /* 0x000e240008000800 */
[----:B------:R-:W-:Y:S01]  /*d0e0*/  IMAD.X R13, R18, 0x1, R25, P6 ;  /* 0x00000001120d7824 */ /* 0x000fe200030e0619 */
[----:B-1----:R-:W-:Y:S01]  /*d0f0*/  PRMT R19, R9, 0x7773, RZ ;  /* 0x0000777309137816 */ /* 0x002fe200000000ff */
[----:B------:R-:W-:Y:S01]  /*d100*/  VIADD R14, R154, 0x2f ;  /* 0x0000002f9a0e7836 */ /* 0x000fe20000000000 */
[----:B------:R-:W-:Y:S01]  /*d110*/  SHF.R.S32.HI R18, RZ, 0x1f, R39 ;  /* 0x0000001fff127819 */ /* 0x000fe20000011427 */
[----:B------:R-:W1:Y:S01]  /*d120*/  LDCU UR20, c[0x0][0x398] ;  /* 0x00007300ff1477ac */ /* 0x000e620008000800 */
[----:B------:R-:W-:Y:S01]  /*d130*/  IADD3 R8, P6, PT, R39, R2, RZ ;  /* 0x0000000227087210 */ /* 0x000fe20007fde0ff */
[----:B------:R4:W-:Y:S01]  /*d140*/  @P3 STG.E.U8 desc[UR6][R12.64], R19 ;  /* 0x000000130c003986 */ /* 0x0009e2000c101106 */
[----:B--2---:R-:W-:Y:S01]  /*d150*/  PRMT R17, R10, 0x7770, RZ ;  /* 0x000077700a117816 */ /* 0x004fe200000000ff */
[----:B------:R-:W2:Y:S01]  /*d160*/  LDCU UR10, c[0x0][0x3b8] ;  /* 0x00007700ff0a77ac */ /* 0x000ea20008000800 */
[----:B------:R-:W-:Y:S01]  /*d170*/  PRMT R21, R11, 0x7771, RZ ;  /* 0x000077710b157816 */ /* 0x000fe200000000ff */
[----:B------:R-:W-:Y:S01]  /*d180*/  IMAD.X R9, R18, 0x1, R3, P6 ;  /* 0x0000000112097824 */ /* 0x000fe200030e0603 */
[----:B-----5:R-:W-:Y:S01]  /*d190*/  ISETP.LT.AND P6, PT, R155, UR16, !P1 ;  /* 0x000000109b007c0c */ /* 0x020fe2000cfc1270 */
[----:B------:R-:W5:Y:S01]  /*d1a0*/  LDCU UR14, c[0x0][0x398] ;  /* 0x00007300ff0e77ac */ /* 0x000f620008000800 */
[----:B---3--:R-:W-:-:S02]  /*d1b0*/  ISETP.GE.AND P3, PT, R14, UR12, PT ;  /* 0x0000000c0e007c0c */ /* 0x008fc4000bf66270 */
[----:B------:R3:W-:Y:S01]  /*d1c0*/  @P2 STG.E.U8 desc[UR6][R8.64], R17 ;  /* 0x0000001108002986 */ /* 0x0007e2000c101106 */
[----:B------:R-:W1:Y:S01]  /*d1d0*/  LDCU UR12, c[0x0][0x39c] ;  /* 0x00007380ff0c77ac */ /* 0x000e620008000800 */
[C---:B------:R-:W-:Y:S01]  /*d1e0*/  IADD3 R14, P2, PT, R39.reuse, R24, RZ ;  /* 0x00000018270e7210 */ /* 0x040fe20007f5e0ff */
[----:B------:R-:W-:Y:S01]  /*d1f0*/  VIADD R39, R39, UR4 ;  /* 0x0000000427277c36 */ /* 0x000fe20008000000 */
[----:B----4-:R-:W-:Y:S01]  /*d200*/  PRMT R19, R10, 0x7771, RZ ;  /* 0x000077710a137816 */ /* 0x010fe200000000ff */
[----:B------:R-:W4:Y:S01]  /*d210*/  LDCU UR16, c[0x0][0x398] ;  /* 0x00007300ff1077ac */ /* 0x000f220008000800 */
[----:B0-----:R-:W-:Y:S01]  /*d220*/  ISETP.LT.AND P1, PT, R166, UR18, !P1 ;  /* 0x00000012a6007c0c */ /* 0x001fe2000cf21270 */
[----:B------:R-:W-:Y:S01]  /*d230*/  IMAD.X R15, R18, 0x1, R25, P2 ;  /* 0x00000001120f7824 */ /* 0x000fe200010e0619 */
[----:B------:R-:W-:Y:S01]  /*d240*/  SHF.R.S32.HI R16, RZ, 0x1f, R39 ;  /* 0x0000001fff107819 */ /* 0x000fe20000011427 */
[----:B------:R-:W0:Y:S01]  /*d250*/  LDCU UR18, c[0x0][0x398] ;  /* 0x00007300ff1277ac */ /* 0x000e220008000800 */
[----:B------:R-:W-:Y:S01]  /*d260*/  IADD3 R12, P2, PT, R39, R2, RZ ;  /* 0x00000002270c7210 */ /* 0x000fe20007f5e0ff */
[----:B---3--:R-:W-:Y:S01]  /*d270*/  VIADD R8, R154, 0x30 ;  /* 0x000000309a087836 */ /* 0x008fe20000000000 */
[----:B------:R3:W-:Y:S01]  /*d280*/  @P5 STG.E.U8 desc[UR6][R14.64], R19 ;  /* 0x000000130e005986 */ /* 0x0007e2000c101106 */
[----:B------:R-:W-:-:S02]  /*d290*/  PRMT R17, R10, 0x7772, RZ ;  /* 0x000077720a117816 */ /* 0x000fc400000000ff */
[----:B------:R-:W-:Y:S01]  /*d2a0*/  IMAD.X R13, R16, 0x1, R3, P2 ;  /* 0x00000001100d7824 */ /* 0x000fe200010e0603 */
[----:B------:R-:W0:Y:S01]  /*d2b0*/  LDCU UR4, c[0x0][0x3b8] ;  /* 0x00007700ff0477ac */ /* 0x000e220008000800 */
[----:B-1----:R-:W-:Y:S01]  /*d2c0*/  ISETP.GE.AND P2, PT, R8, UR12, PT ;  /* 0x0000000c08007c0c */ /* 0x002fe2000bf46270 */
[----:B------:R-:W1:Y:S01]  /*d2d0*/  LDCU UR12, c[0x0][0x39c] ;  /* 0x00007380ff0c77ac */ /* 0x000e620008000800 */
[C---:B------:R-:W-:Y:S01]  /*d2e0*/  IADD3 R8, P5, PT, R39.reuse, R24, RZ ;  /* 0x0000001827087210 */ /* 0x040fe20007fbe0ff */
[----:B------:R-:W-:Y:S01]  /*d2f0*/  VIADD R39, R39, UR8 ;  /* 0x0000000827277c36 */ /* 0x000fe20008000000 */
[----:B------:R0:W-:Y:S01]  /*d300*/  @P6 STG.E.U8 desc[UR6][R12.64], R17 ;  /* 0x000000110c006986 */ /* 0x0001e2000c101106 */
[----:B------:R-:W-:Y:S01]  /*d310*/  ISETP.LT.AND P6, PT, R155, UR20, !P4 ;  /* 0x000000149b007c0c */ /* 0x000fe2000e7c1270 */
[----:B------:R-:W4:Y:S01]  /*d320*/  LDCU UR20, c[0x0][0x398] ;  /* 0x00007300ff1477ac */ /* 0x000f220008000800 */
[----:B------:R-:W-:Y:S01]  /*d330*/  IMAD.X R9, R16, 0x1, R25, P5 ;  /* 0x0000000110097824 */ /* 0x000fe200028e0619 */
[----:B---3--:R-:W-:Y:S01]  /*d340*/  PRMT R19, R10, 0x7773, RZ ;  /* 0x000077730a137816 */ /* 0x008fe200000000ff */
[----:B------:R-:W-:Y:S01]  /*d350*/  VIADD R10, R154, 0x31 ;  /* 0x000000319a0a7836 */ /* 0x000fe20000000000 */
[----:B------:R-:W-:Y:S01]  /*d360*/  SHF.R.S32.HI R16, RZ, 0x1f, R39 ;  /* 0x0000001fff107819 */ /* 0x000fe20000011427 */
[----:B------:R-:W3:Y:S01]  /*d370*/  LDCU UR8, c[0x0][0x3b8] ;  /* 0x00007700ff0877ac */ /* 0x000ee20008000800 */
[----:B------:R-:W-:Y:S01]  /*d380*/  IADD3 R14, P5, PT, R39, R2, RZ ;  /* 0x00000002270e7210 */ /* 0x000fe20007fbe0ff */
[----:B------:R3:W-:Y:S01]  /*d390*/  @P1 STG.E.U8 desc[UR6][R8.64], R19 ;  /* 0x0000001308001986 */ /* 0x0007e2000c101106 */
[----:B-----5:R-:W-:Y:S01]  /*d3a0*/  ISETP.LT.AND P4, PT, R166, UR14, !P4 ;  /* 0x0000000ea6007c0c */ /* 0x020fe2000e781270 */
[----:B------:R-:W5:Y:S01]  /*d3b0*/  LDCU UR14, c[0x0][0x398] ;  /* 0x00007300ff0e77ac */ /* 0x000f620008000800 */
[----:B0-----:R-:W-:Y:S01]  /*d3c0*/  PRMT R17, R11, 0x7770, RZ ;  /* 0x000077700b117816 */ /* 0x001fe200000000ff */
[----:B------:R-:W-:Y:S01]  /*d3d0*/  IMAD.X R15, R16, 0x1, R3, P5 ;  /* 0x00000001100f7824 */ /* 0x000fe200028e0603 */
[C---:B------:R-:W-:Y:S01]  /*d3e0*/  IADD3 R12, P1, PT, R39.reuse, R24, RZ ;  /* 0x00000018270c7210 */ /* 0x040fe20007f3e0ff */
[----:B--2---:R-:W-:Y:S01]  /*d3f0*/  VIADD R39, R39, UR10 ;  /* 0x0000000a27277c36 */ /* 0x004fe20008000000 */
[----:B-1----:R-:W-:Y:S01]  /*d400*/  ISETP.GE.AND P5, PT, R10, UR12, PT ;  /* 0x0000000c0a007c0c */ /* 0x002fe2000bfa6270 */
[----:B------:R-:W0:Y:S01]  /*d410*/  LDCU UR12, c[0x0][0x39c] ;  /* 0x00007380ff0c77ac */ /* 0x000e220008000800 */
[----:B------:R1:W-:Y:S01]  /*d420*/  @P6 STG.E.U8 desc[UR6][R14.64], R17 ;  /* 0x000000110e006986 */ /* 0x0003e2000c101106 */
[----:B------:R-:W-:Y:S01]  /*d430*/  IMAD.X R13, R16, 0x1, R25, P1 ;  /* 0x00000001100d7824 */ /* 0x000fe200008e0619 */
[----:B----4-:R-:W-:Y:S01]  /*d440*/  ISETP.LT.AND P6, PT, R155, UR16, !P3 ;  /* 0x000000109b007c0c */ /* 0x010fe2000dfc1270 */
[----:B------:R-:W-:Y:S01]  /*d450*/  VIADD R10, R154, 0x32 ;  /* 0x000000329a0a7836 */ /* 0x000fe20000000000 */
[----:B------:R-:W-:Y:S01]  /*d460*/  SHF.R.S32.HI R16, RZ, 0x1f, R39 ;  /* 0x0000001fff107819 */ /* 0x000fe20000011427 */
[----:B------:R-:W2:Y:S01]  /*d470*/  LDCU UR16, c[0x0][0x398] ;  /* 0x00007300ff1077ac */ /* 0x000ea20008000800 */
[----:B---3--:R-:W-:Y:S01]  /*d480*/  IADD3 R8, P1, PT, R39, R2, RZ ;  /* 0x0000000227087210 */ /* 0x008fe20007f3e0ff */
[----:B------:R3:W-:Y:S01]  /*d490*/  @P4 STG.E.U8 desc[UR6][R12.64], R21 ;  /* 0x000000150c004986 */ /* 0x0007e2000c101106 */
[----:B------:R-:W-:Y:S01]  /*d4a0*/  ISETP.LT.AND P3, PT, R166, UR18, !P3 ;  /* 0x00000012a6007c0c */ /* 0x000fe2000df61270 */
[----:B------:R-:W4:Y:S01]  /*d4b0*/  LDCU UR10, c[0x0][0x3b8] ;  /* 0x00007700ff0a77ac */ /* 0x000f220008000800 */
[----:B------:R-:W-:Y:S01]  /*d4c0*/  ISETP.LT.AND P4, PT, R155, UR20, !P2 ;  /* 0x000000149b007c0c */ /* 0x000fe2000d781270 */
[----:B------:R-:W-:Y:S01]  /*d4d0*/  IMAD.X R9, R16, 0x1, R3, P1 ;  /* 0x0000000110097824 */ /* 0x000fe200008e0603 */
[----:B-1----:R-:W-:Y:S01]  /*d4e0*/  PRMT R17, R11, 0x7772, RZ ;  /* 0x000077720b117816 */ /* 0x002fe200000000ff */
[----:B------:R-:W-:Y:S01]  /*d4f0*/  VIADD R15, R39, UR4 ;  /* 0x00000004270f7c36 */ /* 0x000fe20008000000 */
[----:B------:R-:W-:Y:S01]  /*d500*/  PRMT R19, R11, 0x7773, RZ ;  /* 0x000077730b137816 */ /* 0x000fe200000000ff */
[----:B------:R-:W1:Y:S01]  /*d510*/  LDCU UR18, c[0x0][0x398] ;  /* 0x00007300ff1277ac */ /* 0x000e620008000800 */
[----:B-----5:R-:W-:Y:S01]  /*d520*/  ISETP.LT.AND P2, PT, R166, UR14, !P2 ;  /* 0x0000000ea6007c0c */ /* 0x020fe2000d741270 */
[----:B------:R5:W-:Y:S01]  /*d530*/  @P6 STG.E.U8 desc[UR6][R8.64], R17 ;  /* 0x0000001108006986 */ /* 0x000be2000c101106 */
[----:B0-----:R-:W-:Y:S01]  /*d540*/  ISETP.GE.AND P1, PT, R10, UR12, PT ;  /* 0x0000000c0a007c0c */ /* 0x001fe2000bf26270 */
[----:B------:R-:W0:Y:S01]  /*d550*/  LDCU UR12, c[0x0][0x39c] ;  /* 0x00007380ff0c77ac */ /* 0x000e220008000800 */
[----:B------:R-:W-:-:S02]  /*d560*/  IADD3 R10, P6, PT, R39, R24, RZ ;  /* 0x00000018270a7210 */ /* 0x000fc40007fde0ff */
[----:B------:R-:W-:Y:S01]  /*d570*/  SHF.R.S32.HI R14, RZ, 0x1f, R15 ;  /* 0x0000001fff0e7819 */ /* 0x000fe2000001140f */
[----:B------:R-:W4:Y:S01]  /*d580*/  LDCU UR20, c[0x0][0x398] ;  /* 0x00007300ff1477ac */ /* 0x000f220008000800 */
[----:B---3--:R-:W-:Y:S01]  /*d590*/  PRMT R21, R4, 0x7770, RZ ;  /* 0x0000777004157816 */ /* 0x008fe200000000ff */
[----:B------:R-:W-:Y:S01]  /*d5a0*/  IMAD.X R11, R16, 0x1, R25, P6 ;  /* 0x00000001100b7824 */ /* 0x000fe200030e0619 */
[----:B------:R-:W-:Y:S01]  /*d5b0*/  IADD3 R12, P6, PT, R15, R2, RZ ;  /* 0x000000020f0c7210 */ /* 0x000fe20007fde0ff */
[----:B------:R-:W3:Y:S01]  /*d5c0*/  LDCU UR4, c[0x0][0x3b8] ;  /* 0x00007700ff0477ac */ /* 0x000ee20008000800 */
[----:B-----5:R-:W-:Y:S02]  /*d5d0*/  VIADD R8, R154, 0x33 ;  /* 0x000000339a087836 */ /* 0x020fe40000000000 */
[----:B------:R5:W-:Y:S01]  /*d5e0*/  @P3 STG.E.U8 desc[UR6][R10.64], R19 ;  /* 0x000000130a003986 */ /* 0x000be2000c101106 */
[----:B------:R-:W-:Y:S01]  /*d5f0*/  IMAD.X R13, R14, 0x1, R3, P6 ;  /* 0x000000010e0d7824 */ /* 0x000fe200030e0603 */
[----:B--2---:R-:W-:Y:S01]  /*d600*/  ISETP.LT.AND P6, PT, R155, UR16, !P5 ;  /* 0x000000109b007c0c */ /* 0x004fe2000efc1270 */
[C---:B------:R-:W-:Y:S01]  /*d610*/  VIADD R17, R15.reuse, UR8 ;  /* 0x000000080f117c36 */ /* 0x040fe20008000000 */
[----:B------:R-:W2:Y:S01]  /*d620*/  LDCU UR14, c[0x0][0x398] ;  /* 0x00007300ff0e77ac */ /* 0x000ea20008000800 */
[----:B-1----:R-:W-:Y:S01]  /*d630*/  ISETP.LT.AND P5, PT, R166, UR18, !P5 ;  /* 0x00000012a6007c0c */ /* 0x002fe2000efa1270 */
[----:B------:R1:W-:Y:S01]  /*d640*/  @P4 STG.E.U8 desc[UR6][R12.64], R21 ;  /* 0x000000150c004986 */ /* 0x0003e2000c101106 */
[----:B0-----:R-:W-:Y:S01]  /*d650*/  ISETP.GE.AND P3, PT, R8, UR12, PT ;  /* 0x0000000c08007c0c */ /* 0x001fe2000bf66270 */
[----:B------:R-:W0:Y:S01]  /*d660*/  LDCU UR12, c[0x0][0x39c] ;  /* 0x00007380ff0c77ac */ /* 0x000e220008000800 */
[----:B------:R-:W-:Y:S01]  /*d670*/  IADD3 R8, P4, PT, R15, R24, RZ ;  /* 0x000000180f087210 */ /* 0x000fe20007f9e0ff */
[C---:B----4-:R-:W-:Y:S01]  /*d680*/  VIADD R15, R17.reuse, UR10 ;  /* 0x0000000a110f7c36 */ /* 0x050fe20008000000 */
[----:B------:R-:W-:Y:S01]  /*d690*/  SHF.R.S32.HI R16, RZ, 0x1f, R17 ;  /* 0x0000001fff107819 */ /* 0x000fe20000011411 */
[----:B------:R-:W4:Y:S01]  /*d6a0*/  LDCU UR16, c[0x0][0x398] ;  /* 0x00007300ff1077ac */ /* 0x000f220008000800 */
[----:B-----5:R-:W-:Y:S01]  /*d6b0*/  PRMT R19, R4, 0x7771, RZ ;  /* 0x0000777104137816 */ /* 0x020fe200000000ff */
[----:B------:R-:W-:Y:S01]  /*d6c0*/  IMAD.X R9, R14, 0x1, R25, P4 ;  /* 0x000000010e097824 */ /* 0x000fe200020e0619 */
[C---:B------:R-:W-:Y:S01]  /*d6d0*/  IADD3 R10, P4, PT, R17.reuse, R2, RZ ;  /* 0x00000002110a7210 */ /* 0x040fe20007f9e0ff */
[----:B------:R-:W5:Y:S01]  /*d6e0*/  LDCU UR8, c[0x0][0x3b8] ;  /* 0x00007700ff0877ac */ /* 0x000f620008000800 */
[----:B------:R-:W-:Y:S01]  /*d6f0*/  SHF.R.S32.HI R14, RZ, 0x1f, R15 ;  /* 0x0000001fff0e7819 */ /* 0x000fe2000001140f */
[----:B-1----:R-:W-:Y:S01]  /*d700*/  VIADD R12, R154, 0x34 ;  /* 0x000000349a0c7836 */ /* 0x002fe20000000000 */
[----:B------:R-:W-:Y:S01]  /*d710*/  PRMT R21, R4, 0x7772, RZ ;  /* 0x0000777204157816 */ /* 0x000fe200000000ff */
[----:B------:R-:W-:Y:S01]  /*d720*/  IMAD.X R11, R16, 0x1, R3, P4 ;  /* 0x00000001100b7824 */ /* 0x000fe200020e0603 */
[----:B------:R1:W-:Y:S01]  /*d730*/  @P2 STG.E.U8 desc[UR6][R8.64], R19 ;  /* 0x0000001308002986 */ /* 0x0003e2000c101106 */
[----:B------:R-:W4:Y:S03]  /*d740*/  LDCU UR10, c[0x0][0x3b8] ;  /* 0x00007700ff0a77ac */ /* 0x000f260008000800 */
[----:B------:R5:W-:Y:S01]  /*d750*/  @P6 STG.E.U8 desc[UR6][R10.64], R21 ;  /* 0x000000150a006986 */ /* 0x000be2000c101106 */
[----:B0-----:R-:W-:Y:S01]  /*d760*/  ISETP.GE.AND P4, PT, R12, UR12, PT ;  /* 0x0000000c0c007c0c */ /* 0x001fe2000bf86270 */
[----:B------:R-:W0:Y:S01]  /*d770*/  LDCU UR12, c[0x0][0x398] ;  /* 0x00007300ff0c77ac */ /* 0x000e220008000800 */
[----:B------:R-:W-:Y:S01]  /*d780*/  IADD3 R12, P2, PT, R17, R24, RZ ;  /* 0x00000018110c7210 */ /* 0x000fe20007f5e0ff */
[----:B---3--:R-:W-:Y:S01]  /*d790*/  VIADD R17, R15, UR4 ;  /* 0x000000040f117c36 */ /* 0x008fe20008000000 */
[----:B------:R-:W-:Y:S01]  /*d7a0*/  ISETP.LT.AND P6, PT, R155, UR20, !P1 ;  /* 0x000000149b007c0c */ /* 0x000fe2000cfc1270 */
[----:B------:R-:W3:Y:S01]  /*d7b0*/  LDCU UR4, c[0x0][0x3b8] ;  /* 0x00007700ff0477ac */ /* 0x000ee20008000800 */
[----:B--2---:R-:W-:Y:S01]  /*d7c0*/  ISETP.LT.AND P1, PT, R166, UR14, !P1 ;  /* 0x0000000ea6007c0c */ /* 0x004fe2000cf21270 */
[----:B------:R-:W-:Y:S01]  /*d7d0*/  IMAD.X R13, R16, 0x1, R25, P2 ;  /* 0x00000001100d7824 */ /* 0x000fe200010e0619 */
[----:B-1----:R-:W-:-:S02]  /*d7e0*/  IADD3 R8, P2, PT, R15, R2, RZ ;  /* 0x000000020f087210 */ /* 0x002fc40007f5e0ff */
[----:B------:R-:W-:Y:S01]  /*d7f0*/  PRMT R19, R4, 0x7773, RZ ;  /* 0x0000777304137816 */ /* 0x000fe200000000ff */
[----:B------:R-:W-:Y:S01]  /*d800*/  VIADD R4, R154, 0x35 ;  /* 0x000000359a047836 */ /* 0x000fe20000000000 */
[----:B-----5:R-:W-:Y:S01]  /*d810*/  PRMT R21, R5, 0x7770, RZ ;  /* 0x0000777005157816 */ /* 0x020fe200000000ff */
[----:B------:R-:W-:Y:S02]  /*d820*/  IMAD.X R9, R14, 0x1, R3, P2 ;  /* 0x000000010e097824 */ /* 0x000fe400010e0603 */
[----:B------:R1:W-:Y:S01]  /*d830*/  @P5 STG.E.U8 desc[UR6][R12.64], R19 ;  /* 0x000000130c005986 */ /* 0x0003e2000c101106 */
[----:B------:R-:W-:Y:S01]  /*d840*/  ISETP.GE.AND P2, PT, R4, UR11, PT ;  /* 0x0000000b04007c0c */ /* 0x000fe2000bf46270 */
[----:B------:R-:W2:Y:S01]  /*d850*/  LDCU UR11, c[0x0][0x398] ;  /* 0x00007300ff0b77ac */ /* 0x000ea20008000800 */
[----:B------:R-:W-:Y:S01]  /*d860*/  SHF.R.S32.HI R4, RZ, 0x1f, R17 ;  /* 0x0000001fff047819 */ /* 0x000fe20000011411 */
[----:B------:R5:W-:Y:S01]  /*d870*/  @P6 STG.E.U8 desc[UR6][R8.64], R21 ;  /* 0x0000001508006986 */ /* 0x000be2000c101106 */
[----:B------:R-:W-:Y:S01]  /*d880*/  IADD3 R10, P6, PT, R15, R24, RZ ;  /* 0x000000180f0a7210 */ /* 0x000fe20007fde0ff */
[----:B------:R-:W-:Y:S01]  /*d890*/  VIADD R15, R17, UR8 ;  /* 0x00000008110f7c36 */ /* 0x000fe20008000000 */
[----:B0-----:R-:W-:Y:S01]  /*d8a0*/  ISETP.LT.AND P5, PT, R155, UR12, !P3 ;  /* 0x0000000c9b007c0c */ /* 0x001fe2000dfa1270 */
[----:B------:R-:W0:Y:S01]  /*d8b0*/  LDCU UR12, c[0x0][0x398] ;  /* 0x00007300ff0c77ac */ /* 0x000e220008000800 */
[----:B----4-:R-:W-:Y:S01]  /*d8c0*/  ISETP.LT.AND P3, PT, R166, UR16, !P3 ;  /* 0x00000010a6007c0c */ /* 0x010fe2000df61270 */
[----:B------:R-:W-:Y:S01]  /*d8d0*/  IMAD.X R11, R14, 0x1, R25, P6 ;  /* 0x000000010e0b7824 */ /* 0x000fe200030e0619 */
[----:B------:R-:W-:Y:S01]  /*d8e0*/  SHF.R.S32.HI R14, RZ, 0x1f, R15 ;  /* 0x0000001fff0e7819 */ /* 0x000fe2000001140f */
[----:B------:R-:W4:Y:S01]  /*d8f0*/  LDCU UR8, c[0x0][0x398] ;  /* 0x00007300ff0877ac */ /* 0x000f220008000800 */
[----:B-1----:R-:W-:-:S02]  /*d900*/  IADD3 R12, P6, PT, R17, R2, RZ ;  /* 0x00000002110c7210 */ /* 0x002fc40007fde0ff */
[C---:B------:R-:W-:Y:S01]  /*d910*/  PRMT R19, R5.reuse, 0x7771, RZ ;  /* 0x0000777105137816 */ /* 0x040fe200000000ff */
[----:B-----5:R-:W-:Y:S01]  /*d920*/  VIADD R8, R154, 0x36 ;  /* 0x000000369a087836 */ /* 0x020fe20000000000 */
[----:B------:R-:W-:Y:S01]  /*d930*/  PRMT R21, R5, 0x7772, RZ ;  /* 0x0000777205157816 */ /* 0x000fe200000000ff */
[----:B------:R-:W-:Y:S02]  /*d940*/  IMAD.X R13, R4, 0x1, R3, P6 ;  /* 0x00000001040d7824 */ /* 0x000fe400030e0603 */
[----:B------:R1:W-:Y:S01]  /*d950*/  @P1 STG.E.U8 desc[UR6][R10.64], R19 ;  /* 0x000000130a001986 */ /* 0x0003e2000c101106 */
[----:B------:R-:W-:Y:S01]  /*d960*/  ISETP.GE.AND P1, PT, R8, UR9, PT ;  /* 0x0000000908007c0c */ /* 0x000fe2000bf26270 */
[----:B------:R-:W5:Y:S01]  /*d970*/  LDCU UR9, c[0x0][0x398] ;  /* 0x00007300ff0977ac */ /* 0x000f620008000800 */
[----:B--2---:R-:W-:Y:S01]  /*d980*/  ISETP.LT.AND P6, PT, R155, UR11, !P4 ;  /* 0x0000000b9b007c0c */ /* 0x004fe2000e7c1270 */
[----:B------:R2:W-:Y:S01]  /*d990*/  @P5 STG.E.U8 desc[UR6][R12.64], R21 ;  /* 0x000000150c005986 */ /* 0x0005e2000c101106 */
[----:B------:R-:W-:Y:S01]  /*d9a0*/  IADD3 R8, P5, PT, R17, R24, RZ ;  /* 0x0000001811087210 */ /* 0x000fe20007fbe0ff */
[----:B------:R-:W3:Y:S01]  /*d9b0*/  LDCU UR11, c[0x0][0x398] ;  /* 0x00007300ff0b77ac */ /* 0x000ee20008000800 */
[----:B------:R-:W-:-:S02]  /*d9c0*/  PRMT R17, R6, 0x7770, RZ ;  /* 0x0000777006117816 */ /* 0x000fc400000000ff */
[----:B0-----:R-:W-:Y:S01]  /*d9d0*/  ISETP.LT.AND P4, PT, R166, UR12, !P4 ;  /* 0x0000000ca6007c0c */ /* 0x001fe2000e781270 */
[----:B------:R-:W-:Y:S01]  /*d9e0*/  IMAD.X R9, R4, 0x1, R25, P5 ;  /* 0x0000000104097824 */ /* 0x000fe200028e0619 */
[----:B------:R-:W-:Y:S01]  /*d9f0*/  IADD3 R4, P5, PT, R15, R2, RZ ;  /* 0x000000020f047210 */ /* 0x000fe20007fbe0ff */
[----:B-1----:R-:W-:Y:S01]  /*da00*/  VIADD R10, R154, 0x37 ;  /* 0x000000379a0a7836 */ /* 0x002fe20000000000 */
[----:B------:R-:W-:Y:S01]  /*da10*/  PRMT R19, R5, 0x7773, RZ ;  /* 0x0000777305137816 */ /* 0x000fe200000000ff */
[----:B------:R-:W0:Y:S02]  /*da20*/  LDCU UR12, c[0x0][0x398] ;  /* 0x00007300ff0c77ac */ /* 0x000e240008000800 */
[----:B------:R-:W-:Y:S01]  /*da30*/  IMAD.X R5, R14, 0x1, R3, P5 ;  /* 0x000000010e057824 */ /* 0x000fe200028e0603 */
[----:B------:R-:W-:Y:S01]  /*da40*/  ISETP.GE.AND P5, PT, R10, UR5, PT ;  /* 0x000000050a007c0c */ /* 0x000fe2000bfa6270 */
[----:B------:R1:W-:Y:S01]  /*da50*/  @P3 STG.E.U8 desc[UR6][R8.64], R19 ;  /* 0x0000001308003986 */ /* 0x0003e2000c101106 */
[C---:B------:R-:W-:Y:S01]  /*da60*/  IADD3 R10, P3, PT, R15.reuse, R24, RZ ;  /* 0x000000180f0a7210 */ /* 0x040fe20007f7e0ff */
[----:B--2---:R-:W-:Y:S01]  /*da70*/  VIADD R13, R15, UR10 ;  /* 0x0000000a0f0d7c36 */ /* 0x004fe20008000000 */
[----:B------:R-:W2:Y:S01]  /*da80*/  LDCU UR5, c[0x0][0x3b8] ;  /* 0x00007700ff0577ac */ /* 0x000ea20008000800 */
[----:B------:R0:W-:Y:S01]  /*da90*/  @P6 STG.E.U8 desc[UR6][R4.64], R17 ;  /* 0x0000001104006986 */ /* 0x0001e2000c101106 */
[----:B-----5:R-:W-:Y:S01]  /*daa0*/  ISETP.LT.AND P6, PT, R155, UR9, !P2 ;  /* 0x000000099b007c0c */ /* 0x020fe2000d7c1270 */
[----:B------:R-:W-:Y:S01]  /*dab0*/  IMAD.X R11, R14, 0x1, R25, P3 ;  /* 0x000000010e0b7824 */ /* 0x000fe200018e0619 */
[----:B------:R-:W-:Y:S01]  /*dac0*/  SHF.R.S32.HI R12, RZ, 0x1f, R13 ;  /* 0x0000001fff0c7819 */ /* 0x000fe2000001140d */
[----:B------:R-:W5:Y:S01]  /*dad0*/  LDCU UR9, c[0x0][0x398] ;  /* 0x00007300ff0977ac */ /* 0x000f620008000800 */
[----:B----4-:R-:W-:Y:S01]  /*dae0*/  ISETP.LT.AND P2, PT, R166, UR8, !P2 ;  /* 0x00000008a6007c0c */ /* 0x010fe2000d741270 */
[----:B---3--:R-:W-:Y:S01]  /*daf0*/  VIADD R15, R13, UR4 ;  /* 0x000000040d0f7c36 */ /* 0x008fe20008000000 */
[----:B------:R-:W-:Y:S01]  /*db00*/  PRMT R21, R7, 0x7770, RZ ;  /* 0x0000777007157816 */ /* 0x000fe200000000ff */
[----:B------:R-:W3:Y:S01]  /*db10*/  LDCU UR10, c[0x0][0x398] ;  /* 0x00007300ff0a77ac */ /* 0x000ee20008000800 */
[----:B-1----:R-:W-:Y:S01]  /*db20*/  IADD3 R8, P3, PT, R13, R2, RZ ;  /* 0x000000020d087210 */ /* 0x002fe20007f7e0ff */
[----:B------:R-:W-:Y:S01]  /*db30*/  VIADD R14, R154, 0x39 ;  /* 0x000000399a0e7836 */ /* 0x000fe20000000000 */
[----:B------:R-:W-:Y:S01]  /*db40*/  PRMT R19, R6, 0x7771, RZ ;  /* 0x0000777106137816 */ /* 0x000fe200000000ff */
[----:B0-----:R-:W-:Y:S01]  /*db50*/  VIADD R4, R154, 0x38 ;  /* 0x000000389a047836 */ /* 0x001fe20000000000 */
[----:B------:R-:W-:Y:S01]  /*db60*/  PRMT R17, R6, 0x7772, RZ ;  /* 0x0000777206117816 */ /* 0x000fe200000000ff */
[----:B------:R-:W-:Y:S01]  /*db70*/  IMAD.X R9, R12, 0x1, R3, P3 ;  /* 0x000000010c097824 */ /* 0x000fe200018e0603 */
[----:B------:R-:W0:Y:S01]  /*db80*/  LDCU UR8, c[0x0][0x3b8] ;  /* 0x00007700ff0877ac */ /* 0x000e220008000800 */
[----:B------:R1:W-:Y:S01]  /*db90*/  @P4 STG.E.U8 desc[UR6][R10.64], R19 ;  /* 0x000000130a004986 */ /* 0x0003e2000c101106 */
[----:B------:R-:W-:-:S02]  /*dba0*/  ISETP.GE.AND P3, PT, R4, UR13, PT ;  /* 0x0000000d04007c0c */ /* 0x000fc4000bf66270 */
[----:B------:R-:W-:Y:S01]  /*dbb0*/  ISETP.LT.AND P4, PT, R155, UR11, !P1 ;  /* 0x0000000b9b007c0c */ /* 0x000fe2000cf81270 */
[----:B------:R2:W-:Y:S01]  /*dbc0*/  @P6 STG.E.U8 desc[UR6][R8.64], R17 ;  /* 0x0000001108006986 */ /* 0x0005e2000c101106 */
[----:B------:R-:W-:Y:S01]  /*dbd0*/  IADD3 R4, P6, PT, R13, R24, RZ ;  /* 0x000000180d047210 */ /* 0x000fe20007fde0ff */
[----:B------:R-:W4:Y:S01]  /*dbe0*/  LDCU UR11, c[0x0][0x398] ;  /* 0x00007300ff0b77ac */ /* 0x000f220008000800 */
[----:B------:R-:W-:Y:S01]  /*dbf0*/  SHF.R.S32.HI R16, RZ, 0x1f, R15 ;  /* 0x0000001fff107819 */ /* 0x000fe2000001140f */
[----:B------:R0:W4:Y:S01]  /*dc00*/  LDS.128 R8, [R0] ;  /* 0x0000000000087984 */ /* 0x0001220000000c00 */
[----:B-----5:R-:W-:Y:S01]  /*dc10*/  ISETP.LT.AND P1, PT, R166, UR9, !P1 ;  /* 0x00000009a6007c0c */ /* 0x020fe2000cf21270 */
[----:B------:R-:W-:Y:S01]  /*dc20*/  IMAD.X R5, R12, 0x1, R25, P6 ;  /* 0x000000010c057824 */ /* 0x000fe200030e0619 */
[----:B------:R-:W-:Y:S01]  /*dc30*/  IADD3 R12, P6, PT, R15, R2, RZ ;  /* 0x000000020f0c7210 */ /* 0x000fe20007fde0ff */
[----:B------:R-:W5:Y:S01]  /*dc40*/  LDCU UR9, c[0x0][0x398] ;  /* 0x00007300ff0977ac */ /* 0x000f620008000800 */
[----:B-1----:R-:W-:-:S02]  /*dc50*/  PRMT R19, R7, 0x7773, RZ ;  /* 0x0000777307137816 */ /* 0x002fc400000000ff */
[----:B------:R1:W-:Y:S01]  /*dc60*/  @P2 STG.E.U8 desc[UR6][R4.64], R23 ;  /* 0x0000001704002986 */ /* 0x0003e2000c101106 */
[----:B------:R-:W-:Y:S01]  /*dc70*/  IMAD.X R13, R16, 0x1, R3, P6 ;  /* 0x00000001100d7824 */ /* 0x000fe200030e0603 */
[----:B------:R-:W-:Y:S01]  /*dc80*/  ISETP.GE.AND P2, PT, R14, UR25, PT ;  /* 0x000000190e007c0c */ /* 0x000fe2000bf46270 */
[C---:B--2---:R-:W-:Y:S01]  /*dc90*/  VIADD R17, R15.reuse, UR5 ;  /* 0x000000050f117c36 */ /* 0x044fe20008000000 */
[----:B------:R-:W-:Y:S01]  /*dca0*/  IADD3 R14, P6, PT, R15, R24, RZ ;  /* 0x000000180f0e7210 */ /* 0x000fe20007fde0ff */
[----:B------:R-:W2:Y:S01]  /*dcb0*/  LDCU UR4, c[0x0][0x3b8] ;  /* 0x00007700ff0477ac */ /* 0x000ea20008000800 */
[----:B------:R4:W-:Y:S01]  /*dcc0*/  @P4 STG.E.U8 desc[UR6][R12.64], R21 ;  /* 0x000000150c004986 */ /* 0x0009e2000c101106 */
[----:B---3--:R-:W-:Y:S01]  /*dcd0*/  ISETP.LT.AND P4, PT, R155, UR10, !P5 ;  /* 0x0000000a9b007c0c */ /* 0x008fe2000ef81270 */
[----:B0-----:R-:W-:Y:S01]  /*dce0*/  VIADD R0, R154, 0x3a ;  /* 0x0000003a9a007836 */ /* 0x001fe20000000000 */
[----:B------:R-:W-:Y:S01]  /*dcf0*/  SHF.R.S32.HI R18, RZ, 0x1f, R17 ;  /* 0x0000001fff127819 */ /* 0x000fe20000011411 */
[----:B------:R-:W-:Y:S01]  /*dd00*/  IMAD.X R15, R16, 0x1, R25, P6 ;  /* 0x00000001100f7824 */ /* 0x000fe200030e0619 */
[----:B----4-:R-:W-:Y:S01]  /*dd10*/  ISETP.LT.AND P5, PT, R166, UR11, !P5 ;  /* 0x0000000ba6007c0c */ /* 0x010fe2000efa1270 */
[----:B------:R-:W0:Y:S01]  /*dd20*/  LDCU UR11, c[0x0][0x398] ;  /* 0x00007300ff0b77ac */ /* 0x000e220008000800 */
[----:B-1----:R-:W-:-:S02]  /*dd30*/  PRMT R23, R7, 0x7771, RZ ;  /* 0x0000777107177816 */ /* 0x002fc400000000ff */
[C---:B------:R-:W-:Y:S01]  /*dd40*/  IADD3 R4, P6, PT, R17.reuse, R2, RZ ;  /* 0x0000000211047210 */ /* 0x040fe20007fde0ff */
[----:B------:R-:W1:Y:S02]  /*dd50*/  LDCU UR10, c[0x0][0x398] ;  /* 0x00007300ff0a77ac */ /* 0x000e640008000800 */
[----:B------:R3:W-:Y:S01]  /*dd60*/  @P1 STG.E.U8 desc[UR6][R14.64], R23 ;  /* 0x000000170e001986 */ /* 0x0007e2000c101106 */
[C---:B------:R-:W-:Y:S01]  /*dd70*/  IADD3 R6, P1, PT, R17.reuse, R24, RZ ;  /* 0x0000001811067210 */ /* 0x040fe20007f3e0ff */
[----:B------:R-:W-:Y:S01]  /*dd80*/  VIADD R17, R17, UR8 ;  /* 0x0000000811117c36 */ /* 0x000fe20008000000 */
[----:B------:R-:W-:Y:S01]  /*dd90*/  PRMT R21, R7, 0x7772, RZ ;  /* 0x0000777207157816 */ /* 0x000fe200000000ff */
[C---:B------:R-:W-:Y:S01]  /*dda0*/  IMAD.X R5, R18.reuse, 0x1, R3, P6 ;  /* 0x0000000112057824 */ /* 0x040fe200030e0603 */
[----:B------:R-:W4:Y:S01]  /*ddb0*/  LDCU UR8, c[0x0][0x398] ;  /* 0x00007300ff0877ac */ /* 0x000f220008000800 */
[----:B-----5:R-:W-:Y:S01]  /*ddc0*/  ISETP.LT.AND P6, PT, R155, UR9, !P3 ;  /* 0x000000099b007c0c */ /* 0x020fe2000dfc1270 */
[----:B------:R-:W-:Y:S01]  /*ddd0*/  IMAD.X R7, R18, 0x1, R25, P1 ;  /* 0x0000000112077824 */ /* 0x000fe200008e0619 */
[----:B------:R-:W-:Y:S01]  /*dde0*/  ISETP.GE.AND P1, PT, R0, UR23, PT ;  /* 0x0000001700007c0c */ /* 0x000fe2000bf26270 */
[----:B------:R5:W-:Y:S01]  /*ddf0*/  @P4 STG.E.U8 desc[UR6][R4.64], R21 ;  /* 0x0000001504004986 */ /* 0x000be2000c101106 */
[----:B------:R-:W-:Y:S01]  /*de00*/  IADD3 R12, P4, PT, R17, R2, RZ ;  /* 0x00000002110c7210 */ /* 0x000fe20007f9e0ff */
[----:B------:R-:W2:Y:S01]  /*de10*/  LDCU UR5, c[0x0][0x3b8] ;  /* 0x00007700ff0577ac */ /* 0x000ea20008000800 */
[----:B---3--:R-:W-:Y:S01]  /*de20*/  SHF.R.S32.HI R14, RZ, 0x1f, R17 ;  /* 0x0000001fff0e7819 */ /* 0x008fe20000011411 */
[----:B------:R3:W-:Y:S01]  /*de30*/  @P5 STG.E.U8 desc[UR6][R6.64], R19 ;  /* 0x0000001306005986 */ /* 0x0007e2000c101106 */
[----:B0-----:R-:W-:Y:S01]  /*de40*/  ISETP.LT.AND P5, PT, R155, UR11, !P2 ;  /* 0x0000000b9b007c0c */ /* 0x001fe2000d7a1270 */
[----:B------:R-:W0:Y:S01]  /*de50*/  LDCU UR9, c[0x0][0x398] ;  /* 0x00007300ff0977ac */ /* 0x000e220008000800 */
[----:B-1----:R-:W-:Y:S01]  /*de60*/  ISETP.LT.AND P3, PT, R166, UR10, !P3 ;  /* 0x0000000aa6007c0c */ /* 0x002fe2000df61270 */
[----:B------:R-:W-:Y:S01]  /*de70*/  IMAD.X R13, R14, 0x1, R3, P4 ;  /* 0x000000010e0d7824 */ /* 0x000fe200020e0603 */
[----:B------:R-:W-:Y:S01]  /*de80*/  PRMT R15, R8, 0x7771, RZ ;  /* 0x00007771080f7816 */ /* 0x000fe200000000ff */
[----:B------:R-:W1:Y:S01]  /*de90*/  LDCU UR10, c[0x0][0x398] ;  /* 0x00007300ff0a77ac */ /* 0x000e620008000800 */
[----:B------:R-:W-:Y:S01]  /*dea0*/  VIADD R0, R154, 0x3b ;  /* 0x0000003b9a007836 */ /* 0x000fe20000000000 */
[----:B-----5:R-:W-:-:S02]  /*deb0*/  PRMT R21, R8, 0x7770, RZ ;  /* 0x0000777008157816 */ /* 0x020fc400000000ff */
[----:B----4-:R-:W-:Y:S01]  /*dec0*/  ISETP.LT.AND P2, PT, R166, UR8, !P2 ;  /* 0x00000008a6007c0c */ /* 0x010fe2000d741270 */
[----:B------:R-:W4:Y:S01]  /*ded0*/  LDCU UR8, c[0x0][0x398] ;  /* 0x00007300ff0877ac */ /* 0x000f220008000800 */
[----:B---3--:R-:W-:Y:S01]  /*dee0*/  PRMT R19, R8, 0x7772, RZ ;  /* 0x0000777208137816 */ /* 0x008fe200000000ff */
[----:B------:R3:W-:Y:S01]  /*def0*/  @P6 STG.E.U8 desc[UR6][R12.64], R21 ;  /* 0x000000150c006986 */ /* 0x0007e2000c101106 */
[C---:B------:R-:W-:Y:S01]  /*df00*/  IADD3 R4, P6, PT, R17.reuse, R24, RZ ;  /* 0x0000001811047210 */ /* 0x040fe20007fde0ff */
[----:B--2---:R-:W-:Y:S01]  /*df10*/  VIADD R17, R17, UR4 ;  /* 0x0000000411117c36 */ /* 0x004fe20008000000 */
[----:B------:R-:W2:Y:S01]  /*df20*/  LDCU UR4, c[0x0][0x3b8] ;  /* 0x00007700ff0477ac */ /* 0x000ea20008000800 */
[----:B------:R-:W-:Y:S01]  /*df30*/  ISETP.GE.AND P4, PT, R0, UR15, PT ;  /* 0x0000000f00007c0c */ /* 0x000fe2000bf86270 */
[----:B------:R-:W-:Y:S01]  /*df40*/  VIADD R0, R154, 0x3c ;  /* 0x0000003c9a007836 */ /* 0x000fe20000000000 */
[----:B------:R-:W-:Y:S01]  /*df50*/  PRMT R23, R10, 0x7772, RZ ;  /* 0x000077720a177816 */ /* 0x000fe200000000ff */
[----:B------:R-:W-:Y:S01]  /*df60*/  IMAD.X R5, R14, 0x1, R25, P6 ;  /* 0x000000010e057824 */ /* 0x000fe200030e0619 */
[----:B------:R-:W-:Y:S01]  /*df70*/  SHF.R.S32.HI R14, RZ, 0x1f, R17 ;  /* 0x0000001fff0e7819 */ /* 0x000fe20000011411 */
[----:B------:R-:W5:Y:S01]  /*df80*/  LDCU UR11, c[0x0][0x398] ;  /* 0x00007300ff0b77ac */ /* 0x000f620008000800 */
[----:B------:R-:W-:-:S02]  /*df90*/  IADD3 R6, P6, PT, R17, R2, RZ ;  /* 0x0000000211067210 */ /* 0x000fc40007fde0ff */
[----:B------:R1:W-:Y:S01]  /*dfa0*/  @P3 STG.E.U8 desc[UR6][R4.64], R15 ;  /* 0x0000000f04003986 */ /* 0x0003e2000c101106 */
[----:B------:R-:W-:Y:S01]  /*dfb0*/  ISETP.GE.AND P3, PT, R0, UR21, PT ;  /* 0x0000001500007c0c */ /* 0x000fe2000bf66270 */
[----:B------:R-:W-:Y:S01]  /*dfc0*/  VIADD R0, R154, 0x3d ;  /* 0x0000003d9a007836 */ /* 0x000fe20000000000 */
[----:B---3--:R-:W-:Y:S01]  /*dfd0*/  PRMT R21, R10, 0x7770, RZ ;  /* 0x000077700a157816 */ /* 0x008fe200000000ff */
[----:B------:R-:W-:Y:S01]  /*dfe0*/  IMAD.X R7, R14, 0x1, R3, P6 ;  /* 0x000000010e077824 */ /* 0x000fe200030e0603 */
[C---:B------:R-:W-:Y:S01]  /*dff0*/  IADD3 R12, P6, PT, R17.reuse, R24, RZ ;  /* 0x00000018110c7210 */ /* 0x040fe20007fde0ff */
[----:B------:R-:W-:Y:S01]  /*e000*/  VIADD R17, R17, UR5 ;  /* 0x0000000511117c36 */ /* 0x000fe20008000000 */
[----:B------:R-:W3:Y:S01]  /*e010*/  LDCU UR5, c[0x0][0x3b8] ;  /* 0x00007700ff0577ac */ /* 0x000ee20008000800 */
[----:B------:R-:W-:Y:S01]  /*e020*/  VIADD R154, R154, 0x3e ;  /* 0x0000003e9a9a7836 */ /* 0x000fe20000000000 */
[----:B------:R2:W-:Y:S01]  /*e030*/  @P5 STG.E.U8 desc[UR6][R6.64], R19 ;  /* 0x0000001306005986 */ /* 0x0005e2000c101106 */
[----:B0-----:R-:W-:Y:S01]  /*e040*/  ISETP.LT.AND P5, PT, R155, UR9, !P1 ;  /* 0x000000099b007c0c */ /* 0x001fe2000cfa1270 */
[----:B------:R-:W-:Y:S01]  /*e050*/  IMAD.X R13, R14, 0x1, R25, P6 ;  /* 0x000000010e0d7824 */ /* 0x000fe200030e0619 */
[----:B-1----:R-:W-:Y:S01]  /*e060*/  PRMT R15, R8, 0x7773, RZ ;  /* 0x00007773080f7816 */ /* 0x002fe200000000ff */
[----:B------:R-:W0:Y:S01]  /*e070*/  LDCU UR9, c[0x0][0x398] ;  /* 0x00007300ff0977ac */ /* 0x000e220008000800 */
[----:B------:R-:W-:-:S02]  /*e080*/  SHF.R.S32.HI R8, RZ, 0x1f, R17 ;  /* 0x0000001fff087819 */ /* 0x000fc40000011411 */
[----:B------:R-:W-:Y:S01]  /*e090*/  IADD3 R4, P6, PT, R17, R2, RZ ;  /* 0x0000000211047210 */ /* 0x000fe20007fde0ff */
[----:B------:R1:W-:Y:S01]  /*e0a0*/  @P2 STG.E.U8 desc[UR6][R12.64], R15 ;  /* 0x0000000f0c002986 */ /* 0x0003e2000c101106 */
[----:B----4-:R-:W-:Y:S01]  /*e0b0*/  ISETP.LT.AND P1, PT, R166, UR8, !P1 ;  /* 0x00000008a6007c0c */ /* 0x010fe2000cf21270 */
[----:B------:R-:W4:Y:S01]  /*e0c0*/  LDCU UR8, c[0x0][0x398] ;  /* 0x00007300ff0877ac */ /* 0x000f220008000800 */
[----:B------:R-:W-:Y:S01]  /*e0d0*/  ISETP.GE.AND P2, PT, R0, UR19, PT ;  /* 0x0000001300007c0c */ /* 0x000fe2000bf46270 */
[C---:B------:R-:W-:Y:S01]  /*e0e0*/  IMAD.X R5, R8.reuse, 0x1, R3, P6 ;  /* 0x0000000108057824 */ /* 0x040fe200030e0603 */
[----:B--2---:R-:W-:Y:S01]  /*e0f0*/  PRMT R19, R9, 0x7770, RZ ;  /* 0x0000777009137816 */ /* 0x004fe200000000ff */
[----:B------:R-:W2:Y:S01]  /*e100*/  LDCU UR13, c[0x0][0x398] ;  /* 0x00007300ff0d77ac */ /* 0x000ea20008000800 */
[C---:B------:R-:W-:Y:S01]  /*e110*/  IADD3 R6, P6, PT, R17.reuse, R24, RZ ;  /* 0x0000001811067210 */ /* 0x040fe20007fde0ff */
[----:B------:R-:W-:Y:S02]  /*e120*/  VIADD R17, R17, UR4 ;  /* 0x0000000411117c36 */ /* 0x000fe40008000000 */
[----:B------:R0:W-:Y:S01]  /*e130*/  @P5 STG.E.U8 desc[UR6][R4.64], R19 ;  /* 0x0000001304005986 */ /* 0x0001e2000c101106 */
[----:B------:R-:W-:Y:S01]  /*e140*/  ISETP.LT.AND P5, PT, R155, UR10, !P4 ;  /* 0x0000000a9b007c0c */ /* 0x000fe2000e7a1270 */
[----:B------:R-:W-:Y:S01]  /*e150*/  IMAD.X R7, R8, 0x1, R25, P6 ;  /* 0x0000000108077824 */ /* 0x000fe200030e0619 */
[----:B------:R-:W2:Y:S01]  /*e160*/  LDCU UR10, c[0x0][0x398] ;  /* 0x00007300ff0a77ac */ /* 0x000ea20008000800 */
[----:B------:R-:W-:-:S02]  /*e170*/  SHF.R.S32.HI R0, RZ, 0x1f, R17 ;  /* 0x0000001fff007819 */ /* 0x000fc40000011411 */
[----:B-1----:R-:W-:Y:S01]  /*e180*/  IADD3 R12, P6, PT, R17, R2, RZ ;  /* 0x00000002110c7210 */ /* 0x002fe20007fde0ff */
[----:B------:R-:W1:Y:S01]  /*e190*/  LDCU UR4, c[0x0][0x3b8] ;  /* 0x00007700ff0477ac */ /* 0x000e620008000800 */
[C---:B------:R-:W-:Y:S02]  /*e1a0*/  PRMT R15, R9.reuse, 0x7771, RZ ;  /* 0x00007771090f7816 */ /* 0x040fe400000000ff */
[----:B----4-:R-:W-:Y:S01]  /*e1b0*/  ISETP.LT.AND P4, PT, R166, UR8, !P4 ;  /* 0x00000008a6007c0c */ /* 0x010fe2000e781270 */
[----:B------:R-:W-:Y:S01]  /*e1c0*/  IMAD.X R13, R0, 0x1, R3, P6 ;  /* 0x00000001000d7824 */ /* 0x000fe200030e0603 */
[----:B0-----:R-:W-:Y:S01]  /*e1d0*/  PRMT R19, R9, 0x7772, RZ ;  /* 0x0000777209137816 */ /* 0x001fe200000000ff */
[----:B------:R-:W0:Y:S01]  /*e1e0*/  LDCU UR8, c[0x0][0x3b8] ;  /* 0x00007700ff0877ac */ /* 0x000e220008000800 */
[C---:B------:R-:W-:Y:S01]  /*e1f0*/  IADD3 R4, P6, PT, R17.reuse, R24, RZ ;  /* 0x0000001811047210 */ /* 0x040fe20007fde0ff */
[----:B------:R4:W-:Y:S01]  /*e200*/  @P1 STG.E.U8 desc[UR6][R6.64], R15 ;  /* 0x0000000f06001986 */ /* 0x0009e2000c101106 */
[----:B---3--:R-:W-:Y:S01]  /*e210*/  VIADD R17, R17, UR5 ;  /* 0x0000000511117c36 */ /* 0x008fe20008000000 */
[----:B------:R-:W3:Y:S01]  /*e220*/  LDCU UR5, c[0x0][0x3b8] ;  /* 0x00007700ff0577ac */ /* 0x000ee20008000800 */
[----:B------:R-:W-:Y:S01]  /*e230*/  ISETP.GE.AND P1, PT, R154, UR17, PT ;  /* 0x000000119a007c0c */ /* 0x000fe2000bf26270 */
[----:B------:R1:W-:Y:S01]  /*e240*/  @P5 STG.E.U8 desc[UR6][R12.64], R19 ;  /* 0x000000130c005986 */ /* 0x0003e2000c101106 */
[----:B------:R-:W-:Y:S01]  /*e250*/  ISETP.LT.AND P5, PT, R155, UR9, !P3 ;  /* 0x000000099b007c0c */ /* 0x000fe2000dfa1270 */
[----:B------:R-:W-:Y:S01]  /*e260*/  IMAD.X R5, R0, 0x1, R25, P6 ;  /* 0x0000000100057824 */ /* 0x000fe200030e0619 */
[----:B------:R-:W-:Y:S01]  /*e270*/  SHF.R.S32.HI R0, RZ, 0x1f, R17 ;  /* 0x0000001fff007819 */ /* 0x000fe20000011411 */
[----:B------:R-:W0:Y:S01]  /*e280*/  LDCU UR9, c[0x0][0x398] ;  /* 0x00007300ff0977ac */ /* 0x000e220008000800 */
[----:B--2---:R-:W-:-:S02]  /*e290*/  ISETP.LT.AND P3, PT, R166, UR10, !P3 ;  /* 0x0000000aa6007c0c */ /* 0x004fc4000df61270 */
[----:B----4-:R-:W-:Y:S01]  /*e2a0*/  PRMT R15, R9, 0x7773, RZ ;  /* 0x00007773090f7816 */ /* 0x010fe200000000ff */
[----:B------:R-:W2:Y:S01]  /*e2b0*/  LDCU UR10, c[0x0][0x398] ;  /* 0x00007300ff0a77ac */ /* 0x000ea20008000800 */
[C---:B------:R-:W-:Y:S01]  /*e2c0*/  IADD3 R6, P6, PT, R17.reuse, R2, RZ ;  /* 0x0000000211067210 */ /* 0x040fe20007fde0ff */
[C---:B-1----:R-:W-:Y:S02]  /*e2d0*/  VIADD R13, R17.reuse, UR4 ;  /* 0x00000004110d7c36 */ /* 0x042fe40008000000 */
[----:B------:R0:W-:Y:S01]  /*e2e0*/  @P4 STG.E.U8 desc[UR6][R4.64], R15 ;  /* 0x0000000f04004986 */ /* 0x0001e2000c101106 */
[----:B------:R-:W-:Y:S01]  /*e2f0*/  IADD3 R8, P4, PT, R17, R24, RZ ;  /* 0x0000001811087210 */ /* 0x000fe20007f9e0ff */
[----:B------:R-:W-:Y:S01]  /*e300*/  IMAD.X R7, R0, 0x1, R3, P6 ;  /* 0x0000000100077824 */ /* 0x000fe200030e0603 */
[----:B------:R-:W1:Y:S01]  /*e310*/  LDCU UR4, c[0x0][0x398] ;  /* 0x00007300ff0477ac */ /* 0x000e620008000800 */
[----:B------:R-:W-:Y:S02]  /*e320*/  PRMT R19, R10, 0x7771, RZ ;  /* 0x000077710a137816 */ /* 0x000fe400000000ff */
[----:B------:R-:W-:Y:S01]  /*e330*/  IMAD.X R9, R0, 0x1, R25, P4 ;  /* 0x0000000100097824 */ /* 0x000fe200020e0619 */
[----:B------:R4:W-:Y:S01]  /*e340*/  @P5 STG.E.U8 desc[UR6][R6.64], R21 ;  /* 0x0000001506005986 */ /* 0x0009e2000c101106 */
[----:B------:R-:W-:-:S02]  /*e350*/  SHF.R.S32.HI R0, RZ, 0x1f, R13 ;  /* 0x0000001fff007819 */ /* 0x000fc4000001140d */
[C---:B------:R-:W-:Y:S01]  /*e360*/  IADD3 R12, P5, PT, R13.reuse, R24, RZ ;  /* 0x000000180d0c7210 */ /* 0x040fe20007fbe0ff */
[----:B------:R1:W-:Y:S01]  /*e370*/  @P3 STG.E.U8 desc[UR6][R8.64], R19 ;  /* 0x0000001308003986 */ /* 0x0003e2000c101106 */
[C---:B0-----:R-:W-:Y:S01]  /*e380*/  VIADD R15, R13.reuse, UR8 ;  /* 0x000000080d0f7c36 */ /* 0x041fe20008000000 */
[-C--:B------:R-:W-:Y:S02]  /*e390*/  IADD3 R4, P4, PT, R13, R2.reuse, RZ ;  /* 0x000000020d047210 */ /* 0x080fe40007f9e0ff */
[C---:B------:R-:W-:Y:S01]  /*e3a0*/  IMAD.X R13, R0.reuse, 0x1, R25, P5 ;  /* 0x00000001000d7824 */ /* 0x040fe200028e0619 */
[----:B------:R-:W-:Y:S01]  /*e3b0*/  ISETP.LT.AND P3, PT, R155, UR12, !P0 ;  /* 0x0000000c9b007c0c */ /* 0x000fe2000c761270 */
[C---:B---3--:R-:W-:Y:S01]  /*e3c0*/  VIADD R17, R15.reuse, UR5 ;  /* 0x000000050f117c36 */ /* 0x048fe20008000000 */
[----:B------:R-:W-:Y:S01]  /*e3d0*/  SHF.R.S32.HI R14, RZ, 0x1f, R15 ;  /* 0x0000001fff0e7819 */ /* 0x000fe2000001140f */
[----:B------:R-:W-:Y:S01]  /*e3e0*/  IMAD.X R5, R0, 0x1, R3, P4 ;  /* 0x0000000100057824 */ /* 0x000fe200020e0603 */
[----:B----4-:R-:W-:-:S02]  /*e3f0*/  IADD3 R6, P4, PT, R15, R2, RZ ;  /* 0x000000020f067210 */ /* 0x010fc40007f9e0ff */
[----:B------:R-:W-:Y:S02]  /*e400*/  IADD3 R2, P6, PT, R17, R2, RZ ;  /* 0x0000000211027210 */ /* 0x000fe40007fde0ff */
[----:B-1----:R-:W-:Y:S01]  /*e410*/  IADD3 R8, P5, PT, R15, R24, RZ ;  /* 0x000000180f087210 */ /* 0x002fe20007fbe0ff */
[----:B------:R-:W-:Y:S01]  /*e420*/  IMAD.X R7, R14, 0x1, R3, P4 ;  /* 0x000000010e077824 */ /* 0x000fe200020e0603 */
[----:B------:R-:W-:Y:S02]  /*e430*/  SHF.R.S32.HI R0, RZ, 0x1f, R17 ;  /* 0x0000001fff007819 */ /* 0x000fe40000011411 */
[----:B------:R-:W-:Y:S01]  /*e440*/  ISETP.LT.AND P0, PT, R166, UR13, !P0 ;  /* 0x0000000da6007c0c */ /* 0x000fe2000c701270 */
[----:B------:R-:W-:Y:S01]  /*e450*/  IMAD.X R9, R14, 0x1, R25, P5 ;  /* 0x000000010e097824 */ /* 0x000fe200028e0619 */
[----:B-----5:R-:W-:Y:S01]  /*e460*/  ISETP.LT.AND P5, PT, R155, UR11, !P2 ;  /* 0x0000000b9b007c0c */ /* 0x020fe2000d7a1270 */
[----:B------:R-:W-:Y:S01]  /*e470*/  IMAD.X R3, R0, 0x1, R3, P6 ;  /* 0x0000000100037824 */ /* 0x000fe200030e0603 */
[----:B------:R-:W-:-:S02]  /*e480*/  ISETP.LT.AND P2, PT, R166, UR9, !P2 ;  /* 0x00000009a6007c0c */ /* 0x000fc4000d741270 */
[----:B--2---:R-:W-:Y:S02]  /*e490*/  ISETP.LT.AND P6, PT, R155, UR10, !P1 ;  /* 0x0000000a9b007c0c */ /* 0x004fe4000cfc1270 */
[----:B------:R-:W-:Y:S02]  /*e4a0*/  ISETP.LT.AND P1, PT, R166, UR4, !P1 ;  /* 0x00000004a6007c0c */ /* 0x000fe4000cf21270 */
[----:B------:R-:W-:Y:S02]  /*e4b0*/  IADD3 R24, P4, PT, R17, R24, RZ ;  /* 0x0000001811187210 */ /* 0x000fe40007f9e0ff */
[----:B------:R-:W-:Y:S02]  /*e4c0*/  PRMT R21, R10, 0x7773, RZ ;  /* 0x000077730a157816 */ /* 0x000fe400000000ff */
[C---:B------:R-:W-:Y:S01]  /*e4d0*/  PRMT R15, R11.reuse, 0x7773, RZ ;  /* 0x000077730b0f7816 */ /* 0x040fe200000000ff */
[----:B------:R0:W-:Y:S01]  /*e4e0*/  @P5 STG.E.U8 desc[UR6][R4.64], R23 ;  /* 0x0000001704005986 */ /* 0x0001e2000c101106 */
[C---:B------:R-:W-:Y:S01]  /*e4f0*/  PRMT R17, R11.reuse, 0x7772, RZ ;  /* 0x000077720b117816 */ /* 0x040fe200000000ff */
[----:B------:R-:W-:Y:S01]  /*e500*/  IMAD.X R25, R0, 0x1, R25, P4 ;  /* 0x0000000100197824 */ /* 0x000fe200020e0619 */
[C---:B------:R-:W-:Y:S01]  /*e510*/  PRMT R19, R11.reuse, 0x7771, RZ ;  /* 0x000077710b137816 */ /* 0x040fe200000000ff */
[----:B------:R0:W-:Y:S01]  /*e520*/  @P2 STG.E.U8 desc[UR6][R12.64], R21 ;  /* 0x000000150c002986 */ /* 0x0001e2000c101106 */
[----:B------:R-:W-:-:S05]  /*e530*/  PRMT R11, R11, 0x7770, RZ ;  /* 0x000077700b0b7816 */ /* 0x000fca00000000ff */
[----:B------:R0:W-:Y:S04]  /*e540*/  @P6 STG.E.U8 desc[UR6][R6.64], R11 ;  /* 0x0000000b06006986 */ /* 0x0001e8000c101106 */
[----:B------:R0:W-:Y:S04]  /*e550*/  @P1 STG.E.U8 desc[UR6][R8.64], R19 ;  /* 0x0000001308001986 */ /* 0x0001e8000c101106 */
[----:B------:R0:W-:Y:S01]  /*e560*/  @P3 STG.E.U8 desc[UR6][R2.64], R17 ;  /* 0x0000001102003986 */ /* 0x0001e2000c101106 */
[----:B------:R-:W-:Y:S05]  /*e570*/  @!P0 EXIT ;  /* 0x000000000000894d */ /* 0x000fea0003800000 */
[----:B------:R-:W-:Y:S01]  /*e580*/  STG.E.U8 desc[UR6][R24.64], R15 ;  /* 0x0000000f18007986 */ /* 0x000fe2000c101106 */
[----:B------:R-:W-:Y:S05]  /*e590*/  EXIT ;  /* 0x000000000000794d */ /* 0x000fea0003800000 */
.L_x_3:
[----:B------:R-:W-:-:S00]  /*e5a0*/  BRA `(.L_x_3) ;  /* 0xfffffffc00fc7947 */ /* 0x000fc0000383ffff */
[----:B------:R-:W-:-:S00]  /*e5b0*/  NOP ;  /* 0x0000000000007918 */ /* 0x000fc00000000000 */
        /* <DEDUP_REMOVED lines=12> */
.L_x_4:


//--------------------- .nv.shared.matmul_kernel  --------------------------
	.section	.nv.shared.matmul_kernel,"aw",@nobits
	.sectionflags	@""
	.align	16
	.zero		1024


//--------------------- .nv.shared.reserved.0     --------------------------
	.section	.nv.shared.reserved.0,"aw",@nobits
	.weak		__nv_reservedSMEM_offset_0_alias
	.size		__nv_reservedSMEM_offset_0_alias, 0, 64
	.other		__nv_reservedSMEM_offset_0_alias,@"STO_CUDA_RESERVED_SHARED STV_DEFAULT"
__nv_reservedSMEM_offset_0_alias:
	.zero		0
	.zero		64


//--------------------- .nv.constant0.matmul_kernel --------------------------
	.section	.nv.constant0.matmul_kernel,"a",@progbits
	.sectionflags	@""
	.align	4
.nv.constant0.matmul_kernel:
	.zero		976


//--------------------- SYMBOLS --------------------------

	.type		.nv.reservedSmem.offset0,@object
	.size		.nv.reservedSmem.offset0,0x4
	.type		.nv.reservedSmem.cap,@object
	.size		.nv.reservedSmem.cap,0x4
